	.target	sm_90

	.elftype	@"ET_EXEC"


//--------------------- .note.nv.tkinfo           --------------------------
	.section	.note.nv.tkinfo,"",@"SHT_NOTE"
	.sectionflags	@"SHF_NOTE_NV_TKINFO"
	.tkinfo
        /*0018*/ 	.word	0x00000002
        /*0030*/ 	.string	""
        /*0030*/ 	.string	"ptxas"
        /*0030*/ 	.string	"Cuda compilation tools, release 13.0, V13.0.88"
        /*0030*/ 	.string	"Build cuda_13.0.r13.0/compiler.36424714_0"
        /*0030*/ 	.string	"-arch sm_90 -m 64 "



//--------------------- .note.nv.cuinfo           --------------------------
	.section	.note.nv.cuinfo,"",@"SHT_NOTE"
	.sectionflags	@"SHF_NOTE_NV_CUINFO"
        /*0018*/ 	.short	0x0002
        /*001a*/ 	.short	0x005a
        /*001c*/ 	.short	0x0082
	.zero		2


//--------------------- .nv.info                  --------------------------
	.section	.nv.info,"",@"SHT_CUDA_INFO"
	.align	4


	//----- nvinfo : EIATTR_REGCOUNT
	.align		4
        /*0000*/ 	.byte	0x04, 0x2f
        /*0002*/ 	.short	(.L_39 - .L_38)
	.align		4
.L_38:
        /*0004*/ 	.word	index@(_ZN2at6native60_GLOBAL__N__2075b504_27_DistributionCauchyKernel_cu_d62eea8743distribution_elementwise_grid_stride_kernelIdLi2EZNS0_9templates4cuda21uniform_and_transformIddPNS_17CUDAGeneratorImplEZZZNS4_13cauchy_kernelIS7_EEvRNS_18TensorIteratorBaseEddT_ENKUlvE_clEvENKUlvE_clEvEUldE_EEvSA_T1_T2_EUlP24curandStatePhilox4_32_10E_ZNS1_27distribution_nullary_kernelIdd7double2S7_SJ_SE_EEvSA_SG_RKT3_T4_EUlidE_EEvlNS_15PhiloxCudaStateESF_SG_)
        /*0008*/ 	.word	0x00000036


	//----- nvinfo : EIATTR_FRAME_SIZE
	.align		4
.L_39:
        /*000c*/ 	.byte	0x04, 0x11
        /*000e*/ 	.short	(.L_41 - .L_40)
	.align		4
.L_40:
        /*0010*/ 	.word	index@($_ZN2at6native60_GLOBAL__N__2075b504_27_DistributionCauchyKernel_cu_d62eea8743distribution_elementwise_grid_stride_kernelIdLi2EZNS0_9templates4cuda21uniform_and_transformIddPNS_17CUDAGeneratorImplEZZZNS4_13cauchy_kernelIS7_EEvRNS_18TensorIteratorBaseEddT_ENKUlvE_clEvENKUlvE_clEvEUldE_EEvSA_T1_T2_EUlP24curandStatePhilox4_32_10E_ZNS1_27distribution_nullary_kernelIdd7double2S7_SJ_SE_EEvSA_SG_RKT3_T4_EUlidE_EEvlNS_15PhiloxCudaStateESF_SG_$__internal_trig_reduction_slowpathd)
        /*0014*/ 	.word	0x00000028


	//----- nvinfo : EIATTR_FRAME_SIZE
	.align		4
.L_41:
        /*0018*/ 	.byte	0x04, 0x11
        /*001a*/ 	.short	(.L_43 - .L_42)
	.align		4
.L_42:
        /*001c*/ 	.word	index@($__internal_15_$__cuda_sm20_div_s64)
        /*0020*/ 	.word	0x00000028


	//----- nvinfo : EIATTR_FRAME_SIZE
	.align		4
.L_43:
        /*0024*/ 	.byte	0x04, 0x11
        /*0026*/ 	.short	(.L_45 - .L_44)
	.align		4
.L_44:
        /*0028*/ 	.word	index@(_ZN2at6native60_GLOBAL__N__2075b504_27_DistributionCauchyKernel_cu_d62eea8743distribution_elementwise_grid_stride_kernelIdLi2EZNS0_9templates4cuda21uniform_and_transformIddPNS_17CUDAGeneratorImplEZZZNS4_13cauchy_kernelIS7_EEvRNS_18TensorIteratorBaseEddT_ENKUlvE_clEvENKUlvE_clEvEUldE_EEvSA_T1_T2_EUlP24curandStatePhilox4_32_10E_ZNS1_27distribution_nullary_kernelIdd7double2S7_SJ_SE_EEvSA_SG_RKT3_T4_EUlidE_EEvlNS_15PhiloxCudaStateESF_SG_)
        /*002c*/ 	.word	0x00000028


	//----- nvinfo : EIATTR_REGCOUNT
	.align		4
.L_45:
        /*0030*/ 	.byte	0x04, 0x2f
        /*0032*/ 	.short	(.L_47 - .L_46)
	.align		4
.L_46:
        /*0034*/ 	.word	index@(_ZN2at6native60_GLOBAL__N__2075b504_27_DistributionCauchyKernel_cu_d62eea8743distribution_elementwise_grid_stride_kernelIdLi2EZNS0_9templates4cuda21uniform_and_transformIddPNS_17CUDAGeneratorImplEZZZNS4_13cauchy_kernelIS7_EEvRNS_18TensorIteratorBaseEddT_ENKUlvE_clEvENKUlvE_clEvEUldE_EEvSA_T1_T2_EUlP24curandStatePhilox4_32_10E_ZNS1_27distribution_nullary_kernelIdd7double2S7_SJ_SE_EEvSA_SG_RKT3_T4_EUlidE0_EEvlNS_15PhiloxCudaStateESF_SG_)
        /*0038*/ 	.word	0x00000038


	//----- nvinfo : EIATTR_FRAME_SIZE
	.align		4
.L_47:
        /*003c*/ 	.byte	0x04, 0x11
        /*003e*/ 	.short	(.L_49 - .L_48)
	.align		4
.L_48:
        /*0040*/ 	.word	index@($_ZN2at6native60_GLOBAL__N__2075b504_27_DistributionCauchyKernel_cu_d62eea8743distribution_elementwise_grid_stride_kernelIdLi2EZNS0_9templates4cuda21uniform_and_transformIddPNS_17CUDAGeneratorImplEZZZNS4_13cauchy_kernelIS7_EEvRNS_18TensorIteratorBaseEddT_ENKUlvE_clEvENKUlvE_clEvEUldE_EEvSA_T1_T2_EUlP24curandStatePhilox4_32_10E_ZNS1_27distribution_nullary_kernelIdd7double2S7_SJ_SE_EEvSA_SG_RKT3_T4_EUlidE0_EEvlNS_15PhiloxCudaStateESF_SG_$__internal_trig_reduction_slowpathd)
        /*0044*/ 	.word	0x00000028


	//----- nvinfo : EIATTR_FRAME_SIZE
	.align		4
.L_49:
        /*0048*/ 	.byte	0x04, 0x11
        /*004a*/ 	.short	(.L_51 - .L_50)
	.align		4
.L_50:
        /*004c*/ 	.word	index@($__internal_14_$__cuda_sm20_div_s64)
        /*0050*/ 	.word	0x00000028


	//----- nvinfo : EIATTR_FRAME_SIZE
	.align		4
.L_51:
        /*0054*/ 	.byte	0x04, 0x11
        /*0056*/ 	.short	(.L_53 - .L_52)
	.align		4
.L_52:
        /*0058*/ 	.word	index@(_ZN2at6native60_GLOBAL__N__2075b504_27_DistributionCauchyKernel_cu_d62eea8743distribution_elementwise_grid_stride_kernelIdLi2EZNS0_9templates4cuda21uniform_and_transformIddPNS_17CUDAGeneratorImplEZZZNS4_13cauchy_kernelIS7_EEvRNS_18TensorIteratorBaseEddT_ENKUlvE_clEvENKUlvE_clEvEUldE_EEvSA_T1_T2_EUlP24curandStatePhilox4_32_10E_ZNS1_27distribution_nullary_kernelIdd7double2S7_SJ_SE_EEvSA_SG_RKT3_T4_EUlidE0_EEvlNS_15PhiloxCudaStateESF_SG_)
        /*005c*/ 	.word	0x00000028


	//----- nvinfo : EIATTR_REGCOUNT
	.align		4
.L_53:
        /*0060*/ 	.byte	0x04, 0x2f
        /*0062*/ 	.short	(.L_55 - .L_54)
	.align		4
.L_54:
        /*0064*/ 	.word	index@(_ZN2at6native60_GLOBAL__N__2075b504_27_DistributionCauchyKernel_cu_d62eea8743distribution_elementwise_grid_stride_kernelIdLi2EZNS0_9templates4cuda21uniform_and_transformIddPNS_17CUDAGeneratorImplEZZZNS4_13cauchy_kernelIS7_EEvRNS_18TensorIteratorBaseEddT_ENKUlvE_clEvENKUlvE_clEvEUldE_EEvSA_T1_T2_EUlP24curandStatePhilox4_32_10E0_ZNS1_27distribution_nullary_kernelIdd6float4S7_SJ_SE_EEvSA_SG_RKT3_T4_EUlidE_EEvlNS_15PhiloxCudaStateESF_SG_)
        /*0068*/ 	.word	0x00000036


	//----- nvinfo : EIATTR_FRAME_SIZE
	.align		4
.L_55:
        /*006c*/ 	.byte	0x04, 0x11
        /*006e*/ 	.short	(.L_57 - .L_56)
	.align		4
.L_56:
        /*0070*/ 	.word	index@($_ZN2at6native60_GLOBAL__N__2075b504_27_DistributionCauchyKernel_cu_d62eea8743distribution_elementwise_grid_stride_kernelIdLi2EZNS0_9templates4cuda21uniform_and_transformIddPNS_17CUDAGeneratorImplEZZZNS4_13cauchy_kernelIS7_EEvRNS_18TensorIteratorBaseEddT_ENKUlvE_clEvENKUlvE_clEvEUldE_EEvSA_T1_T2_EUlP24curandStatePhilox4_32_10E0_ZNS1_27distribution_nullary_kernelIdd6float4S7_SJ_SE_EEvSA_SG_RKT3_T4_EUlidE_EEvlNS_15PhiloxCudaStateESF_SG_$__internal_trig_reduction_slowpathd)
        /*0074*/ 	.word	0x00000028


	//----- nvinfo : EIATTR_FRAME_SIZE
	.align		4
.L_57:
        /*0078*/ 	.byte	0x04, 0x11
        /*007a*/ 	.short	(.L_59 - .L_58)
	.align		4
.L_58:
        /*007c*/ 	.word	index@($__internal_13_$__cuda_sm20_div_s64)
        /*0080*/ 	.word	0x00000028


	//----- nvinfo : EIATTR_FRAME_SIZE
	.align		4
.L_59:
        /*0084*/ 	.byte	0x04, 0x11
        /*0086*/ 	.short	(.L_61 - .L_60)
	.align		4
.L_60:
        /*0088*/ 	.word	index@(_ZN2at6native60_GLOBAL__N__2075b504_27_DistributionCauchyKernel_cu_d62eea8743distribution_elementwise_grid_stride_kernelIdLi2EZNS0_9templates4cuda21uniform_and_transformIddPNS_17CUDAGeneratorImplEZZZNS4_13cauchy_kernelIS7_EEvRNS_18TensorIteratorBaseEddT_ENKUlvE_clEvENKUlvE_clEvEUldE_EEvSA_T1_T2_EUlP24curandStatePhilox4_32_10E0_ZNS1_27distribution_nullary_kernelIdd6float4S7_SJ_SE_EEvSA_SG_RKT3_T4_EUlidE_EEvlNS_15PhiloxCudaStateESF_SG_)
        /*008c*/ 	.word	0x00000028


	//----- nvinfo : EIATTR_REGCOUNT
	.align		4
.L_61:
        /*0090*/ 	.byte	0x04, 0x2f
        /*0092*/ 	.short	(.L_63 - .L_62)
	.align		4
.L_62:
        /*0094*/ 	.word	index@(_ZN2at6native60_GLOBAL__N__2075b504_27_DistributionCauchyKernel_cu_d62eea8743distribution_elementwise_grid_stride_kernelIdLi2EZNS0_9templates4cuda21uniform_and_transformIddPNS_17CUDAGeneratorImplEZZZNS4_13cauchy_kernelIS7_EEvRNS_18TensorIteratorBaseEddT_ENKUlvE_clEvENKUlvE_clEvEUldE_EEvSA_T1_T2_EUlP24curandStatePhilox4_32_10E0_ZNS1_27distribution_nullary_kernelIdd6float4S7_SJ_SE_EEvSA_SG_RKT3_T4_EUlidE0_EEvlNS_15PhiloxCudaStateESF_SG_)
        /*0098*/ 	.word	0x00000038


	//----- nvinfo : EIATTR_FRAME_SIZE
	.align		4
.L_63:
        /*009c*/ 	.byte	0x04, 0x11
        /*009e*/ 	.short	(.L_65 - .L_64)
	.align		4
.L_64:
        /*00a0*/ 	.word	index@($_ZN2at6native60_GLOBAL__N__2075b504_27_DistributionCauchyKernel_cu_d62eea8743distribution_elementwise_grid_stride_kernelIdLi2EZNS0_9templates4cuda21uniform_and_transformIddPNS_17CUDAGeneratorImplEZZZNS4_13cauchy_kernelIS7_EEvRNS_18TensorIteratorBaseEddT_ENKUlvE_clEvENKUlvE_clEvEUldE_EEvSA_T1_T2_EUlP24curandStatePhilox4_32_10E0_ZNS1_27distribution_nullary_kernelIdd6float4S7_SJ_SE_EEvSA_SG_RKT3_T4_EUlidE0_EEvlNS_15PhiloxCudaStateESF_SG_$__internal_trig_reduction_slowpathd)
        /*00a4*/ 	.word	0x00000028


	//----- nvinfo : EIATTR_FRAME_SIZE
	.align		4
.L_65:
        /*00a8*/ 	.byte	0x04, 0x11
        /*00aa*/ 	.short	(.L_67 - .L_66)
	.align		4
.L_66:
        /*00ac*/ 	.word	index@($__internal_12_$__cuda_sm20_div_s64)
        /*00b0*/ 	.word	0x00000028


	//----- nvinfo : EIATTR_FRAME_SIZE
	.align		4
.L_67:
        /*00b4*/ 	.byte	0x04, 0x11
        /*00b6*/ 	.short	(.L_69 - .L_68)
	.align		4
.L_68:
        /*00b8*/ 	.word	index@(_ZN2at6native60_GLOBAL__N__2075b504_27_DistributionCauchyKernel_cu_d62eea8743distribution_elementwise_grid_stride_kernelIdLi2EZNS0_9templates4cuda21uniform_and_transformIddPNS_17CUDAGeneratorImplEZZZNS4_13cauchy_kernelIS7_EEvRNS_18TensorIteratorBaseEddT_ENKUlvE_clEvENKUlvE_clEvEUldE_EEvSA_T1_T2_EUlP24curandStatePhilox4_32_10E0_ZNS1_27distribution_nullary_kernelIdd6float4S7_SJ_SE_EEvSA_SG_RKT3_T4_EUlidE0_EEvlNS_15PhiloxCudaStateESF_SG_)
        /*00bc*/ 	.word	0x00000028


	//----- nvinfo : EIATTR_REGCOUNT
	.align		4
.L_69:
        /*00c0*/ 	.byte	0x04, 0x2f
        /*00c2*/ 	.short	(.L_71 - .L_70)
	.align		4
.L_70:
        /*00c4*/ 	.word	index@(_ZN2at6native60_GLOBAL__N__2075b504_27_DistributionCauchyKernel_cu_d62eea8743distribution_elementwise_grid_stride_kernelIfLi4EZNS0_9templates4cuda21uniform_and_transformIffPNS_17CUDAGeneratorImplEZZZNS4_13cauchy_kernelIS7_EEvRNS_18TensorIteratorBaseEddT_ENKUlvE_clEvENKUlvE0_clEvEUlfE_EEvSA_T1_T2_EUlP24curandStatePhilox4_32_10E_ZNS1_27distribution_nullary_kernelIff7double2S7_SJ_SE_EEvSA_SG_RKT3_T4_EUlifE_EEvlNS_15PhiloxCudaStateESF_SG_)
        /*00c8*/ 	.word	0x00000036


	//----- nvinfo : EIATTR_FRAME_SIZE
	.align		4
.L_71:
        /*00cc*/ 	.byte	0x04, 0x11
        /*00ce*/ 	.short	(.L_73 - .L_72)
	.align		4
.L_72:
        /*00d0*/ 	.word	index@($__internal_11_$__cuda_sm20_div_s64)
        /*00d4*/ 	.word	0x00000000


	//----- nvinfo : EIATTR_FRAME_SIZE
	.align		4
.L_73:
        /*00d8*/ 	.byte	0x04, 0x11
        /*00da*/ 	.short	(.L_75 - .L_74)
	.align		4
.L_74:
        /*00dc*/ 	.word	index@(_ZN2at6native60_GLOBAL__N__2075b504_27_DistributionCauchyKernel_cu_d62eea8743distribution_elementwise_grid_stride_kernelIfLi4EZNS0_9templates4cuda21uniform_and_transformIffPNS_17CUDAGeneratorImplEZZZNS4_13cauchy_kernelIS7_EEvRNS_18TensorIteratorBaseEddT_ENKUlvE_clEvENKUlvE0_clEvEUlfE_EEvSA_T1_T2_EUlP24curandStatePhilox4_32_10E_ZNS1_27distribution_nullary_kernelIff7double2S7_SJ_SE_EEvSA_SG_RKT3_T4_EUlifE_EEvlNS_15PhiloxCudaStateESF_SG_)
        /*00e0*/ 	.word	0x00000000


	//----- nvinfo : EIATTR_REGCOUNT
	.align		4
.L_75:
        /*00e4*/ 	.byte	0x04, 0x2f
        /*00e6*/ 	.short	(.L_77 - .L_76)
	.align		4
.L_76:
        /*00e8*/ 	.word	index@(_ZN2at6native60_GLOBAL__N__2075b504_27_DistributionCauchyKernel_cu_d62eea8743distribution_elementwise_grid_stride_kernelIfLi4EZNS0_9templates4cuda21uniform_and_transformIffPNS_17CUDAGeneratorImplEZZZNS4_13cauchy_kernelIS7_EEvRNS_18TensorIteratorBaseEddT_ENKUlvE_clEvENKUlvE0_clEvEUlfE_EEvSA_T1_T2_EUlP24curandStatePhilox4_32_10E_ZNS1_27distribution_nullary_kernelIff7double2S7_SJ_SE_EEvSA_SG_RKT3_T4_EUlifE0_EEvlNS_15PhiloxCudaStateESF_SG_)
        /*00ec*/ 	.word	0x0000002c


	//----- nvinfo : EIATTR_FRAME_SIZE
	.align		4
.L_77:
        /*00f0*/ 	.byte	0x04, 0x11
        /*00f2*/ 	.short	(.L_79 - .L_78)
	.align		4
.L_78:
        /*00f4*/ 	.word	index@($__internal_10_$__cuda_sm20_div_s64)
        /*00f8*/ 	.word	0x00000000


	//----- nvinfo : EIATTR_FRAME_SIZE
	.align		4
.L_79:
        /*00fc*/ 	.byte	0x04, 0x11
        /*00fe*/ 	.short	(.L_81 - .L_80)
	.align		4
.L_80:
        /*0100*/ 	.word	index@(_ZN2at6native60_GLOBAL__N__2075b504_27_DistributionCauchyKernel_cu_d62eea8743distribution_elementwise_grid_stride_kernelIfLi4EZNS0_9templates4cuda21uniform_and_transformIffPNS_17CUDAGeneratorImplEZZZNS4_13cauchy_kernelIS7_EEvRNS_18TensorIteratorBaseEddT_ENKUlvE_clEvENKUlvE0_clEvEUlfE_EEvSA_T1_T2_EUlP24curandStatePhilox4_32_10E_ZNS1_27distribution_nullary_kernelIff7double2S7_SJ_SE_EEvSA_SG_RKT3_T4_EUlifE0_EEvlNS_15PhiloxCudaStateESF_SG_)
        /*0104*/ 	.word	0x00000000


	//----- nvinfo : EIATTR_REGCOUNT
	.align		4
.L_81:
        /*0108*/ 	.byte	0x04, 0x2f
        /*010a*/ 	.short	(.L_83 - .L_82)
	.align		4
.L_82:
        /*010c*/ 	.word	index@(_ZN2at6native60_GLOBAL__N__2075b504_27_DistributionCauchyKernel_cu_d62eea8743distribution_elementwise_grid_stride_kernelIfLi4EZNS0_9templates4cuda21uniform_and_transformIffPNS_17CUDAGeneratorImplEZZZNS4_13cauchy_kernelIS7_EEvRNS_18TensorIteratorBaseEddT_ENKUlvE_clEvENKUlvE0_clEvEUlfE_EEvSA_T1_T2_EUlP24curandStatePhilox4_32_10E0_ZNS1_27distribution_nullary_kernelIff6float4S7_SJ_SE_EEvSA_SG_RKT3_T4_EUlifE_EEvlNS_15PhiloxCudaStateESF_SG_)
        /*0110*/ 	.word	0x00000036


	//----- nvinfo : EIATTR_FRAME_SIZE
	.align		4
.L_83:
        /*0114*/ 	.byte	0x04, 0x11
        /*0116*/ 	.short	(.L_85 - .L_84)
	.align		4
.L_84:
        /*0118*/ 	.word	index@($__internal_9_$__cuda_sm20_div_s64)
        /*011c*/ 	.word	0x00000000


	//----- nvinfo : EIATTR_FRAME_SIZE
	.align		4
.L_85:
        /*0120*/ 	.byte	0x04, 0x11
        /*0122*/ 	.short	(.L_87 - .L_86)
	.align		4
.L_86:
        /*0124*/ 	.word	index@(_ZN2at6native60_GLOBAL__N__2075b504_27_DistributionCauchyKernel_cu_d62eea8743distribution_elementwise_grid_stride_kernelIfLi4EZNS0_9templates4cuda21uniform_and_transformIffPNS_17CUDAGeneratorImplEZZZNS4_13cauchy_kernelIS7_EEvRNS_18TensorIteratorBaseEddT_ENKUlvE_clEvENKUlvE0_clEvEUlfE_EEvSA_T1_T2_EUlP24curandStatePhilox4_32_10E0_ZNS1_27distribution_nullary_kernelIff6float4S7_SJ_SE_EEvSA_SG_RKT3_T4_EUlifE_EEvlNS_15PhiloxCudaStateESF_SG_)
        /*0128*/ 	.word	0x00000000


	//----- nvinfo : EIATTR_REGCOUNT
	.align		4
.L_87:
        /*012c*/ 	.byte	0x04, 0x2f
        /*012e*/ 	.short	(.L_89 - .L_88)
	.align		4
.L_88:
        /*0130*/ 	.word	index@(_ZN2at6native60_GLOBAL__N__2075b504_27_DistributionCauchyKernel_cu_d62eea8743distribution_elementwise_grid_stride_kernelIfLi4EZNS0_9templates4cuda21uniform_and_transformIffPNS_17CUDAGeneratorImplEZZZNS4_13cauchy_kernelIS7_EEvRNS_18TensorIteratorBaseEddT_ENKUlvE_clEvENKUlvE0_clEvEUlfE_EEvSA_T1_T2_EUlP24curandStatePhilox4_32_10E0_ZNS1_27distribution_nullary_kernelIff6float4S7_SJ_SE_EEvSA_SG_RKT3_T4_EUlifE0_EEvlNS_15PhiloxCudaStateESF_SG_)
        /*0134*/ 	.word	0x0000002c


	//----- nvinfo : EIATTR_FRAME_SIZE
	.align		4
.L_89:
        /*0138*/ 	.byte	0x04, 0x11
        /*013a*/ 	.short	(.L_91 - .L_90)
	.align		4
.L_90:
        /*013c*/ 	.word	index@($__internal_8_$__cuda_sm20_div_s64)
        /*0140*/ 	.word	0x00000000


	//----- nvinfo : EIATTR_FRAME_SIZE
	.align		4
.L_91:
        /*0144*/ 	.byte	0x04, 0x11
        /*0146*/ 	.short	(.L_93 - .L_92)
	.align		4
.L_92:
        /*0148*/ 	.word	index@(_ZN2at6native60_GLOBAL__N__2075b504_27_DistributionCauchyKernel_cu_d62eea8743distribution_elementwise_grid_stride_kernelIfLi4EZNS0_9templates4cuda21uniform_and_transformIffPNS_17CUDAGeneratorImplEZZZNS4_13cauchy_kernelIS7_EEvRNS_18TensorIteratorBaseEddT_ENKUlvE_clEvENKUlvE0_clEvEUlfE_EEvSA_T1_T2_EUlP24curandStatePhilox4_32_10E0_ZNS1_27distribution_nullary_kernelIff6float4S7_SJ_SE_EEvSA_SG_RKT3_T4_EUlifE0_EEvlNS_15PhiloxCudaStateESF_SG_)
        /*014c*/ 	.word	0x00000000


	//----- nvinfo : EIATTR_REGCOUNT
	.align		4
.L_93:
        /*0150*/ 	.byte	0x04, 0x2f
        /*0152*/ 	.short	(.L_95 - .L_94)
	.align		4
.L_94:
        /*0154*/ 	.word	index@(_ZN2at6native60_GLOBAL__N__2075b504_27_DistributionCauchyKernel_cu_d62eea8743distribution_elementwise_grid_stride_kernelIfLi4EZNS0_9templates4cuda21uniform_and_transformIN3c104HalfEfPNS_17CUDAGeneratorImplEZZZNS4_13cauchy_kernelIS9_EEvRNS_18TensorIteratorBaseEddT_ENKUlvE_clEvENKUlvE1_clEvEUlfE_EEvSC_T1_T2_EUlP24curandStatePhilox4_32_10E_ZNS1_27distribution_nullary_kernelIS7_f7double2S9_SL_SG_EEvSC_SI_RKT3_T4_EUlifE_EEvlNS_15PhiloxCudaStateESH_SI_)
        /*0158*/ 	.word	0x00000034


	//----- nvinfo : EIATTR_FRAME_SIZE
	.align		4
.L_95:
        /*015c*/ 	.byte	0x04, 0x11
        /*015e*/ 	.short	(.L_97 - .L_96)
	.align		4
.L_96:
        /*0160*/ 	.word	index@($__internal_7_$__cuda_sm20_div_s64)
        /*0164*/ 	.word	0x00000000


	//----- nvinfo : EIATTR_FRAME_SIZE
	.align		4
.L_97:
        /*0168*/ 	.byte	0x04, 0x11
        /*016a*/ 	.short	(.L_99 - .L_98)
	.align		4
.L_98:
        /*016c*/ 	.word	index@(_ZN2at6native60_GLOBAL__N__2075b504_27_DistributionCauchyKernel_cu_d62eea8743distribution_elementwise_grid_stride_kernelIfLi4EZNS0_9templates4cuda21uniform_and_transformIN3c104HalfEfPNS_17CUDAGeneratorImplEZZZNS4_13cauchy_kernelIS9_EEvRNS_18TensorIteratorBaseEddT_ENKUlvE_clEvENKUlvE1_clEvEUlfE_EEvSC_T1_T2_EUlP24curandStatePhilox4_32_10E_ZNS1_27distribution_nullary_kernelIS7_f7double2S9_SL_SG_EEvSC_SI_RKT3_T4_EUlifE_EEvlNS_15PhiloxCudaStateESH_SI_)
        /*0170*/ 	.word	0x00000000


	//----- nvinfo : EIATTR_REGCOUNT
	.align		4
.L_99:
        /*0174*/ 	.byte	0x04, 0x2f
        /*0176*/ 	.short	(.L_101 - .L_100)
	.align		4
.L_100:
        /*0178*/ 	.word	index@(_ZN2at6native60_GLOBAL__N__2075b504_27_DistributionCauchyKernel_cu_d62eea8743distribution_elementwise_grid_stride_kernelIfLi4EZNS0_9templates4cuda21uniform_and_transformIN3c104HalfEfPNS_17CUDAGeneratorImplEZZZNS4_13cauchy_kernelIS9_EEvRNS_18TensorIteratorBaseEddT_ENKUlvE_clEvENKUlvE1_clEvEUlfE_EEvSC_T1_T2_EUlP24curandStatePhilox4_32_10E_ZNS1_27distribution_nullary_kernelIS7_f7double2S9_SL_SG_EEvSC_SI_RKT3_T4_EUlifE0_EEvlNS_15PhiloxCudaStateESH_SI_)
        /*017c*/ 	.word	0x0000002c


	//----- nvinfo : EIATTR_FRAME_SIZE
	.align		4
.L_101:
        /*0180*/ 	.byte	0x04, 0x11
        /*0182*/ 	.short	(.L_103 - .L_102)
	.align		4
.L_102:
        /*0184*/ 	.word	index@($__internal_6_$__cuda_sm20_div_s64)
        /*0188*/ 	.word	0x00000000


	//----- nvinfo : EIATTR_FRAME_SIZE
	.align		4
.L_103:
        /*018c*/ 	.byte	0x04, 0x11
        /*018e*/ 	.short	(.L_105 - .L_104)
	.align		4
.L_104:
        /*0190*/ 	.word	index@(_ZN2at6native60_GLOBAL__N__2075b504_27_DistributionCauchyKernel_cu_d62eea8743distribution_elementwise_grid_stride_kernelIfLi4EZNS0_9templates4cuda21uniform_and_transformIN3c104HalfEfPNS_17CUDAGeneratorImplEZZZNS4_13cauchy_kernelIS9_EEvRNS_18TensorIteratorBaseEddT_ENKUlvE_clEvENKUlvE1_clEvEUlfE_EEvSC_T1_T2_EUlP24curandStatePhilox4_32_10E_ZNS1_27distribution_nullary_kernelIS7_f7double2S9_SL_SG_EEvSC_SI_RKT3_T4_EUlifE0_EEvlNS_15PhiloxCudaStateESH_SI_)
        /*0194*/ 	.word	0x00000000


	//----- nvinfo : EIATTR_REGCOUNT
	.align		4
.L_105:
        /*0198*/ 	.byte	0x04, 0x2f
        /*019a*/ 	.short	(.L_107 - .L_106)
	.align		4
.L_106:
        /*019c*/ 	.word	index@(_ZN2at6native60_GLOBAL__N__2075b504_27_DistributionCauchyKernel_cu_d62eea8743distribution_elementwise_grid_stride_kernelIfLi4EZNS0_9templates4cuda21uniform_and_transformIN3c104HalfEfPNS_17CUDAGeneratorImplEZZZNS4_13cauchy_kernelIS9_EEvRNS_18TensorIteratorBaseEddT_ENKUlvE_clEvENKUlvE1_clEvEUlfE_EEvSC_T1_T2_EUlP24curandStatePhilox4_32_10E0_ZNS1_27distribution_nullary_kernelIS7_f6float4S9_SL_SG_EEvSC_SI_RKT3_T4_EUlifE_EEvlNS_15PhiloxCudaStateESH_SI_)
        /*01a0*/ 	.word	0x00000034


	//----- nvinfo : EIATTR_FRAME_SIZE
	.align		4
.L_107:
        /*01a4*/ 	.byte	0x04, 0x11
        /*01a6*/ 	.short	(.L_109 - .L_108)
	.align		4
.L_108:
        /*01a8*/ 	.word	index@($__internal_5_$__cuda_sm20_div_s64)
        /*01ac*/ 	.word	0x00000000


	//----- nvinfo : EIATTR_FRAME_SIZE
	.align		4
.L_109:
        /*01b0*/ 	.byte	0x04, 0x11
        /*01b2*/ 	.short	(.L_111 - .L_110)
	.align		4
.L_110:
        /*01b4*/ 	.word	index@(_ZN2at6native60_GLOBAL__N__2075b504_27_DistributionCauchyKernel_cu_d62eea8743distribution_elementwise_grid_stride_kernelIfLi4EZNS0_9templates4cuda21uniform_and_transformIN3c104HalfEfPNS_17CUDAGeneratorImplEZZZNS4_13cauchy_kernelIS9_EEvRNS_18TensorIteratorBaseEddT_ENKUlvE_clEvENKUlvE1_clEvEUlfE_EEvSC_T1_T2_EUlP24curandStatePhilox4_32_10E0_ZNS1_27distribution_nullary_kernelIS7_f6float4S9_SL_SG_EEvSC_SI_RKT3_T4_EUlifE_EEvlNS_15PhiloxCudaStateESH_SI_)
        /*01b8*/ 	.word	0x00000000


	//----- nvinfo : EIATTR_REGCOUNT
	.align		4
.L_111:
        /*01bc*/ 	.byte	0x04, 0x2f
        /*01be*/ 	.short	(.L_113 - .L_112)
	.align		4
.L_112:
        /*01c0*/ 	.word	index@(_ZN2at6native60_GLOBAL__N__2075b504_27_DistributionCauchyKernel_cu_d62eea8743distribution_elementwise_grid_stride_kernelIfLi4EZNS0_9templates4cuda21uniform_and_transformIN3c104HalfEfPNS_17CUDAGeneratorImplEZZZNS4_13cauchy_kernelIS9_EEvRNS_18TensorIteratorBaseEddT_ENKUlvE_clEvENKUlvE1_clEvEUlfE_EEvSC_T1_T2_EUlP24curandStatePhilox4_32_10E0_ZNS1_27distribution_nullary_kernelIS7_f6float4S9_SL_SG_EEvSC_SI_RKT3_T4_EUlifE0_EEvlNS_15PhiloxCudaStateESH_SI_)
        /*01c4*/ 	.word	0x0000002c


	//----- nvinfo : EIATTR_FRAME_SIZE
	.align		4
.L_113:
        /*01c8*/ 	.byte	0x04, 0x11
        /*01ca*/ 	.short	(.L_115 - .L_114)
	.align		4
.L_114:
        /*01cc*/ 	.word	index@($__internal_4_$__cuda_sm20_div_s64)
        /*01d0*/ 	.word	0x00000000


	//----- nvinfo : EIATTR_FRAME_SIZE
	.align		4
.L_115:
        /*01d4*/ 	.byte	0x04, 0x11
        /*01d6*/ 	.short	(.L_117 - .L_116)
	.align		4
.L_116:
        /*01d8*/ 	.word	index@(_ZN2at6native60_GLOBAL__N__2075b504_27_DistributionCauchyKernel_cu_d62eea8743distribution_elementwise_grid_stride_kernelIfLi4EZNS0_9templates4cuda21uniform_and_transformIN3c104HalfEfPNS_17CUDAGeneratorImplEZZZNS4_13cauchy_kernelIS9_EEvRNS_18TensorIteratorBaseEddT_ENKUlvE_clEvENKUlvE1_clEvEUlfE_EEvSC_T1_T2_EUlP24curandStatePhilox4_32_10E0_ZNS1_27distribution_nullary_kernelIS7_f6float4S9_SL_SG_EEvSC_SI_RKT3_T4_EUlifE0_EEvlNS_15PhiloxCudaStateESH_SI_)
        /*01dc*/ 	.word	0x00000000


	//----- nvinfo : EIATTR_REGCOUNT
	.align		4
.L_117:
        /*01e0*/ 	.byte	0x04, 0x2f
        /*01e2*/ 	.short	(.L_119 - .L_118)
	.align		4
.L_118:
        /*01e4*/ 	.word	index@(_ZN2at6native60_GLOBAL__N__2075b504_27_DistributionCauchyKernel_cu_d62eea8743distribution_elementwise_grid_stride_kernelIfLi4EZNS0_9templates4cuda21uniform_and_transformIN3c108BFloat16EfPNS_17CUDAGeneratorImplEZZZNS4_13cauchy_kernelIS9_EEvRNS_18TensorIteratorBaseEddT_ENKUlvE_clEvENKUlvE2_clEvEUlfE_EEvSC_T1_T2_EUlP24curandStatePhilox4_32_10E_ZNS1_27distribution_nullary_kernelIS7_f7double2S9_SL_SG_EEvSC_SI_RKT3_T4_EUlifE_EEvlNS_15PhiloxCudaStateESH_SI_)
        /*01e8*/ 	.word	0x00000034


	//----- nvinfo : EIATTR_FRAME_SIZE
	.align		4
.L_119:
        /*01ec*/ 	.byte	0x04, 0x11
        /*01ee*/ 	.short	(.L_121 - .L_120)
	.align		4
.L_120:
        /*01f0*/ 	.word	index@($__internal_3_$__cuda_sm20_div_s64)
        /*01f4*/ 	.word	0x00000000


	//----- nvinfo : EIATTR_FRAME_SIZE
	.align		4
.L_121:
        /*01f8*/ 	.byte	0x04, 0x11
        /*01fa*/ 	.short	(.L_123 - .L_122)
	.align		4
.L_122:
        /*01fc*/ 	.word	index@(_ZN2at6native60_GLOBAL__N__2075b504_27_DistributionCauchyKernel_cu_d62eea8743distribution_elementwise_grid_stride_kernelIfLi4EZNS0_9templates4cuda21uniform_and_transformIN3c108BFloat16EfPNS_17CUDAGeneratorImplEZZZNS4_13cauchy_kernelIS9_EEvRNS_18TensorIteratorBaseEddT_ENKUlvE_clEvENKUlvE2_clEvEUlfE_EEvSC_T1_T2_EUlP24curandStatePhilox4_32_10E_ZNS1_27distribution_nullary_kernelIS7_f7double2S9_SL_SG_EEvSC_SI_RKT3_T4_EUlifE_EEvlNS_15PhiloxCudaStateESH_SI_)
        /*0200*/ 	.word	0x00000000


	//----- nvinfo : EIATTR_REGCOUNT
	.align		4
.L_123:
        /*0204*/ 	.byte	0x04, 0x2f
        /*0206*/ 	.short	(.L_125 - .L_124)
	.align		4
.L_124:
        /*0208*/ 	.word	index@(_ZN2at6native60_GLOBAL__N__2075b504_27_DistributionCauchyKernel_cu_d62eea8743distribution_elementwise_grid_stride_kernelIfLi4EZNS0_9templates4cuda21uniform_and_transformIN3c108BFloat16EfPNS_17CUDAGeneratorImplEZZZNS4_13cauchy_kernelIS9_EEvRNS_18TensorIteratorBaseEddT_ENKUlvE_clEvENKUlvE2_clEvEUlfE_EEvSC_T1_T2_EUlP24curandStatePhilox4_32_10E_ZNS1_27distribution_nullary_kernelIS7_f7double2S9_SL_SG_EEvSC_SI_RKT3_T4_EUlifE0_EEvlNS_15PhiloxCudaStateESH_SI_)
        /*020c*/ 	.word	0x0000002c


	//----- nvinfo : EIATTR_FRAME_SIZE
	.align		4
.L_125:
        /*0210*/ 	.byte	0x04, 0x11
        /*0212*/ 	.short	(.L_127 - .L_126)
	.align		4
.L_126:
        /*0214*/ 	.word	index@($__internal_2_$__cuda_sm20_div_s64)
        /*0218*/ 	.word	0x00000000


	//----- nvinfo : EIATTR_FRAME_SIZE
	.align		4
.L_127:
        /*021c*/ 	.byte	0x04, 0x11
        /*021e*/ 	.short	(.L_129 - .L_128)
	.align		4
.L_128:
        /*0220*/ 	.word	index@(_ZN2at6native60_GLOBAL__N__2075b504_27_DistributionCauchyKernel_cu_d62eea8743distribution_elementwise_grid_stride_kernelIfLi4EZNS0_9templates4cuda21uniform_and_transformIN3c108BFloat16EfPNS_17CUDAGeneratorImplEZZZNS4_13cauchy_kernelIS9_EEvRNS_18TensorIteratorBaseEddT_ENKUlvE_clEvENKUlvE2_clEvEUlfE_EEvSC_T1_T2_EUlP24curandStatePhilox4_32_10E_ZNS1_27distribution_nullary_kernelIS7_f7double2S9_SL_SG_EEvSC_SI_RKT3_T4_EUlifE0_EEvlNS_15PhiloxCudaStateESH_SI_)
        /*0224*/ 	.word	0x00000000


	//----- nvinfo : EIATTR_REGCOUNT
	.align		4
.L_129:
        /*0228*/ 	.byte	0x04, 0x2f
        /*022a*/ 	.short	(.L_131 - .L_130)
	.align		4
.L_130:
        /*022c*/ 	.word	index@(_ZN2at6native60_GLOBAL__N__2075b504_27_DistributionCauchyKernel_cu_d62eea8743distribution_elementwise_grid_stride_kernelIfLi4EZNS0_9templates4cuda21uniform_and_transformIN3c108BFloat16EfPNS_17CUDAGeneratorImplEZZZNS4_13cauchy_kernelIS9_EEvRNS_18TensorIteratorBaseEddT_ENKUlvE_clEvENKUlvE2_clEvEUlfE_EEvSC_T1_T2_EUlP24curandStatePhilox4_32_10E0_ZNS1_27distribution_nullary_kernelIS7_f6float4S9_SL_SG_EEvSC_SI_RKT3_T4_EUlifE_EEvlNS_15PhiloxCudaStateESH_SI_)
        /*0230*/ 	.word	0x00000034


	//----- nvinfo : EIATTR_FRAME_SIZE
	.align		4
.L_131:
        /*0234*/ 	.byte	0x04, 0x11
        /*0236*/ 	.short	(.L_133 - .L_132)
	.align		4
.L_132:
        /*0238*/ 	.word	index@($__internal_1_$__cuda_sm20_div_s64)
        /*023c*/ 	.word	0x00000000


	//----- nvinfo : EIATTR_FRAME_SIZE
	.align		4
.L_133:
        /*0240*/ 	.byte	0x04, 0x11
        /*0242*/ 	.short	(.L_135 - .L_134)
	.align		4
.L_134:
        /*0244*/ 	.word	index@(_ZN2at6native60_GLOBAL__N__2075b504_27_DistributionCauchyKernel_cu_d62eea8743distribution_elementwise_grid_stride_kernelIfLi4EZNS0_9templates4cuda21uniform_and_transformIN3c108BFloat16EfPNS_17CUDAGeneratorImplEZZZNS4_13cauchy_kernelIS9_EEvRNS_18TensorIteratorBaseEddT_ENKUlvE_clEvENKUlvE2_clEvEUlfE_EEvSC_T1_T2_EUlP24curandStatePhilox4_32_10E0_ZNS1_27distribution_nullary_kernelIS7_f6float4S9_SL_SG_EEvSC_SI_RKT3_T4_EUlifE_EEvlNS_15PhiloxCudaStateESH_SI_)
        /*0248*/ 	.word	0x00000000


	//----- nvinfo : EIATTR_REGCOUNT
	.align		4
.L_135:
        /*024c*/ 	.byte	0x04, 0x2f
        /*024e*/ 	.short	(.L_137 - .L_136)
	.align		4
.L_136:
        /*0250*/ 	.word	index@(_ZN2at6native60_GLOBAL__N__2075b504_27_DistributionCauchyKernel_cu_d62eea8743distribution_elementwise_grid_stride_kernelIfLi4EZNS0_9templates4cuda21uniform_and_transformIN3c108BFloat16EfPNS_17CUDAGeneratorImplEZZZNS4_13cauchy_kernelIS9_EEvRNS_18TensorIteratorBaseEddT_ENKUlvE_clEvENKUlvE2_clEvEUlfE_EEvSC_T1_T2_EUlP24curandStatePhilox4_32_10E0_ZNS1_27distribution_nullary_kernelIS7_f6float4S9_SL_SG_EEvSC_SI_RKT3_T4_EUlifE0_EEvlNS_15PhiloxCudaStateESH_SI_)
        /*0254*/ 	.word	0x0000002c


	//----- nvinfo : EIATTR_FRAME_SIZE
	.align		4
.L_137:
        /*0258*/ 	.byte	0x04, 0x11
        /*025a*/ 	.short	(.L_139 - .L_138)
	.align		4
.L_138:
        /*025c*/ 	.word	index@($__internal_0_$__cuda_sm20_div_s64)
        /*0260*/ 	.word	0x00000000


	//----- nvinfo : EIATTR_FRAME_SIZE
	.align		4
.L_139:
        /*0264*/ 	.byte	0x04, 0x11
        /*0266*/ 	.short	(.L_141 - .L_140)
	.align		4
.L_140:
        /*0268*/ 	.word	index@(_ZN2at6native60_GLOBAL__N__2075b504_27_DistributionCauchyKernel_cu_d62eea8743distribution_elementwise_grid_stride_kernelIfLi4EZNS0_9templates4cuda21uniform_and_transformIN3c108BFloat16EfPNS_17CUDAGeneratorImplEZZZNS4_13cauchy_kernelIS9_EEvRNS_18TensorIteratorBaseEddT_ENKUlvE_clEvENKUlvE2_clEvEUlfE_EEvSC_T1_T2_EUlP24curandStatePhilox4_32_10E0_ZNS1_27distribution_nullary_kernelIS7_f6float4S9_SL_SG_EEvSC_SI_RKT3_T4_EUlifE0_EEvlNS_15PhiloxCudaStateESH_SI_)
        /*026c*/ 	.word	0x00000000


	//----- nvinfo : EIATTR_MIN_STACK_SIZE
	.align		4
.L_141:
        /*0270*/ 	.byte	0x04, 0x12
        /*0272*/ 	.short	(.L_143 - .L_142)
	.align		4
.L_142:
        /*0274*/ 	.word	index@(_ZN2at6native60_GLOBAL__N__2075b504_27_DistributionCauchyKernel_cu_d62eea8743distribution_elementwise_grid_stride_kernelIfLi4EZNS0_9templates4cuda21uniform_and_transformIN3c108BFloat16EfPNS_17CUDAGeneratorImplEZZZNS4_13cauchy_kernelIS9_EEvRNS_18TensorIteratorBaseEddT_ENKUlvE_clEvENKUlvE2_clEvEUlfE_EEvSC_T1_T2_EUlP24curandStatePhilox4_32_10E0_ZNS1_27distribution_nullary_kernelIS7_f6float4S9_SL_SG_EEvSC_SI_RKT3_T4_EUlifE0_EEvlNS_15PhiloxCudaStateESH_SI_)
        /*0278*/ 	.word	0x00000000


	//----- nvinfo : EIATTR_MIN_STACK_SIZE
	.align		4
.L_143:
        /*027c*/ 	.byte	0x04, 0x12
        /*027e*/ 	.short	(.L_145 - .L_144)
	.align		4
.L_144:
        /*0280*/ 	.word	index@(_ZN2at6native60_GLOBAL__N__2075b504_27_DistributionCauchyKernel_cu_d62eea8743distribution_elementwise_grid_stride_kernelIfLi4EZNS0_9templates4cuda21uniform_and_transformIN3c108BFloat16EfPNS_17CUDAGeneratorImplEZZZNS4_13cauchy_kernelIS9_EEvRNS_18TensorIteratorBaseEddT_ENKUlvE_clEvENKUlvE2_clEvEUlfE_EEvSC_T1_T2_EUlP24curandStatePhilox4_32_10E0_ZNS1_27distribution_nullary_kernelIS7_f6float4S9_SL_SG_EEvSC_SI_RKT3_T4_EUlifE_EEvlNS_15PhiloxCudaStateESH_SI_)
        /*0284*/ 	.word	0x00000000


	//----- nvinfo : EIATTR_MIN_STACK_SIZE
	.align		4
.L_145:
        /*0288*/ 	.byte	0x04, 0x12
        /*028a*/ 	.short	(.L_147 - .L_146)
	.align		4
.L_146:
        /*028c*/ 	.word	index@(_ZN2at6native60_GLOBAL__N__2075b504_27_DistributionCauchyKernel_cu_d62eea8743distribution_elementwise_grid_stride_kernelIfLi4EZNS0_9templates4cuda21uniform_and_transformIN3c108BFloat16EfPNS_17CUDAGeneratorImplEZZZNS4_13cauchy_kernelIS9_EEvRNS_18TensorIteratorBaseEddT_ENKUlvE_clEvENKUlvE2_clEvEUlfE_EEvSC_T1_T2_EUlP24curandStatePhilox4_32_10E_ZNS1_27distribution_nullary_kernelIS7_f7double2S9_SL_SG_EEvSC_SI_RKT3_T4_EUlifE0_EEvlNS_15PhiloxCudaStateESH_SI_)
        /*0290*/ 	.word	0x00000000


	//----- nvinfo : EIATTR_MIN_STACK_SIZE
	.align		4
.L_147:
        /*0294*/ 	.byte	0x04, 0x12
        /*0296*/ 	.short	(.L_149 - .L_148)
	.align		4
.L_148:
        /*0298*/ 	.word	index@(_ZN2at6native60_GLOBAL__N__2075b504_27_DistributionCauchyKernel_cu_d62eea8743distribution_elementwise_grid_stride_kernelIfLi4EZNS0_9templates4cuda21uniform_and_transformIN3c108BFloat16EfPNS_17CUDAGeneratorImplEZZZNS4_13cauchy_kernelIS9_EEvRNS_18TensorIteratorBaseEddT_ENKUlvE_clEvENKUlvE2_clEvEUlfE_EEvSC_T1_T2_EUlP24curandStatePhilox4_32_10E_ZNS1_27distribution_nullary_kernelIS7_f7double2S9_SL_SG_EEvSC_SI_RKT3_T4_EUlifE_EEvlNS_15PhiloxCudaStateESH_SI_)
        /*029c*/ 	.word	0x00000000


	//----- nvinfo : EIATTR_MIN_STACK_SIZE
	.align		4
.L_149:
        /*02a0*/ 	.byte	0x04, 0x12
        /*02a2*/ 	.short	(.L_151 - .L_150)
	.align		4
.L_150:
        /*02a4*/ 	.word	index@(_ZN2at6native60_GLOBAL__N__2075b504_27_DistributionCauchyKernel_cu_d62eea8743distribution_elementwise_grid_stride_kernelIfLi4EZNS0_9templates4cuda21uniform_and_transformIN3c104HalfEfPNS_17CUDAGeneratorImplEZZZNS4_13cauchy_kernelIS9_EEvRNS_18TensorIteratorBaseEddT_ENKUlvE_clEvENKUlvE1_clEvEUlfE_EEvSC_T1_T2_EUlP24curandStatePhilox4_32_10E0_ZNS1_27distribution_nullary_kernelIS7_f6float4S9_SL_SG_EEvSC_SI_RKT3_T4_EUlifE0_EEvlNS_15PhiloxCudaStateESH_SI_)
        /*02a8*/ 	.word	0x00000000


	//----- nvinfo : EIATTR_MIN_STACK_SIZE
	.align		4
.L_151:
        /*02ac*/ 	.byte	0x04, 0x12
        /*02ae*/ 	.short	(.L_153 - .L_152)
	.align		4
.L_152:
        /*02b0*/ 	.word	index@(_ZN2at6native60_GLOBAL__N__2075b504_27_DistributionCauchyKernel_cu_d62eea8743distribution_elementwise_grid_stride_kernelIfLi4EZNS0_9templates4cuda21uniform_and_transformIN3c104HalfEfPNS_17CUDAGeneratorImplEZZZNS4_13cauchy_kernelIS9_EEvRNS_18TensorIteratorBaseEddT_ENKUlvE_clEvENKUlvE1_clEvEUlfE_EEvSC_T1_T2_EUlP24curandStatePhilox4_32_10E0_ZNS1_27distribution_nullary_kernelIS7_f6float4S9_SL_SG_EEvSC_SI_RKT3_T4_EUlifE_EEvlNS_15PhiloxCudaStateESH_SI_)
        /*02b4*/ 	.word	0x00000000


	//----- nvinfo : EIATTR_MIN_STACK_SIZE
	.align		4
.L_153:
        /*02b8*/ 	.byte	0x04, 0x12
        /*02ba*/ 	.short	(.L_155 - .L_154)
	.align		4
.L_154:
        /*02bc*/ 	.word	index@(_ZN2at6native60_GLOBAL__N__2075b504_27_DistributionCauchyKernel_cu_d62eea8743distribution_elementwise_grid_stride_kernelIfLi4EZNS0_9templates4cuda21uniform_and_transformIN3c104HalfEfPNS_17CUDAGeneratorImplEZZZNS4_13cauchy_kernelIS9_EEvRNS_18TensorIteratorBaseEddT_ENKUlvE_clEvENKUlvE1_clEvEUlfE_EEvSC_T1_T2_EUlP24curandStatePhilox4_32_10E_ZNS1_27distribution_nullary_kernelIS7_f7double2S9_SL_SG_EEvSC_SI_RKT3_T4_EUlifE0_EEvlNS_15PhiloxCudaStateESH_SI_)
        /*02c0*/ 	.word	0x00000000


	//----- nvinfo : EIATTR_MIN_STACK_SIZE
	.align		4
.L_155:
        /*02c4*/ 	.byte	0x04, 0x12
        /*02c6*/ 	.short	(.L_157 - .L_156)
	.align		4
.L_156:
        /*02c8*/ 	.word	index@(_ZN2at6native60_GLOBAL__N__2075b504_27_DistributionCauchyKernel_cu_d62eea8743distribution_elementwise_grid_stride_kernelIfLi4EZNS0_9templates4cuda21uniform_and_transformIN3c104HalfEfPNS_17CUDAGeneratorImplEZZZNS4_13cauchy_kernelIS9_EEvRNS_18TensorIteratorBaseEddT_ENKUlvE_clEvENKUlvE1_clEvEUlfE_EEvSC_T1_T2_EUlP24curandStatePhilox4_32_10E_ZNS1_27distribution_nullary_kernelIS7_f7double2S9_SL_SG_EEvSC_SI_RKT3_T4_EUlifE_EEvlNS_15PhiloxCudaStateESH_SI_)
        /*02cc*/ 	.word	0x00000000


	//----- nvinfo : EIATTR_MIN_STACK_SIZE
	.align		4
.L_157:
        /*02d0*/ 	.byte	0x04, 0x12
        /*02d2*/ 	.short	(.L_159 - .L_158)
	.align		4
.L_158:
        /*02d4*/ 	.word	index@(_ZN2at6native60_GLOBAL__N__2075b504_27_DistributionCauchyKernel_cu_d62eea8743distribution_elementwise_grid_stride_kernelIfLi4EZNS0_9templates4cuda21uniform_and_transformIffPNS_17CUDAGeneratorImplEZZZNS4_13cauchy_kernelIS7_EEvRNS_18TensorIteratorBaseEddT_ENKUlvE_clEvENKUlvE0_clEvEUlfE_EEvSA_T1_T2_EUlP24curandStatePhilox4_32_10E0_ZNS1_27distribution_nullary_kernelIff6float4S7_SJ_SE_EEvSA_SG_RKT3_T4_EUlifE0_EEvlNS_15PhiloxCudaStateESF_SG_)
        /*02d8*/ 	.word	0x00000000


	//----- nvinfo : EIATTR_MIN_STACK_SIZE
	.align		4
.L_159:
        /*02dc*/ 	.byte	0x04, 0x12
        /*02de*/ 	.short	(.L_161 - .L_160)
	.align		4
.L_160:
        /*02e0*/ 	.word	index@(_ZN2at6native60_GLOBAL__N__2075b504_27_DistributionCauchyKernel_cu_d62eea8743distribution_elementwise_grid_stride_kernelIfLi4EZNS0_9templates4cuda21uniform_and_transformIffPNS_17CUDAGeneratorImplEZZZNS4_13cauchy_kernelIS7_EEvRNS_18TensorIteratorBaseEddT_ENKUlvE_clEvENKUlvE0_clEvEUlfE_EEvSA_T1_T2_EUlP24curandStatePhilox4_32_10E0_ZNS1_27distribution_nullary_kernelIff6float4S7_SJ_SE_EEvSA_SG_RKT3_T4_EUlifE_EEvlNS_15PhiloxCudaStateESF_SG_)
        /*02e4*/ 	.word	0x00000000


	//----- nvinfo : EIATTR_MIN_STACK_SIZE
	.align		4
.L_161:
        /*02e8*/ 	.byte	0x04, 0x12
        /*02ea*/ 	.short	(.L_163 - .L_162)
	.align		4
.L_162:
        /*02ec*/ 	.word	index@(_ZN2at6native60_GLOBAL__N__2075b504_27_DistributionCauchyKernel_cu_d62eea8743distribution_elementwise_grid_stride_kernelIfLi4EZNS0_9templates4cuda21uniform_and_transformIffPNS_17CUDAGeneratorImplEZZZNS4_13cauchy_kernelIS7_EEvRNS_18TensorIteratorBaseEddT_ENKUlvE_clEvENKUlvE0_clEvEUlfE_EEvSA_T1_T2_EUlP24curandStatePhilox4_32_10E_ZNS1_27distribution_nullary_kernelIff7double2S7_SJ_SE_EEvSA_SG_RKT3_T4_EUlifE0_EEvlNS_15PhiloxCudaStateESF_SG_)
        /*02f0*/ 	.word	0x00000000


	//----- nvinfo : EIATTR_MIN_STACK_SIZE
	.align		4
.L_163:
        /*02f4*/ 	.byte	0x04, 0x12
        /*02f6*/ 	.short	(.L_165 - .L_164)
	.align		4
.L_164:
        /*02f8*/ 	.word	index@(_ZN2at6native60_GLOBAL__N__2075b504_27_DistributionCauchyKernel_cu_d62eea8743distribution_elementwise_grid_stride_kernelIfLi4EZNS0_9templates4cuda21uniform_and_transformIffPNS_17CUDAGeneratorImplEZZZNS4_13cauchy_kernelIS7_EEvRNS_18TensorIteratorBaseEddT_ENKUlvE_clEvENKUlvE0_clEvEUlfE_EEvSA_T1_T2_EUlP24curandStatePhilox4_32_10E_ZNS1_27distribution_nullary_kernelIff7double2S7_SJ_SE_EEvSA_SG_RKT3_T4_EUlifE_EEvlNS_15PhiloxCudaStateESF_SG_)
        /*02fc*/ 	.word	0x00000000


	//----- nvinfo : EIATTR_MIN_STACK_SIZE
	.align		4
.L_165:
        /*0300*/ 	.byte	0x04, 0x12
        /*0302*/ 	.short	(.L_167 - .L_166)
	.align		4
.L_166:
        /*0304*/ 	.word	index@(_ZN2at6native60_GLOBAL__N__2075b504_27_DistributionCauchyKernel_cu_d62eea8743distribution_elementwise_grid_stride_kernelIdLi2EZNS0_9templates4cuda21uniform_and_transformIddPNS_17CUDAGeneratorImplEZZZNS4_13cauchy_kernelIS7_EEvRNS_18TensorIteratorBaseEddT_ENKUlvE_clEvENKUlvE_clEvEUldE_EEvSA_T1_T2_EUlP24curandStatePhilox4_32_10E0_ZNS1_27distribution_nullary_kernelIdd6float4S7_SJ_SE_EEvSA_SG_RKT3_T4_EUlidE0_EEvlNS_15PhiloxCudaStateESF_SG_)
        /*0308*/ 	.word	0x00000028


	//----- nvinfo : EIATTR_MIN_STACK_SIZE
	.align		4
.L_167:
        /*030c*/ 	.byte	0x04, 0x12
        /*030e*/ 	.short	(.L_169 - .L_168)
	.align		4
.L_168:
        /*0310*/ 	.word	index@(_ZN2at6native60_GLOBAL__N__2075b504_27_DistributionCauchyKernel_cu_d62eea8743distribution_elementwise_grid_stride_kernelIdLi2EZNS0_9templates4cuda21uniform_and_transformIddPNS_17CUDAGeneratorImplEZZZNS4_13cauchy_kernelIS7_EEvRNS_18TensorIteratorBaseEddT_ENKUlvE_clEvENKUlvE_clEvEUldE_EEvSA_T1_T2_EUlP24curandStatePhilox4_32_10E0_ZNS1_27distribution_nullary_kernelIdd6float4S7_SJ_SE_EEvSA_SG_RKT3_T4_EUlidE_EEvlNS_15PhiloxCudaStateESF_SG_)
        /*0314*/ 	.word	0x00000028


	//----- nvinfo : EIATTR_MIN_STACK_SIZE
	.align		4
.L_169:
        /*0318*/ 	.byte	0x04, 0x12
        /*031a*/ 	.short	(.L_171 - .L_170)
	.align		4
.L_170:
        /*031c*/ 	.word	index@(_ZN2at6native60_GLOBAL__N__2075b504_27_DistributionCauchyKernel_cu_d62eea8743distribution_elementwise_grid_stride_kernelIdLi2EZNS0_9templates4cuda21uniform_and_transformIddPNS_17CUDAGeneratorImplEZZZNS4_13cauchy_kernelIS7_EEvRNS_18TensorIteratorBaseEddT_ENKUlvE_clEvENKUlvE_clEvEUldE_EEvSA_T1_T2_EUlP24curandStatePhilox4_32_10E_ZNS1_27distribution_nullary_kernelIdd7double2S7_SJ_SE_EEvSA_SG_RKT3_T4_EUlidE0_EEvlNS_15PhiloxCudaStateESF_SG_)
        /*0320*/ 	.word	0x00000028


	//----- nvinfo : EIATTR_MIN_STACK_SIZE
	.align		4
.L_171:
        /*0324*/ 	.byte	0x04, 0x12
        /*0326*/ 	.short	(.L_173 - .L_172)
	.align		4
.L_172:
        /*0328*/ 	.word	index@(_ZN2at6native60_GLOBAL__N__2075b504_27_DistributionCauchyKernel_cu_d62eea8743distribution_elementwise_grid_stride_kernelIdLi2EZNS0_9templates4cuda21uniform_and_transformIddPNS_17CUDAGeneratorImplEZZZNS4_13cauchy_kernelIS7_EEvRNS_18TensorIteratorBaseEddT_ENKUlvE_clEvENKUlvE_clEvEUldE_EEvSA_T1_T2_EUlP24curandStatePhilox4_32_10E_ZNS1_27distribution_nullary_kernelIdd7double2S7_SJ_SE_EEvSA_SG_RKT3_T4_EUlidE_EEvlNS_15PhiloxCudaStateESF_SG_)
        /*032c*/ 	.word	0x00000028
.L_173:


//--------------------- .nv.compat                --------------------------
	.section	.nv.compat,"",@"SHT_CUDA_COMPAT_INFO"
	.align	4
        /*0000*/ 	.byte	0x02, 0x09, 0x00, 0x00, 0x02, 0x02, 0x01, 0x00, 0x02, 0x05, 0x05, 0x00, 0x03, 0x07, 0x01, 0x01
        /*0010*/ 	.byte	0x02, 0x03, 0x00, 0x00, 0x02, 0x06, 0x01, 0x00, 0x04, 0x0b, 0x08, 0x00, 0x00, 0x00, 0x00, 0x00
        /*0020*/ 	.byte	0x00, 0x00, 0x00, 0x00


//--------------------- .nv.info._ZN2at6native60_GLOBAL__N__2075b504_27_DistributionCauchyKernel_cu_d62eea8743distribution_elementwise_grid_stride_kernelIfLi4EZNS0_9templates4cuda21uniform_and_transformIN3c108BFloat16EfPNS_17CUDAGeneratorImplEZZZNS4_13cauchy_kernelIS9_EEvRNS_18TensorIteratorBaseEddT_ENKUlvE_clEvENKUlvE2_clEvEUlfE_EEvSC_T1_T2_EUlP24curandStatePhilox4_32_10E0_ZNS1_27distribution_nullary_kernelIS7_f6float4S9_SL_SG_EEvSC_SI_RKT3_T4_EUlifE0_EEvlNS_15PhiloxCudaStateESH_SI_ --------------------------
	.section	.nv.info._ZN2at6native60_GLOBAL__N__2075b504_27_DistributionCauchyKernel_cu_d62eea8743distribution_elementwise_grid_stride_kernelIfLi4EZNS0_9templates4cuda21uniform_and_transformIN3c108BFloat16EfPNS_17CUDAGeneratorImplEZZZNS4_13cauchy_kernelIS9_EEvRNS_18TensorIteratorBaseEddT_ENKUlvE_clEvENKUlvE2_clEvEUlfE_EEvSC_T1_T2_EUlP24curandStatePhilox4_32_10E0_ZNS1_27distribution_nullary_kernelIS7_f6float4S9_SL_SG_EEvSC_SI_RKT3_T4_EUlifE0_EEvlNS_15PhiloxCudaStateESH_SI_,"",@"SHT_CUDA_INFO"
	.sectionflags	@""
	.align	4


	//----- nvinfo : EIATTR_CUDA_API_VERSION
	.align		4
        /*0000*/ 	.byte	0x04, 0x37
        /*0002*/ 	.short	(.L_175 - .L_174)
.L_174:
        /*0004*/ 	.word	0x00000082


	//----- nvinfo : EIATTR_KPARAM_INFO
	.align		4
.L_175:
        /*0008*/ 	.byte	0x04, 0x17
        /*000a*/ 	.short	(.L_177 - .L_176)
.L_176:
        /*000c*/ 	.word	0x00000000
        /*0010*/ 	.short	0x0003
        /*0012*/ 	.short	0x0028
        /*0014*/ 	.byte	0x00, 0xf0, 0xa1, 0x06


	//----- nvinfo : EIATTR_KPARAM_INFO
	.align		4
.L_177:
        /*0018*/ 	.byte	0x04, 0x17
        /*001a*/ 	.short	(.L_179 - .L_178)
.L_178:
        /*001c*/ 	.word	0x00000000
        /*0020*/ 	.short	0x0002
        /*0022*/ 	.short	0x0020
        /*0024*/ 	.byte	0x00, 0xf0, 0x05, 0x00


	//----- nvinfo : EIATTR_KPARAM_INFO
	.align		4
.L_179:
        /*0028*/ 	.byte	0x04, 0x17
        /*002a*/ 	.short	(.L_181 - .L_180)
.L_180:
        /*002c*/ 	.word	0x00000000
        /*0030*/ 	.short	0x0001
        /*0032*/ 	.short	0x0008
        /*0034*/ 	.byte	0x00, 0xf0, 0x61, 0x00


	//----- nvinfo : EIATTR_KPARAM_INFO
	.align		4
.L_181:
        /*0038*/ 	.byte	0x04, 0x17
        /*003a*/ 	.short	(.L_183 - .L_182)
.L_182:
        /*003c*/ 	.word	0x00000000
        /*0040*/ 	.short	0x0000
        /*0042*/ 	.short	0x0000
        /*0044*/ 	.byte	0x00, 0xf0, 0x21, 0x00


	//----- nvinfo : EIATTR_SPARSE_MMA_MASK
	.align		4
.L_183:
        /*0048*/ 	.byte	0x03, 0x50
        /*004a*/ 	.short	0x0000


	//----- nvinfo : EIATTR_MAXREG_COUNT
	.align		4
        /*004c*/ 	.byte	0x03, 0x1b
        /*004e*/ 	.short	0x0040


	//----- nvinfo : EIATTR_NUM_BARRIERS
	.align		4
        /*0050*/ 	.byte	0x02, 0x4c
        /*0052*/ 	.byte	0x01
	.zero		1


	//----- nvinfo : EIATTR_MERCURY_ISA_VERSION
	.align		4
        /*0054*/ 	.byte	0x03, 0x5f
        /*0056*/ 	.short	0x0101


	//----- nvinfo : EIATTR_EXIT_INSTR_OFFSETS
	.align		4
        /*0058*/ 	.byte	0x04, 0x1c
        /*005a*/ 	.short	(.L_185 - .L_184)


	//   ....[0]....
.L_184:
        /*005c*/ 	.word	0x00000800


	//   ....[1]....
        /*0060*/ 	.word	0x00005550


	//----- nvinfo : EIATTR_MAX_THREADS
	.align		4
.L_185:
        /*0064*/ 	.byte	0x04, 0x05
        /*0066*/ 	.short	(.L_187 - .L_186)
.L_186:
        /*0068*/ 	.word	0x00000100
        /*006c*/ 	.word	0x00000001
        /*0070*/ 	.word	0x00000001


	//----- nvinfo : EIATTR_CRS_STACK_SIZE
	.align		4
.L_187:
        /*0074*/ 	.byte	0x04, 0x1e
        /*0076*/ 	.short	(.L_189 - .L_188)
.L_188:
        /*0078*/ 	.word	0x00000000


	//----- nvinfo : EIATTR_CBANK_PARAM_SIZE
	.align		4
.L_189:
        /*007c*/ 	.byte	0x03, 0x19
        /*007e*/ 	.short	0x01d0


	//----- nvinfo : EIATTR_PARAM_CBANK
	.align		4
        /*0080*/ 	.byte	0x04, 0x0a
        /*0082*/ 	.short	(.L_191 - .L_190)
	.align		4
.L_190:
        /*0084*/ 	.word	index@(.nv.constant0._ZN2at6native60_GLOBAL__N__2075b504_27_DistributionCauchyKernel_cu_d62eea8743distribution_elementwise_grid_stride_kernelIfLi4EZNS0_9templates4cuda21uniform_and_transformIN3c108BFloat16EfPNS_17CUDAGeneratorImplEZZZNS4_13cauchy_kernelIS9_EEvRNS_18TensorIteratorBaseEddT_ENKUlvE_clEvENKUlvE2_clEvEUlfE_EEvSC_T1_T2_EUlP24curandStatePhilox4_32_10E0_ZNS1_27distribution_nullary_kernelIS7_f6float4S9_SL_SG_EEvSC_SI_RKT3_T4_EUlifE0_EEvlNS_15PhiloxCudaStateESH_SI_)
        /*0088*/ 	.short	0x0210
        /*008a*/ 	.short	0x01d0


	//----- nvinfo : EIATTR_SW_WAR
	.align		4
.L_191:
        /*008c*/ 	.byte	0x04, 0x36
        /*008e*/ 	.short	(.L_193 - .L_192)
.L_192:
        /*0090*/ 	.word	0x00000008
.L_193:


//--------------------- .nv.info._ZN2at6native60_GLOBAL__N__2075b504_27_DistributionCauchyKernel_cu_d62eea8743distribution_elementwise_grid_stride_kernelIfLi4EZNS0_9templates4cuda21uniform_and_transformIN3c108BFloat16EfPNS_17CUDAGeneratorImplEZZZNS4_13cauchy_kernelIS9_EEvRNS_18TensorIteratorBaseEddT_ENKUlvE_clEvENKUlvE2_clEvEUlfE_EEvSC_T1_T2_EUlP24curandStatePhilox4_32_10E0_ZNS1_27distribution_nullary_kernelIS7_f6float4S9_SL_SG_EEvSC_SI_RKT3_T4_EUlifE_EEvlNS_15PhiloxCudaStateESH_SI_ --------------------------
	.section	.nv.info._ZN2at6native60_GLOBAL__N__2075b504_27_DistributionCauchyKernel_cu_d62eea8743distribution_elementwise_grid_stride_kernelIfLi4EZNS0_9templates4cuda21uniform_and_transformIN3c108BFloat16EfPNS_17CUDAGeneratorImplEZZZNS4_13cauchy_kernelIS9_EEvRNS_18TensorIteratorBaseEddT_ENKUlvE_clEvENKUlvE2_clEvEUlfE_EEvSC_T1_T2_EUlP24curandStatePhilox4_32_10E0_ZNS1_27distribution_nullary_kernelIS7_f6float4S9_SL_SG_EEvSC_SI_RKT3_T4_EUlifE_EEvlNS_15PhiloxCudaStateESH_SI_,"",@"SHT_CUDA_INFO"
	.sectionflags	@""
	.align	4


	//----- nvinfo : EIATTR_CUDA_API_VERSION
	.align		4
        /*0000*/ 	.byte	0x04, 0x37
        /*0002*/ 	.short	(.L_195 - .L_194)
.L_194:
        /*0004*/ 	.word	0x00000082


	//----- nvinfo : EIATTR_KPARAM_INFO
	.align		4
.L_195:
        /*0008*/ 	.byte	0x04, 0x17
        /*000a*/ 	.short	(.L_197 - .L_196)
.L_196:
        /*000c*/ 	.word	0x00000000
        /*0010*/ 	.short	0x0003
        /*0012*/ 	.short	0x0028
        /*0014*/ 	.byte	0x00, 0xf0, 0x61, 0x00


	//----- nvinfo : EIATTR_KPARAM_INFO
	.align		4
.L_197:
        /*0018*/ 	.byte	0x04, 0x17
        /*001a*/ 	.short	(.L_199 - .L_198)
.L_198:
        /*001c*/ 	.word	0x00000000
        /*0020*/ 	.short	0x0002
        /*0022*/ 	.short	0x0020
        /*0024*/ 	.byte	0x00, 0xf0, 0x05, 0x00


	//----- nvinfo : EIATTR_KPARAM_INFO
	.align		4
.L_199:
        /*0028*/ 	.byte	0x04, 0x17
        /*002a*/ 	.short	(.L_201 - .L_200)
.L_200:
        /*002c*/ 	.word	0x00000000
        /*0030*/ 	.short	0x0001
        /*0032*/ 	.short	0x0008
        /*0034*/ 	.byte	0x00, 0xf0, 0x61, 0x00


	//----- nvinfo : EIATTR_KPARAM_INFO
	.align		4
.L_201:
        /*0038*/ 	.byte	0x04, 0x17
        /*003a*/ 	.short	(.L_203 - .L_202)
.L_202:
        /*003c*/ 	.word	0x00000000
        /*0040*/ 	.short	0x0000
        /*0042*/ 	.short	0x0000
        /*0044*/ 	.byte	0x00, 0xf0, 0x21, 0x00


	//----- nvinfo : EIATTR_SPARSE_MMA_MASK
	.align		4
.L_203:
        /*0048*/ 	.byte	0x03, 0x50
        /*004a*/ 	.short	0x0000


	//----- nvinfo : EIATTR_MAXREG_COUNT
	.align		4
        /*004c*/ 	.byte	0x03, 0x1b
        /*004e*/ 	.short	0x0040


	//----- nvinfo : EIATTR_NUM_BARRIERS
	.align		4
        /*0050*/ 	.byte	0x02, 0x4c
        /*0052*/ 	.byte	0x01
	.zero		1


	//----- nvinfo : EIATTR_MERCURY_ISA_VERSION
	.align		4
        /*0054*/ 	.byte	0x03, 0x5f
        /*0056*/ 	.short	0x0101


	//----- nvinfo : EIATTR_EXIT_INSTR_OFFSETS
	.align		4
        /*0058*/ 	.byte	0x04, 0x1c
        /*005a*/ 	.short	(.L_205 - .L_204)


	//   ....[0]....
.L_204:
        /*005c*/ 	.word	0x000007a0


	//   ....[1]....
        /*0060*/ 	.word	0x00001450


	//----- nvinfo : EIATTR_MAX_THREADS
	.align		4
.L_205:
        /*0064*/ 	.byte	0x04, 0x05
        /*0066*/ 	.short	(.L_207 - .L_206)
.L_206:
        /*0068*/ 	.word	0x00000100
        /*006c*/ 	.word	0x00000001
        /*0070*/ 	.word	0x00000001


	//----- nvinfo : EIATTR_CRS_STACK_SIZE
	.align		4
.L_207:
        /*0074*/ 	.byte	0x04, 0x1e
        /*0076*/ 	.short	(.L_209 - .L_208)
.L_208:
        /*0078*/ 	.word	0x00000000


	//----- nvinfo : EIATTR_CBANK_PARAM_SIZE
	.align		4
.L_209:
        /*007c*/ 	.byte	0x03, 0x19
        /*007e*/ 	.short	0x0040


	//----- nvinfo : EIATTR_PARAM_CBANK
	.align		4
        /*0080*/ 	.byte	0x04, 0x0a
        /*0082*/ 	.short	(.L_211 - .L_210)
	.align		4
.L_210:
        /*0084*/ 	.word	index@(.nv.constant0._ZN2at6native60_GLOBAL__N__2075b504_27_DistributionCauchyKernel_cu_d62eea8743distribution_elementwise_grid_stride_kernelIfLi4EZNS0_9templates4cuda21uniform_and_transformIN3c108BFloat16EfPNS_17CUDAGeneratorImplEZZZNS4_13cauchy_kernelIS9_EEvRNS_18TensorIteratorBaseEddT_ENKUlvE_clEvENKUlvE2_clEvEUlfE_EEvSC_T1_T2_EUlP24curandStatePhilox4_32_10E0_ZNS1_27distribution_nullary_kernelIS7_f6float4S9_SL_SG_EEvSC_SI_RKT3_T4_EUlifE_EEvlNS_15PhiloxCudaStateESH_SI_)
        /*0088*/ 	.short	0x0210
        /*008a*/ 	.short	0x0040


	//----- nvinfo : EIATTR_SW_WAR
	.align		4
.L_211:
        /*008c*/ 	.byte	0x04, 0x36
        /*008e*/ 	.short	(.L_213 - .L_212)
.L_212:
        /*0090*/ 	.word	0x00000008
.L_213:


//--------------------- .nv.info._ZN2at6native60_GLOBAL__N__2075b504_27_DistributionCauchyKernel_cu_d62eea8743distribution_elementwise_grid_stride_kernelIfLi4EZNS0_9templates4cuda21uniform_and_transformIN3c108BFloat16EfPNS_17CUDAGeneratorImplEZZZNS4_13cauchy_kernelIS9_EEvRNS_18TensorIteratorBaseEddT_ENKUlvE_clEvENKUlvE2_clEvEUlfE_EEvSC_T1_T2_EUlP24curandStatePhilox4_32_10E_ZNS1_27distribution_nullary_kernelIS7_f7double2S9_SL_SG_EEvSC_SI_RKT3_T4_EUlifE0_EEvlNS_15PhiloxCudaStateESH_SI_ --------------------------
	.section	.nv.info._ZN2at6native60_GLOBAL__N__2075b504_27_DistributionCauchyKernel_cu_d62eea8743distribution_elementwise_grid_stride_kernelIfLi4EZNS0_9templates4cuda21uniform_and_transformIN3c108BFloat16EfPNS_17CUDAGeneratorImplEZZZNS4_13cauchy_kernelIS9_EEvRNS_18TensorIteratorBaseEddT_ENKUlvE_clEvENKUlvE2_clEvEUlfE_EEvSC_T1_T2_EUlP24curandStatePhilox4_32_10E_ZNS1_27distribution_nullary_kernelIS7_f7double2S9_SL_SG_EEvSC_SI_RKT3_T4_EUlifE0_EEvlNS_15PhiloxCudaStateESH_SI_,"",@"SHT_CUDA_INFO"
	.sectionflags	@""
	.align	4


	//----- nvinfo : EIATTR_CUDA_API_VERSION
	.align		4
        /*0000*/ 	.byte	0x04, 0x37
        /*0002*/ 	.short	(.L_215 - .L_214)
.L_214:
        /*0004*/ 	.word	0x00000082


	//----- nvinfo : EIATTR_KPARAM_INFO
	.align		4
.L_215:
        /*0008*/ 	.byte	0x04, 0x17
        /*000a*/ 	.short	(.L_217 - .L_216)
.L_216:
        /*000c*/ 	.word	0x00000000
        /*0010*/ 	.short	0x0003
        /*0012*/ 	.short	0x0028
        /*0014*/ 	.byte	0x00, 0xf0, 0xa1, 0x06


	//----- nvinfo : EIATTR_KPARAM_INFO
	.align		4
.L_217:
        /*0018*/ 	.byte	0x04, 0x17
        /*001a*/ 	.short	(.L_219 - .L_218)
.L_218:
        /*001c*/ 	.word	0x00000000
        /*0020*/ 	.short	0x0002
        /*0022*/ 	.short	0x0020
        /*0024*/ 	.byte	0x00, 0xf0, 0x05, 0x00


	//----- nvinfo : EIATTR_KPARAM_INFO
	.align		4
.L_219:
        /*0028*/ 	.byte	0x04, 0x17
        /*002a*/ 	.short	(.L_221 - .L_220)
.L_220:
        /*002c*/ 	.word	0x00000000
        /*0030*/ 	.short	0x0001
        /*0032*/ 	.short	0x0008
        /*0034*/ 	.byte	0x00, 0xf0, 0x61, 0x00


	//----- nvinfo : EIATTR_KPARAM_INFO
	.align		4
.L_221:
        /*0038*/ 	.byte	0x04, 0x17
        /*003a*/ 	.short	(.L_223 - .L_222)
.L_222:
        /*003c*/ 	.word	0x00000000
        /*0040*/ 	.short	0x0000
        /*0042*/ 	.short	0x0000
        /*0044*/ 	.byte	0x00, 0xf0, 0x21, 0x00


	//----- nvinfo : EIATTR_SPARSE_MMA_MASK
	.align		4
.L_223:
        /*0048*/ 	.byte	0x03, 0x50
        /*004a*/ 	.short	0x0000


	//----- nvinfo : EIATTR_MAXREG_COUNT
	.align		4
        /*004c*/ 	.byte	0x03, 0x1b
        /*004e*/ 	.short	0x0040


	//----- nvinfo : EIATTR_NUM_BARRIERS
	.align		4
        /*0050*/ 	.byte	0x02, 0x4c
        /*0052*/ 	.byte	0x01
	.zero		1


	//----- nvinfo : EIATTR_MERCURY_ISA_VERSION
	.align		4
        /*0054*/ 	.byte	0x03, 0x5f
        /*0056*/ 	.short	0x0101


	//----- nvinfo : EIATTR_EXIT_INSTR_OFFSETS
	.align		4
        /*0058*/ 	.byte	0x04, 0x1c
        /*005a*/ 	.short	(.L_225 - .L_224)


	//   ....[0]....
.L_224:
        /*005c*/ 	.word	0x00000800


	//   ....[1]....
        /*0060*/ 	.word	0x000055c0


	//----- nvinfo : EIATTR_MAX_THREADS
	.align		4
.L_225:
        /*0064*/ 	.byte	0x04, 0x05
        /*0066*/ 	.short	(.L_227 - .L_226)
.L_226:
        /*0068*/ 	.word	0x00000100
        /*006c*/ 	.word	0x00000001
        /*0070*/ 	.word	0x00000001


	//----- nvinfo : EIATTR_CRS_STACK_SIZE
	.align		4
.L_227:
        /*0074*/ 	.byte	0x04, 0x1e
        /*0076*/ 	.short	(.L_229 - .L_228)
.L_228:
        /*0078*/ 	.word	0x00000000


	//----- nvinfo : EIATTR_CBANK_PARAM_SIZE
	.align		4
.L_229:
        /*007c*/ 	.byte	0x03, 0x19
        /*007e*/ 	.short	0x01d0


	//----- nvinfo : EIATTR_PARAM_CBANK
	.align		4
        /*0080*/ 	.byte	0x04, 0x0a
        /*0082*/ 	.short	(.L_231 - .L_230)
	.align		4
.L_230:
        /*0084*/ 	.word	index@(.nv.constant0._ZN2at6native60_GLOBAL__N__2075b504_27_DistributionCauchyKernel_cu_d62eea8743distribution_elementwise_grid_stride_kernelIfLi4EZNS0_9templates4cuda21uniform_and_transformIN3c108BFloat16EfPNS_17CUDAGeneratorImplEZZZNS4_13cauchy_kernelIS9_EEvRNS_18TensorIteratorBaseEddT_ENKUlvE_clEvENKUlvE2_clEvEUlfE_EEvSC_T1_T2_EUlP24curandStatePhilox4_32_10E_ZNS1_27distribution_nullary_kernelIS7_f7double2S9_SL_SG_EEvSC_SI_RKT3_T4_EUlifE0_EEvlNS_15PhiloxCudaStateESH_SI_)
        /*0088*/ 	.short	0x0210
        /*008a*/ 	.short	0x01d0


	//----- nvinfo : EIATTR_SW_WAR
	.align		4
.L_231:
        /*008c*/ 	.byte	0x04, 0x36
        /*008e*/ 	.short	(.L_233 - .L_232)
.L_232:
        /*0090*/ 	.word	0x00000008
.L_233:


//--------------------- .nv.info._ZN2at6native60_GLOBAL__N__2075b504_27_DistributionCauchyKernel_cu_d62eea8743distribution_elementwise_grid_stride_kernelIfLi4EZNS0_9templates4cuda21uniform_and_transformIN3c108BFloat16EfPNS_17CUDAGeneratorImplEZZZNS4_13cauchy_kernelIS9_EEvRNS_18TensorIteratorBaseEddT_ENKUlvE_clEvENKUlvE2_clEvEUlfE_EEvSC_T1_T2_EUlP24curandStatePhilox4_32_10E_ZNS1_27distribution_nullary_kernelIS7_f7double2S9_SL_SG_EEvSC_SI_RKT3_T4_EUlifE_EEvlNS_15PhiloxCudaStateESH_SI_ --------------------------
	.section	.nv.info._ZN2at6native60_GLOBAL__N__2075b504_27_DistributionCauchyKernel_cu_d62eea8743distribution_elementwise_grid_stride_kernelIfLi4EZNS0_9templates4cuda21uniform_and_transformIN3c108BFloat16EfPNS_17CUDAGeneratorImplEZZZNS4_13cauchy_kernelIS9_EEvRNS_18TensorIteratorBaseEddT_ENKUlvE_clEvENKUlvE2_clEvEUlfE_EEvSC_T1_T2_EUlP24curandStatePhilox4_32_10E_ZNS1_27distribution_nullary_kernelIS7_f7double2S9_SL_SG_EEvSC_SI_RKT3_T4_EUlifE_EEvlNS_15PhiloxCudaStateESH_SI_,"",@"SHT_CUDA_INFO"
	.sectionflags	@""
	.align	4


	//----- nvinfo : EIATTR_CUDA_API_VERSION
	.align		4
        /*0000*/ 	.byte	0x04, 0x37
        /*0002*/ 	.short	(.L_235 - .L_234)
.L_234:
        /*0004*/ 	.word	0x00000082


	//----- nvinfo : EIATTR_KPARAM_INFO
	.align		4
.L_235:
        /*0008*/ 	.byte	0x04, 0x17
        /*000a*/ 	.short	(.L_237 - .L_236)
.L_236:
        /*000c*/ 	.word	0x00000000
        /*0010*/ 	.short	0x0003
        /*0012*/ 	.short	0x0028
        /*0014*/ 	.byte	0x00, 0xf0, 0x61, 0x00


	//----- nvinfo : EIATTR_KPARAM_INFO
	.align		4
.L_237:
        /*0018*/ 	.byte	0x04, 0x17
        /*001a*/ 	.short	(.L_239 - .L_238)
.L_238:
        /*001c*/ 	.word	0x00000000
        /*0020*/ 	.short	0x0002
        /*0022*/ 	.short	0x0020
        /*0024*/ 	.byte	0x00, 0xf0, 0x05, 0x00


	//----- nvinfo : EIATTR_KPARAM_INFO
	.align		4
.L_239:
        /*0028*/ 	.byte	0x04, 0x17
        /*002a*/ 	.short	(.L_241 - .L_240)
.L_240:
        /*002c*/ 	.word	0x00000000
        /*0030*/ 	.short	0x0001
        /*0032*/ 	.short	0x0008
        /*0034*/ 	.byte	0x00, 0xf0, 0x61, 0x00


	//----- nvinfo : EIATTR_KPARAM_INFO
	.align		4
.L_241:
        /*0038*/ 	.byte	0x04, 0x17
        /*003a*/ 	.short	(.L_243 - .L_242)
.L_242:
        /*003c*/ 	.word	0x00000000
        /*0040*/ 	.short	0x0000
        /*0042*/ 	.short	0x0000
        /*0044*/ 	.byte	0x00, 0xf0, 0x21, 0x00


	//----- nvinfo : EIATTR_SPARSE_MMA_MASK
	.align		4
.L_243:
        /*0048*/ 	.byte	0x03, 0x50
        /*004a*/ 	.short	0x0000


	//----- nvinfo : EIATTR_MAXREG_COUNT
	.align		4
        /*004c*/ 	.byte	0x03, 0x1b
        /*004e*/ 	.short	0x0040


	//----- nvinfo : EIATTR_NUM_BARRIERS
	.align		4
        /*0050*/ 	.byte	0x02, 0x4c
        /*0052*/ 	.byte	0x01
	.zero		1


	//----- nvinfo : EIATTR_MERCURY_ISA_VERSION
	.align		4
        /*0054*/ 	.byte	0x03, 0x5f
        /*0056*/ 	.short	0x0101


	//----- nvinfo : EIATTR_EXIT_INSTR_OFFSETS
	.align		4
        /*0058*/ 	.byte	0x04, 0x1c
        /*005a*/ 	.short	(.L_245 - .L_244)


	//   ....[0]....
.L_244:
        /*005c*/ 	.word	0x000007a0


	//   ....[1]....
        /*0060*/ 	.word	0x000014c0


	//----- nvinfo : EIATTR_MAX_THREADS
	.align		4
.L_245:
        /*0064*/ 	.byte	0x04, 0x05
        /*0066*/ 	.short	(.L_247 - .L_246)
.L_246:
        /*0068*/ 	.word	0x00000100
        /*006c*/ 	.word	0x00000001
        /*0070*/ 	.word	0x00000001


	//----- nvinfo : EIATTR_CRS_STACK_SIZE
	.align		4
.L_247:
        /*0074*/ 	.byte	0x04, 0x1e
        /*0076*/ 	.short	(.L_249 - .L_248)
.L_248:
        /*0078*/ 	.word	0x00000000


	//----- nvinfo : EIATTR_CBANK_PARAM_SIZE
	.align		4
.L_249:
        /*007c*/ 	.byte	0x03, 0x19
        /*007e*/ 	.short	0x0040


	//----- nvinfo : EIATTR_PARAM_CBANK
	.align		4
        /*0080*/ 	.byte	0x04, 0x0a
        /*0082*/ 	.short	(.L_251 - .L_250)
	.align		4
.L_250:
        /*0084*/ 	.word	index@(.nv.constant0._ZN2at6native60_GLOBAL__N__2075b504_27_DistributionCauchyKernel_cu_d62eea8743distribution_elementwise_grid_stride_kernelIfLi4EZNS0_9templates4cuda21uniform_and_transformIN3c108BFloat16EfPNS_17CUDAGeneratorImplEZZZNS4_13cauchy_kernelIS9_EEvRNS_18TensorIteratorBaseEddT_ENKUlvE_clEvENKUlvE2_clEvEUlfE_EEvSC_T1_T2_EUlP24curandStatePhilox4_32_10E_ZNS1_27distribution_nullary_kernelIS7_f7double2S9_SL_SG_EEvSC_SI_RKT3_T4_EUlifE_EEvlNS_15PhiloxCudaStateESH_SI_)
        /*0088*/ 	.short	0x0210
        /*008a*/ 	.short	0x0040


	//----- nvinfo : EIATTR_SW_WAR
	.align		4
.L_251:
        /*008c*/ 	.byte	0x04, 0x36
        /*008e*/ 	.short	(.L_253 - .L_252)
.L_252:
        /*0090*/ 	.word	0x00000008
.L_253:


//--------------------- .nv.info._ZN2at6native60_GLOBAL__N__2075b504_27_DistributionCauchyKernel_cu_d62eea8743distribution_elementwise_grid_stride_kernelIfLi4EZNS0_9templates4cuda21uniform_and_transformIN3c104HalfEfPNS_17CUDAGeneratorImplEZZZNS4_13cauchy_kernelIS9_EEvRNS_18TensorIteratorBaseEddT_ENKUlvE_clEvENKUlvE1_clEvEUlfE_EEvSC_T1_T2_EUlP24curandStatePhilox4_32_10E0_ZNS1_27distribution_nullary_kernelIS7_f6float4S9_SL_SG_EEvSC_SI_RKT3_T4_EUlifE0_EEvlNS_15PhiloxCudaStateESH_SI_ --------------------------
	.section	.nv.info._ZN2at6native60_GLOBAL__N__2075b504_27_DistributionCauchyKernel_cu_d62eea8743distribution_elementwise_grid_stride_kernelIfLi4EZNS0_9templates4cuda21uniform_and_transformIN3c104HalfEfPNS_17CUDAGeneratorImplEZZZNS4_13cauchy_kernelIS9_EEvRNS_18TensorIteratorBaseEddT_ENKUlvE_clEvENKUlvE1_clEvEUlfE_EEvSC_T1_T2_EUlP24curandStatePhilox4_32_10E0_ZNS1_27distribution_nullary_kernelIS7_f6float4S9_SL_SG_EEvSC_SI_RKT3_T4_EUlifE0_EEvlNS_15PhiloxCudaStateESH_SI_,"",@"SHT_CUDA_INFO"
	.sectionflags	@""
	.align	4


	//----- nvinfo : EIATTR_CUDA_API_VERSION
	.align		4
        /*0000*/ 	.byte	0x04, 0x37
        /*0002*/ 	.short	(.L_255 - .L_254)
.L_254:
        /*0004*/ 	.word	0x00000082


	//----- nvinfo : EIATTR_KPARAM_INFO
	.align		4
.L_255:
        /*0008*/ 	.byte	0x04, 0x17
        /*000a*/ 	.short	(.L_257 - .L_256)
.L_256:
        /*000c*/ 	.word	0x00000000
        /*0010*/ 	.short	0x0003
        /*0012*/ 	.short	0x0028
        /*0014*/ 	.byte	0x00, 0xf0, 0xa1, 0x06


	//----- nvinfo : EIATTR_KPARAM_INFO
	.align		4
.L_257:
        /*0018*/ 	.byte	0x04, 0x17
        /*001a*/ 	.short	(.L_259 - .L_258)
.L_258:
        /*001c*/ 	.word	0x00000000
        /*0020*/ 	.short	0x0002
        /*0022*/ 	.short	0x0020
        /*0024*/ 	.byte	0x00, 0xf0, 0x05, 0x00


	//----- nvinfo : EIATTR_KPARAM_INFO
	.align		4
.L_259:
        /*0028*/ 	.byte	0x04, 0x17
        /*002a*/ 	.short	(.L_261 - .L_260)
.L_260:
        /*002c*/ 	.word	0x00000000
        /*0030*/ 	.short	0x0001
        /*0032*/ 	.short	0x0008
        /*0034*/ 	.byte	0x00, 0xf0, 0x61, 0x00


	//----- nvinfo : EIATTR_KPARAM_INFO
	.align		4
.L_261:
        /*0038*/ 	.byte	0x04, 0x17
        /*003a*/ 	.short	(.L_263 - .L_262)
.L_262:
        /*003c*/ 	.word	0x00000000
        /*0040*/ 	.short	0x0000
        /*0042*/ 	.short	0x0000
        /*0044*/ 	.byte	0x00, 0xf0, 0x21, 0x00


	//----- nvinfo : EIATTR_SPARSE_MMA_MASK
	.align		4
.L_263:
        /*0048*/ 	.byte	0x03, 0x50
        /*004a*/ 	.short	0x0000


	//----- nvinfo : EIATTR_MAXREG_COUNT
	.align		4
        /*004c*/ 	.byte	0x03, 0x1b
        /*004e*/ 	.short	0x0040


	//----- nvinfo : EIATTR_NUM_BARRIERS
	.align		4
        /*0050*/ 	.byte	0x02, 0x4c
        /*0052*/ 	.byte	0x01
	.zero		1


	//----- nvinfo : EIATTR_MERCURY_ISA_VERSION
	.align		4
        /*0054*/ 	.byte	0x03, 0x5f
        /*0056*/ 	.short	0x0101


	//----- nvinfo : EIATTR_EXIT_INSTR_OFFSETS
	.align		4
        /*0058*/ 	.byte	0x04, 0x1c
        /*005a*/ 	.short	(.L_265 - .L_264)


	//   ....[0]....
.L_264:
        /*005c*/ 	.word	0x00000800


	//   ....[1]....
        /*0060*/ 	.word	0x00005550


	//----- nvinfo : EIATTR_MAX_THREADS
	.align		4
.L_265:
        /*0064*/ 	.byte	0x04, 0x05
        /*0066*/ 	.short	(.L_267 - .L_266)
.L_266:
        /*0068*/ 	.word	0x00000100
        /*006c*/ 	.word	0x00000001
        /*0070*/ 	.word	0x00000001


	//----- nvinfo : EIATTR_CRS_STACK_SIZE
	.align		4
.L_267:
        /*0074*/ 	.byte	0x04, 0x1e
        /*0076*/ 	.short	(.L_269 - .L_268)
.L_268:
        /*0078*/ 	.word	0x00000000


	//----- nvinfo : EIATTR_CBANK_PARAM_SIZE
	.align		4
.L_269:
        /*007c*/ 	.byte	0x03, 0x19
        /*007e*/ 	.short	0x01d0


	//----- nvinfo : EIATTR_PARAM_CBANK
	.align		4
        /*0080*/ 	.byte	0x04, 0x0a
        /*0082*/ 	.short	(.L_271 - .L_270)
	.align		4
.L_270:
        /*0084*/ 	.word	index@(.nv.constant0._ZN2at6native60_GLOBAL__N__2075b504_27_DistributionCauchyKernel_cu_d62eea8743distribution_elementwise_grid_stride_kernelIfLi4EZNS0_9templates4cuda21uniform_and_transformIN3c104HalfEfPNS_17CUDAGeneratorImplEZZZNS4_13cauchy_kernelIS9_EEvRNS_18TensorIteratorBaseEddT_ENKUlvE_clEvENKUlvE1_clEvEUlfE_EEvSC_T1_T2_EUlP24curandStatePhilox4_32_10E0_ZNS1_27distribution_nullary_kernelIS7_f6float4S9_SL_SG_EEvSC_SI_RKT3_T4_EUlifE0_EEvlNS_15PhiloxCudaStateESH_SI_)
        /*0088*/ 	.short	0x0210
        /*008a*/ 	.short	0x01d0


	//----- nvinfo : EIATTR_SW_WAR
	.align		4
.L_271:
        /*008c*/ 	.byte	0x04, 0x36
        /*008e*/ 	.short	(.L_273 - .L_272)
.L_272:
        /*0090*/ 	.word	0x00000008
.L_273:


//--------------------- .nv.info._ZN2at6native60_GLOBAL__N__2075b504_27_DistributionCauchyKernel_cu_d62eea8743distribution_elementwise_grid_stride_kernelIfLi4EZNS0_9templates4cuda21uniform_and_transformIN3c104HalfEfPNS_17CUDAGeneratorImplEZZZNS4_13cauchy_kernelIS9_EEvRNS_18TensorIteratorBaseEddT_ENKUlvE_clEvENKUlvE1_clEvEUlfE_EEvSC_T1_T2_EUlP24curandStatePhilox4_32_10E0_ZNS1_27distribution_nullary_kernelIS7_f6float4S9_SL_SG_EEvSC_SI_RKT3_T4_EUlifE_EEvlNS_15PhiloxCudaStateESH_SI_ --------------------------
	.section	.nv.info._ZN2at6native60_GLOBAL__N__2075b504_27_DistributionCauchyKernel_cu_d62eea8743distribution_elementwise_grid_stride_kernelIfLi4EZNS0_9templates4cuda21uniform_and_transformIN3c104HalfEfPNS_17CUDAGeneratorImplEZZZNS4_13cauchy_kernelIS9_EEvRNS_18TensorIteratorBaseEddT_ENKUlvE_clEvENKUlvE1_clEvEUlfE_EEvSC_T1_T2_EUlP24curandStatePhilox4_32_10E0_ZNS1_27distribution_nullary_kernelIS7_f6float4S9_SL_SG_EEvSC_SI_RKT3_T4_EUlifE_EEvlNS_15PhiloxCudaStateESH_SI_,"",@"SHT_CUDA_INFO"
	.sectionflags	@""
	.align	4


	//----- nvinfo : EIATTR_CUDA_API_VERSION
	.align		4
        /*0000*/ 	.byte	0x04, 0x37
        /*0002*/ 	.short	(.L_275 - .L_274)
.L_274:
        /*0004*/ 	.word	0x00000082


	//----- nvinfo : EIATTR_KPARAM_INFO
	.align		4
.L_275:
        /*0008*/ 	.byte	0x04, 0x17
        /*000a*/ 	.short	(.L_277 - .L_276)
.L_276:
        /*000c*/ 	.word	0x00000000
        /*0010*/ 	.short	0x0003
        /*0012*/ 	.short	0x0028
        /*0014*/ 	.byte	0x00, 0xf0, 0x61, 0x00


	//----- nvinfo : EIATTR_KPARAM_INFO
	.align		4
.L_277:
        /*0018*/ 	.byte	0x04, 0x17
        /*001a*/ 	.short	(.L_279 - .L_278)
.L_278:
        /*001c*/ 	.word	0x00000000
        /*0020*/ 	.short	0x0002
        /*0022*/ 	.short	0x0020
        /*0024*/ 	.byte	0x00, 0xf0, 0x05, 0x00


	//----- nvinfo : EIATTR_KPARAM_INFO
	.align		4
.L_279:
        /*0028*/ 	.byte	0x04, 0x17
        /*002a*/ 	.short	(.L_281 - .L_280)
.L_280:
        /*002c*/ 	.word	0x00000000
        /*0030*/ 	.short	0x0001
        /*0032*/ 	.short	0x0008
        /*0034*/ 	.byte	0x00, 0xf0, 0x61, 0x00


	//----- nvinfo : EIATTR_KPARAM_INFO
	.align		4
.L_281:
        /*0038*/ 	.byte	0x04, 0x17
        /*003a*/ 	.short	(.L_283 - .L_282)
.L_282:
        /*003c*/ 	.word	0x00000000
        /*0040*/ 	.short	0x0000
        /*0042*/ 	.short	0x0000
        /*0044*/ 	.byte	0x00, 0xf0, 0x21, 0x00


	//----- nvinfo : EIATTR_SPARSE_MMA_MASK
	.align		4
.L_283:
        /*0048*/ 	.byte	0x03, 0x50
        /*004a*/ 	.short	0x0000


	//----- nvinfo : EIATTR_MAXREG_COUNT
	.align		4
        /*004c*/ 	.byte	0x03, 0x1b
        /*004e*/ 	.short	0x0040


	//----- nvinfo : EIATTR_NUM_BARRIERS
	.align		4
        /*0050*/ 	.byte	0x02, 0x4c
        /*0052*/ 	.byte	0x01
	.zero		1


	//----- nvinfo : EIATTR_MERCURY_ISA_VERSION
	.align		4
        /*0054*/ 	.byte	0x03, 0x5f
        /*0056*/ 	.short	0x0101


	//----- nvinfo : EIATTR_EXIT_INSTR_OFFSETS
	.align		4
        /*0058*/ 	.byte	0x04, 0x1c
        /*005a*/ 	.short	(.L_285 - .L_284)


	//   ....[0]....
.L_284:
        /*005c*/ 	.word	0x000007a0


	//   ....[1]....
        /*0060*/ 	.word	0x00001450


	//----- nvinfo : EIATTR_MAX_THREADS
	.align		4
.L_285:
        /*0064*/ 	.byte	0x04, 0x05
        /*0066*/ 	.short	(.L_287 - .L_286)
.L_286:
        /*0068*/ 	.word	0x00000100
        /*006c*/ 	.word	0x00000001
        /*0070*/ 	.word	0x00000001


	//----- nvinfo : EIATTR_CRS_STACK_SIZE
	.align		4
.L_287:
        /*0074*/ 	.byte	0x04, 0x1e
        /*0076*/ 	.short	(.L_289 - .L_288)
.L_288:
        /*0078*/ 	.word	0x00000000


	//----- nvinfo : EIATTR_CBANK_PARAM_SIZE
	.align		4
.L_289:
        /*007c*/ 	.byte	0x03, 0x19
        /*007e*/ 	.short	0x0040


	//----- nvinfo : EIATTR_PARAM_CBANK
	.align		4
        /*0080*/ 	.byte	0x04, 0x0a
        /*0082*/ 	.short	(.L_291 - .L_290)
	.align		4
.L_290:
        /*0084*/ 	.word	index@(.nv.constant0._ZN2at6native60_GLOBAL__N__2075b504_27_DistributionCauchyKernel_cu_d62eea8743distribution_elementwise_grid_stride_kernelIfLi4EZNS0_9templates4cuda21uniform_and_transformIN3c104HalfEfPNS_17CUDAGeneratorImplEZZZNS4_13cauchy_kernelIS9_EEvRNS_18TensorIteratorBaseEddT_ENKUlvE_clEvENKUlvE1_clEvEUlfE_EEvSC_T1_T2_EUlP24curandStatePhilox4_32_10E0_ZNS1_27distribution_nullary_kernelIS7_f6float4S9_SL_SG_EEvSC_SI_RKT3_T4_EUlifE_EEvlNS_15PhiloxCudaStateESH_SI_)
        /*0088*/ 	.short	0x0210
        /*008a*/ 	.short	0x0040


	//----- nvinfo : EIATTR_SW_WAR
	.align		4
.L_291:
        /*008c*/ 	.byte	0x04, 0x36
        /*008e*/ 	.short	(.L_293 - .L_292)
.L_292:
        /*0090*/ 	.word	0x00000008
.L_293:


//--------------------- .nv.info._ZN2at6native60_GLOBAL__N__2075b504_27_DistributionCauchyKernel_cu_d62eea8743distribution_elementwise_grid_stride_kernelIfLi4EZNS0_9templates4cuda21uniform_and_transformIN3c104HalfEfPNS_17CUDAGeneratorImplEZZZNS4_13cauchy_kernelIS9_EEvRNS_18TensorIteratorBaseEddT_ENKUlvE_clEvENKUlvE1_clEvEUlfE_EEvSC_T1_T2_EUlP24curandStatePhilox4_32_10E_ZNS1_27distribution_nullary_kernelIS7_f7double2S9_SL_SG_EEvSC_SI_RKT3_T4_EUlifE0_EEvlNS_15PhiloxCudaStateESH_SI_ --------------------------
	.section	.nv.info._ZN2at6native60_GLOBAL__N__2075b504_27_DistributionCauchyKernel_cu_d62eea8743distribution_elementwise_grid_stride_kernelIfLi4EZNS0_9templates4cuda21uniform_and_transformIN3c104HalfEfPNS_17CUDAGeneratorImplEZZZNS4_13cauchy_kernelIS9_EEvRNS_18TensorIteratorBaseEddT_ENKUlvE_clEvENKUlvE1_clEvEUlfE_EEvSC_T1_T2_EUlP24curandStatePhilox4_32_10E_ZNS1_27distribution_nullary_kernelIS7_f7double2S9_SL_SG_EEvSC_SI_RKT3_T4_EUlifE0_EEvlNS_15PhiloxCudaStateESH_SI_,"",@"SHT_CUDA_INFO"
	.sectionflags	@""
	.align	4


	//----- nvinfo : EIATTR_CUDA_API_VERSION
	.align		4
        /*0000*/ 	.byte	0x04, 0x37
        /*0002*/ 	.short	(.L_295 - .L_294)
.L_294:
        /*0004*/ 	.word	0x00000082


	//----- nvinfo : EIATTR_KPARAM_INFO
	.align		4
.L_295:
        /*0008*/ 	.byte	0x04, 0x17
        /*000a*/ 	.short	(.L_297 - .L_296)
.L_296:
        /*000c*/ 	.word	0x00000000
        /*0010*/ 	.short	0x0003
        /*0012*/ 	.short	0x0028
        /*0014*/ 	.byte	0x00, 0xf0, 0xa1, 0x06


	//----- nvinfo : EIATTR_KPARAM_INFO
	.align		4
.L_297:
        /*0018*/ 	.byte	0x04, 0x17
        /*001a*/ 	.short	(.L_299 - .L_298)
.L_298:
        /*001c*/ 	.word	0x00000000
        /*0020*/ 	.short	0x0002
        /*0022*/ 	.short	0x0020
        /*0024*/ 	.byte	0x00, 0xf0, 0x05, 0x00


	//----- nvinfo : EIATTR_KPARAM_INFO
	.align		4
.L_299:
        /*0028*/ 	.byte	0x04, 0x17
        /*002a*/ 	.short	(.L_301 - .L_300)
.L_300:
        /*002c*/ 	.word	0x00000000
        /*0030*/ 	.short	0x0001
        /*0032*/ 	.short	0x0008
        /*0034*/ 	.byte	0x00, 0xf0, 0x61, 0x00


	//----- nvinfo : EIATTR_KPARAM_INFO
	.align		4
.L_301:
        /*0038*/ 	.byte	0x04, 0x17
        /*003a*/ 	.short	(.L_303 - .L_302)
.L_302:
        /*003c*/ 	.word	0x00000000
        /*0040*/ 	.short	0x0000
        /*0042*/ 	.short	0x0000
        /*0044*/ 	.byte	0x00, 0xf0, 0x21, 0x00


	//----- nvinfo : EIATTR_SPARSE_MMA_MASK
	.align		4
.L_303:
        /*0048*/ 	.byte	0x03, 0x50
        /*004a*/ 	.short	0x0000


	//----- nvinfo : EIATTR_MAXREG_COUNT
	.align		4
        /*004c*/ 	.byte	0x03, 0x1b
        /*004e*/ 	.short	0x0040


	//----- nvinfo : EIATTR_NUM_BARRIERS
	.align		4
        /*0050*/ 	.byte	0x02, 0x4c
        /*0052*/ 	.byte	0x01
	.zero		1


	//----- nvinfo : EIATTR_MERCURY_ISA_VERSION
	.align		4
        /*0054*/ 	.byte	0x03, 0x5f
        /*0056*/ 	.short	0x0101


	//----- nvinfo : EIATTR_EXIT_INSTR_OFFSETS
	.align		4
        /*0058*/ 	.byte	0x04, 0x1c
        /*005a*/ 	.short	(.L_305 - .L_304)


	//   ....[0]....
.L_304:
        /*005c*/ 	.word	0x00000800


	//   ....[1]....
        /*0060*/ 	.word	0x000055c0


	//----- nvinfo : EIATTR_MAX_THREADS
	.align		4
.L_305:
        /*0064*/ 	.byte	0x04, 0x05
        /*0066*/ 	.short	(.L_307 - .L_306)
.L_306:
        /*0068*/ 	.word	0x00000100
        /*006c*/ 	.word	0x00000001
        /*0070*/ 	.word	0x00000001


	//----- nvinfo : EIATTR_CRS_STACK_SIZE
	.align		4
.L_307:
        /*0074*/ 	.byte	0x04, 0x1e
        /*0076*/ 	.short	(.L_309 - .L_308)
.L_308:
        /*0078*/ 	.word	0x00000000


	//----- nvinfo : EIATTR_CBANK_PARAM_SIZE
	.align		4
.L_309:
        /*007c*/ 	.byte	0x03, 0x19
        /*007e*/ 	.short	0x01d0


	//----- nvinfo : EIATTR_PARAM_CBANK
	.align		4
        /*0080*/ 	.byte	0x04, 0x0a
        /*0082*/ 	.short	(.L_311 - .L_310)
	.align		4
.L_310:
        /*0084*/ 	.word	index@(.nv.constant0._ZN2at6native60_GLOBAL__N__2075b504_27_DistributionCauchyKernel_cu_d62eea8743distribution_elementwise_grid_stride_kernelIfLi4EZNS0_9templates4cuda21uniform_and_transformIN3c104HalfEfPNS_17CUDAGeneratorImplEZZZNS4_13cauchy_kernelIS9_EEvRNS_18TensorIteratorBaseEddT_ENKUlvE_clEvENKUlvE1_clEvEUlfE_EEvSC_T1_T2_EUlP24curandStatePhilox4_32_10E_ZNS1_27distribution_nullary_kernelIS7_f7double2S9_SL_SG_EEvSC_SI_RKT3_T4_EUlifE0_EEvlNS_15PhiloxCudaStateESH_SI_)
        /*0088*/ 	.short	0x0210
        /*008a*/ 	.short	0x01d0


	//----- nvinfo : EIATTR_SW_WAR
	.align		4
.L_311:
        /*008c*/ 	.byte	0x04, 0x36
        /*008e*/ 	.short	(.L_313 - .L_312)
.L_312:
        /*0090*/ 	.word	0x00000008
.L_313:


//--------------------- .nv.info._ZN2at6native60_GLOBAL__N__2075b504_27_DistributionCauchyKernel_cu_d62eea8743distribution_elementwise_grid_stride_kernelIfLi4EZNS0_9templates4cuda21uniform_and_transformIN3c104HalfEfPNS_17CUDAGeneratorImplEZZZNS4_13cauchy_kernelIS9_EEvRNS_18TensorIteratorBaseEddT_ENKUlvE_clEvENKUlvE1_clEvEUlfE_EEvSC_T1_T2_EUlP24curandStatePhilox4_32_10E_ZNS1_27distribution_nullary_kernelIS7_f7double2S9_SL_SG_EEvSC_SI_RKT3_T4_EUlifE_EEvlNS_15PhiloxCudaStateESH_SI_ --------------------------
	.section	.nv.info._ZN2at6native60_GLOBAL__N__2075b504_27_DistributionCauchyKernel_cu_d62eea8743distribution_elementwise_grid_stride_kernelIfLi4EZNS0_9templates4cuda21uniform_and_transformIN3c104HalfEfPNS_17CUDAGeneratorImplEZZZNS4_13cauchy_kernelIS9_EEvRNS_18TensorIteratorBaseEddT_ENKUlvE_clEvENKUlvE1_clEvEUlfE_EEvSC_T1_T2_EUlP24curandStatePhilox4_32_10E_ZNS1_27distribution_nullary_kernelIS7_f7double2S9_SL_SG_EEvSC_SI_RKT3_T4_EUlifE_EEvlNS_15PhiloxCudaStateESH_SI_,"",@"SHT_CUDA_INFO"
	.sectionflags	@""
	.align	4


	//----- nvinfo : EIATTR_CUDA_API_VERSION
	.align		4
        /*0000*/ 	.byte	0x04, 0x37
        /*0002*/ 	.short	(.L_315 - .L_314)
.L_314:
        /*0004*/ 	.word	0x00000082


	//----- nvinfo : EIATTR_KPARAM_INFO
	.align		4
.L_315:
        /*0008*/ 	.byte	0x04, 0x17
        /*000a*/ 	.short	(.L_317 - .L_316)
.L_316:
        /*000c*/ 	.word	0x00000000
        /*0010*/ 	.short	0x0003
        /*0012*/ 	.short	0x0028
        /*0014*/ 	.byte	0x00, 0xf0, 0x61, 0x00


	//----- nvinfo : EIATTR_KPARAM_INFO
	.align		4
.L_317:
        /*0018*/ 	.byte	0x04, 0x17
        /*001a*/ 	.short	(.L_319 - .L_318)
.L_318:
        /*001c*/ 	.word	0x00000000
        /*0020*/ 	.short	0x0002
        /*0022*/ 	.short	0x0020
        /*0024*/ 	.byte	0x00, 0xf0, 0x05, 0x00


	//----- nvinfo : EIATTR_KPARAM_INFO
	.align		4
.L_319:
        /*0028*/ 	.byte	0x04, 0x17
        /*002a*/ 	.short	(.L_321 - .L_320)
.L_320:
        /*002c*/ 	.word	0x00000000
        /*0030*/ 	.short	0x0001
        /*0032*/ 	.short	0x0008
        /*0034*/ 	.byte	0x00, 0xf0, 0x61, 0x00


	//----- nvinfo : EIATTR_KPARAM_INFO
	.align		4
.L_321:
        /*0038*/ 	.byte	0x04, 0x17
        /*003a*/ 	.short	(.L_323 - .L_322)
.L_322:
        /*003c*/ 	.word	0x00000000
        /*0040*/ 	.short	0x0000
        /*0042*/ 	.short	0x0000
        /*0044*/ 	.byte	0x00, 0xf0, 0x21, 0x00


	//----- nvinfo : EIATTR_SPARSE_MMA_MASK
	.align		4
.L_323:
        /*0048*/ 	.byte	0x03, 0x50
        /*004a*/ 	.short	0x0000


	//----- nvinfo : EIATTR_MAXREG_COUNT
	.align		4
        /*004c*/ 	.byte	0x03, 0x1b
        /*004e*/ 	.short	0x0040


	//----- nvinfo : EIATTR_NUM_BARRIERS
	.align		4
        /*0050*/ 	.byte	0x02, 0x4c
        /*0052*/ 	.byte	0x01
	.zero		1


	//----- nvinfo : EIATTR_MERCURY_ISA_VERSION
	.align		4
        /*0054*/ 	.byte	0x03, 0x5f
        /*0056*/ 	.short	0x0101


	//----- nvinfo : EIATTR_EXIT_INSTR_OFFSETS
	.align		4
        /*0058*/ 	.byte	0x04, 0x1c
        /*005a*/ 	.short	(.L_325 - .L_324)


	//   ....[0]....
.L_324:
        /*005c*/ 	.word	0x000007a0


	//   ....[1]....
        /*0060*/ 	.word	0x000014c0


	//----- nvinfo : EIATTR_MAX_THREADS
	.align		4
.L_325:
        /*0064*/ 	.byte	0x04, 0x05
        /*0066*/ 	.short	(.L_327 - .L_326)
.L_326:
        /*0068*/ 	.word	0x00000100
        /*006c*/ 	.word	0x00000001
        /*0070*/ 	.word	0x00000001


	//----- nvinfo : EIATTR_CRS_STACK_SIZE
	.align		4
.L_327:
        /*0074*/ 	.byte	0x04, 0x1e
        /*0076*/ 	.short	(.L_329 - .L_328)
.L_328:
        /*0078*/ 	.word	0x00000000


	//----- nvinfo : EIATTR_CBANK_PARAM_SIZE
	.align		4
.L_329:
        /*007c*/ 	.byte	0x03, 0x19
        /*007e*/ 	.short	0x0040


	//----- nvinfo : EIATTR_PARAM_CBANK
	.align		4
        /*0080*/ 	.byte	0x04, 0x0a
        /*0082*/ 	.short	(.L_331 - .L_330)
	.align		4
.L_330:
        /*0084*/ 	.word	index@(.nv.constant0._ZN2at6native60_GLOBAL__N__2075b504_27_DistributionCauchyKernel_cu_d62eea8743distribution_elementwise_grid_stride_kernelIfLi4EZNS0_9templates4cuda21uniform_and_transformIN3c104HalfEfPNS_17CUDAGeneratorImplEZZZNS4_13cauchy_kernelIS9_EEvRNS_18TensorIteratorBaseEddT_ENKUlvE_clEvENKUlvE1_clEvEUlfE_EEvSC_T1_T2_EUlP24curandStatePhilox4_32_10E_ZNS1_27distribution_nullary_kernelIS7_f7double2S9_SL_SG_EEvSC_SI_RKT3_T4_EUlifE_EEvlNS_15PhiloxCudaStateESH_SI_)
        /*0088*/ 	.short	0x0210
        /*008a*/ 	.short	0x0040


	//----- nvinfo : EIATTR_SW_WAR
	.align		4
.L_331:
        /*008c*/ 	.byte	0x04, 0x36
        /*008e*/ 	.short	(.L_333 - .L_332)
.L_332:
        /*0090*/ 	.word	0x00000008
.L_333:


//--------------------- .nv.info._ZN2at6native60_GLOBAL__N__2075b504_27_DistributionCauchyKernel_cu_d62eea8743distribution_elementwise_grid_stride_kernelIfLi4EZNS0_9templates4cuda21uniform_and_transformIffPNS_17CUDAGeneratorImplEZZZNS4_13cauchy_kernelIS7_EEvRNS_18TensorIteratorBaseEddT_ENKUlvE_clEvENKUlvE0_clEvEUlfE_EEvSA_T1_T2_EUlP24curandStatePhilox4_32_10E0_ZNS1_27distribution_nullary_kernelIff6float4S7_SJ_SE_EEvSA_SG_RKT3_T4_EUlifE0_EEvlNS_15PhiloxCudaStateESF_SG_ --------------------------
	.section	.nv.info._ZN2at6native60_GLOBAL__N__2075b504_27_DistributionCauchyKernel_cu_d62eea8743distribution_elementwise_grid_stride_kernelIfLi4EZNS0_9templates4cuda21uniform_and_transformIffPNS_17CUDAGeneratorImplEZZZNS4_13cauchy_kernelIS7_EEvRNS_18TensorIteratorBaseEddT_ENKUlvE_clEvENKUlvE0_clEvEUlfE_EEvSA_T1_T2_EUlP24curandStatePhilox4_32_10E0_ZNS1_27distribution_nullary_kernelIff6float4S7_SJ_SE_EEvSA_SG_RKT3_T4_EUlifE0_EEvlNS_15PhiloxCudaStateESF_SG_,"",@"SHT_CUDA_INFO"
	.sectionflags	@""
	.align	4


	//----- nvinfo : EIATTR_CUDA_API_VERSION
	.align		4
        /*0000*/ 	.byte	0x04, 0x37
        /*0002*/ 	.short	(.L_335 - .L_334)
.L_334:
        /*0004*/ 	.word	0x00000082


	//----- nvinfo : EIATTR_KPARAM_INFO
	.align		4
.L_335:
        /*0008*/ 	.byte	0x04, 0x17
        /*000a*/ 	.short	(.L_337 - .L_336)
.L_336:
        /*000c*/ 	.word	0x00000000
        /*0010*/ 	.short	0x0003
        /*0012*/ 	.short	0x0028
        /*0014*/ 	.byte	0x00, 0xf0, 0xa1, 0x06


	//----- nvinfo : EIATTR_KPARAM_INFO
	.align		4
.L_337:
        /*0018*/ 	.byte	0x04, 0x17
        /*001a*/ 	.short	(.L_339 - .L_338)
.L_338:
        /*001c*/ 	.word	0x00000000
        /*0020*/ 	.short	0x0002
        /*0022*/ 	.short	0x0020
        /*0024*/ 	.byte	0x00, 0xf0, 0x05, 0x00


	//----- nvinfo : EIATTR_KPARAM_INFO
	.align		4
.L_339:
        /*0028*/ 	.byte	0x04, 0x17
        /*002a*/ 	.short	(.L_341 - .L_340)
.L_340:
        /*002c*/ 	.word	0x00000000
        /*0030*/ 	.short	0x0001
        /*0032*/ 	.short	0x0008
        /*0034*/ 	.byte	0x00, 0xf0, 0x61, 0x00


	//----- nvinfo : EIATTR_KPARAM_INFO
	.align		4
.L_341:
        /*0038*/ 	.byte	0x04, 0x17
        /*003a*/ 	.short	(.L_343 - .L_342)
.L_342:
        /*003c*/ 	.word	0x00000000
        /*0040*/ 	.short	0x0000
        /*0042*/ 	.short	0x0000
        /*0044*/ 	.byte	0x00, 0xf0, 0x21, 0x00


	//----- nvinfo : EIATTR_SPARSE_MMA_MASK
	.align		4
.L_343:
        /*0048*/ 	.byte	0x03, 0x50
        /*004a*/ 	.short	0x0000


	//----- nvinfo : EIATTR_MAXREG_COUNT
	.align		4
        /*004c*/ 	.byte	0x03, 0x1b
        /*004e*/ 	.short	0x0040


	//----- nvinfo : EIATTR_NUM_BARRIERS
	.align		4
        /*0050*/ 	.byte	0x02, 0x4c
        /*0052*/ 	.byte	0x01
	.zero		1


	//----- nvinfo : EIATTR_MERCURY_ISA_VERSION
	.align		4
        /*0054*/ 	.byte	0x03, 0x5f
        /*0056*/ 	.short	0x0101


	//----- nvinfo : EIATTR_EXIT_INSTR_OFFSETS
	.align		4
        /*0058*/ 	.byte	0x04, 0x1c
        /*005a*/ 	.short	(.L_345 - .L_344)


	//   ....[0]....
.L_344:
        /*005c*/ 	.word	0x00000800


	//   ....[1]....
        /*0060*/ 	.word	0x00005510


	//----- nvinfo : EIATTR_MAX_THREADS
	.align		4
.L_345:
        /*0064*/ 	.byte	0x04, 0x05
        /*0066*/ 	.short	(.L_347 - .L_346)
.L_346:
        /*0068*/ 	.word	0x00000100
        /*006c*/ 	.word	0x00000001
        /*0070*/ 	.word	0x00000001


	//----- nvinfo : EIATTR_CRS_STACK_SIZE
	.align		4
.L_347:
        /*0074*/ 	.byte	0x04, 0x1e
        /*0076*/ 	.short	(.L_349 - .L_348)
.L_348:
        /*0078*/ 	.word	0x00000000


	//----- nvinfo : EIATTR_CBANK_PARAM_SIZE
	.align		4
.L_349:
        /*007c*/ 	.byte	0x03, 0x19
        /*007e*/ 	.short	0x01d0


	//----- nvinfo : EIATTR_PARAM_CBANK
	.align		4
        /*0080*/ 	.byte	0x04, 0x0a
        /*0082*/ 	.short	(.L_351 - .L_350)
	.align		4
.L_350:
        /*0084*/ 	.word	index@(.nv.constant0._ZN2at6native60_GLOBAL__N__2075b504_27_DistributionCauchyKernel_cu_d62eea8743distribution_elementwise_grid_stride_kernelIfLi4EZNS0_9templates4cuda21uniform_and_transformIffPNS_17CUDAGeneratorImplEZZZNS4_13cauchy_kernelIS7_EEvRNS_18TensorIteratorBaseEddT_ENKUlvE_clEvENKUlvE0_clEvEUlfE_EEvSA_T1_T2_EUlP24curandStatePhilox4_32_10E0_ZNS1_27distribution_nullary_kernelIff6float4S7_SJ_SE_EEvSA_SG_RKT3_T4_EUlifE0_EEvlNS_15PhiloxCudaStateESF_SG_)
        /*0088*/ 	.short	0x0210
        /*008a*/ 	.short	0x01d0


	//----- nvinfo : EIATTR_SW_WAR
	.align		4
.L_351:
        /*008c*/ 	.byte	0x04, 0x36
        /*008e*/ 	.short	(.L_353 - .L_352)
.L_352:
        /*0090*/ 	.word	0x00000008
.L_353:


//--------------------- .nv.info._ZN2at6native60_GLOBAL__N__2075b504_27_DistributionCauchyKernel_cu_d62eea8743distribution_elementwise_grid_stride_kernelIfLi4EZNS0_9templates4cuda21uniform_and_transformIffPNS_17CUDAGeneratorImplEZZZNS4_13cauchy_kernelIS7_EEvRNS_18TensorIteratorBaseEddT_ENKUlvE_clEvENKUlvE0_clEvEUlfE_EEvSA_T1_T2_EUlP24curandStatePhilox4_32_10E0_ZNS1_27distribution_nullary_kernelIff6float4S7_SJ_SE_EEvSA_SG_RKT3_T4_EUlifE_EEvlNS_15PhiloxCudaStateESF_SG_ --------------------------
	.section	.nv.info._ZN2at6native60_GLOBAL__N__2075b504_27_DistributionCauchyKernel_cu_d62eea8743distribution_elementwise_grid_stride_kernelIfLi4EZNS0_9templates4cuda21uniform_and_transformIffPNS_17CUDAGeneratorImplEZZZNS4_13cauchy_kernelIS7_EEvRNS_18TensorIteratorBaseEddT_ENKUlvE_clEvENKUlvE0_clEvEUlfE_EEvSA_T1_T2_EUlP24curandStatePhilox4_32_10E0_ZNS1_27distribution_nullary_kernelIff6float4S7_SJ_SE_EEvSA_SG_RKT3_T4_EUlifE_EEvlNS_15PhiloxCudaStateESF_SG_,"",@"SHT_CUDA_INFO"
	.sectionflags	@""
	.align	4


	//----- nvinfo : EIATTR_CUDA_API_VERSION
	.align		4
        /*0000*/ 	.byte	0x04, 0x37
        /*0002*/ 	.short	(.L_355 - .L_354)
.L_354:
        /*0004*/ 	.word	0x00000082


	//----- nvinfo : EIATTR_KPARAM_INFO
	.align		4
.L_355:
        /*0008*/ 	.byte	0x04, 0x17
        /*000a*/ 	.short	(.L_357 - .L_356)
.L_356:
        /*000c*/ 	.word	0x00000000
        /*0010*/ 	.short	0x0003
        /*0012*/ 	.short	0x0028
        /*0014*/ 	.byte	0x00, 0xf0, 0x61, 0x00


	//----- nvinfo : EIATTR_KPARAM_INFO
	.align		4
.L_357:
        /*0018*/ 	.byte	0x04, 0x17
        /*001a*/ 	.short	(.L_359 - .L_358)
.L_358:
        /*001c*/ 	.word	0x00000000
        /*0020*/ 	.short	0x0002
        /*0022*/ 	.short	0x0020
        /*0024*/ 	.byte	0x00, 0xf0, 0x05, 0x00


	//----- nvinfo : EIATTR_KPARAM_INFO
	.align		4
.L_359:
        /*0028*/ 	.byte	0x04, 0x17
        /*002a*/ 	.short	(.L_361 - .L_360)
.L_360:
        /*002c*/ 	.word	0x00000000
        /*0030*/ 	.short	0x0001
        /*0032*/ 	.short	0x0008
        /*0034*/ 	.byte	0x00, 0xf0, 0x61, 0x00


	//----- nvinfo : EIATTR_KPARAM_INFO
	.align		4
.L_361:
        /*0038*/ 	.byte	0x04, 0x17
        /*003a*/ 	.short	(.L_363 - .L_362)
.L_362:
        /*003c*/ 	.word	0x00000000
        /*0040*/ 	.short	0x0000
        /*0042*/ 	.short	0x0000
        /*0044*/ 	.byte	0x00, 0xf0, 0x21, 0x00


	//----- nvinfo : EIATTR_SPARSE_MMA_MASK
	.align		4
.L_363:
        /*0048*/ 	.byte	0x03, 0x50
        /*004a*/ 	.short	0x0000


	//----- nvinfo : EIATTR_MAXREG_COUNT
	.align		4
        /*004c*/ 	.byte	0x03, 0x1b
        /*004e*/ 	.short	0x0040


	//----- nvinfo : EIATTR_NUM_BARRIERS
	.align		4
        /*0050*/ 	.byte	0x02, 0x4c
        /*0052*/ 	.byte	0x01
	.zero		1


	//----- nvinfo : EIATTR_MERCURY_ISA_VERSION
	.align		4
        /*0054*/ 	.byte	0x03, 0x5f
        /*0056*/ 	.short	0x0101


	//----- nvinfo : EIATTR_EXIT_INSTR_OFFSETS
	.align		4
        /*0058*/ 	.byte	0x04, 0x1c
        /*005a*/ 	.short	(.L_365 - .L_364)


	//   ....[0]....
.L_364:
        /*005c*/ 	.word	0x000007a0


	//   ....[1]....
        /*0060*/ 	.word	0x00001410


	//----- nvinfo : EIATTR_MAX_THREADS
	.align		4
.L_365:
        /*0064*/ 	.byte	0x04, 0x05
        /*0066*/ 	.short	(.L_367 - .L_366)
.L_366:
        /*0068*/ 	.word	0x00000100
        /*006c*/ 	.word	0x00000001
        /*0070*/ 	.word	0x00000001


	//----- nvinfo : EIATTR_CRS_STACK_SIZE
	.align		4
.L_367:
        /*0074*/ 	.byte	0x04, 0x1e
        /*0076*/ 	.short	(.L_369 - .L_368)
.L_368:
        /*0078*/ 	.word	0x00000000


	//----- nvinfo : EIATTR_CBANK_PARAM_SIZE
	.align		4
.L_369:
        /*007c*/ 	.byte	0x03, 0x19
        /*007e*/ 	.short	0x0040


	//----- nvinfo : EIATTR_PARAM_CBANK
	.align		4
        /*0080*/ 	.byte	0x04, 0x0a
        /*0082*/ 	.short	(.L_371 - .L_370)
	.align		4
.L_370:
        /*0084*/ 	.word	index@(.nv.constant0._ZN2at6native60_GLOBAL__N__2075b504_27_DistributionCauchyKernel_cu_d62eea8743distribution_elementwise_grid_stride_kernelIfLi4EZNS0_9templates4cuda21uniform_and_transformIffPNS_17CUDAGeneratorImplEZZZNS4_13cauchy_kernelIS7_EEvRNS_18TensorIteratorBaseEddT_ENKUlvE_clEvENKUlvE0_clEvEUlfE_EEvSA_T1_T2_EUlP24curandStatePhilox4_32_10E0_ZNS1_27distribution_nullary_kernelIff6float4S7_SJ_SE_EEvSA_SG_RKT3_T4_EUlifE_EEvlNS_15PhiloxCudaStateESF_SG_)
        /*0088*/ 	.short	0x0210
        /*008a*/ 	.short	0x0040


	//----- nvinfo : EIATTR_SW_WAR
	.align		4
.L_371:
        /*008c*/ 	.byte	0x04, 0x36
        /*008e*/ 	.short	(.L_373 - .L_372)
.L_372:
        /*0090*/ 	.word	0x00000008
.L_373:


//--------------------- .nv.info._ZN2at6native60_GLOBAL__N__2075b504_27_DistributionCauchyKernel_cu_d62eea8743distribution_elementwise_grid_stride_kernelIfLi4EZNS0_9templates4cuda21uniform_and_transformIffPNS_17CUDAGeneratorImplEZZZNS4_13cauchy_kernelIS7_EEvRNS_18TensorIteratorBaseEddT_ENKUlvE_clEvENKUlvE0_clEvEUlfE_EEvSA_T1_T2_EUlP24curandStatePhilox4_32_10E_ZNS1_27distribution_nullary_kernelIff7double2S7_SJ_SE_EEvSA_SG_RKT3_T4_EUlifE0_EEvlNS_15PhiloxCudaStateESF_SG_ --------------------------
	.section	.nv.info._ZN2at6native60_GLOBAL__N__2075b504_27_DistributionCauchyKernel_cu_d62eea8743distribution_elementwise_grid_stride_kernelIfLi4EZNS0_9templates4cuda21uniform_and_transformIffPNS_17CUDAGeneratorImplEZZZNS4_13cauchy_kernelIS7_EEvRNS_18TensorIteratorBaseEddT_ENKUlvE_clEvENKUlvE0_clEvEUlfE_EEvSA_T1_T2_EUlP24curandStatePhilox4_32_10E_ZNS1_27distribution_nullary_kernelIff7double2S7_SJ_SE_EEvSA_SG_RKT3_T4_EUlifE0_EEvlNS_15PhiloxCudaStateESF_SG_,"",@"SHT_CUDA_INFO"
	.sectionflags	@""
	.align	4


	//----- nvinfo : EIATTR_CUDA_API_VERSION
	.align		4
        /*0000*/ 	.byte	0x04, 0x37
        /*0002*/ 	.short	(.L_375 - .L_374)
.L_374:
        /*0004*/ 	.word	0x00000082


	//----- nvinfo : EIATTR_KPARAM_INFO
	.align		4
.L_375:
        /*0008*/ 	.byte	0x04, 0x17
        /*000a*/ 	.short	(.L_377 - .L_376)
.L_376:
        /*000c*/ 	.word	0x00000000
        /*0010*/ 	.short	0x0003
        /*0012*/ 	.short	0x0028
        /*0014*/ 	.byte	0x00, 0xf0, 0xa1, 0x06


	//----- nvinfo : EIATTR_KPARAM_INFO
	.align		4
.L_377:
        /*0018*/ 	.byte	0x04, 0x17
        /*001a*/ 	.short	(.L_379 - .L_378)
.L_378:
        /*001c*/ 	.word	0x00000000
        /*0020*/ 	.short	0x0002
        /*0022*/ 	.short	0x0020
        /*0024*/ 	.byte	0x00, 0xf0, 0x05, 0x00


	//----- nvinfo : EIATTR_KPARAM_INFO
	.align		4
.L_379:
        /*0028*/ 	.byte	0x04, 0x17
        /*002a*/ 	.short	(.L_381 - .L_380)
.L_380:
        /*002c*/ 	.word	0x00000000
        /*0030*/ 	.short	0x0001
        /*0032*/ 	.short	0x0008
        /*0034*/ 	.byte	0x00, 0xf0, 0x61, 0x00


	//----- nvinfo : EIATTR_KPARAM_INFO
	.align		4
.L_381:
        /*0038*/ 	.byte	0x04, 0x17
        /*003a*/ 	.short	(.L_383 - .L_382)
.L_382:
        /*003c*/ 	.word	0x00000000
        /*0040*/ 	.short	0x0000
        /*0042*/ 	.short	0x0000
        /*0044*/ 	.byte	0x00, 0xf0, 0x21, 0x00


	//----- nvinfo : EIATTR_SPARSE_MMA_MASK
	.align		4
.L_383:
        /*0048*/ 	.byte	0x03, 0x50
        /*004a*/ 	.short	0x0000


	//----- nvinfo : EIATTR_MAXREG_COUNT
	.align		4
        /*004c*/ 	.byte	0x03, 0x1b
        /*004e*/ 	.short	0x0040


	//----- nvinfo : EIATTR_NUM_BARRIERS
	.align		4
        /*0050*/ 	.byte	0x02, 0x4c
        /*0052*/ 	.byte	0x01
	.zero		1


	//----- nvinfo : EIATTR_MERCURY_ISA_VERSION
	.align		4
        /*0054*/ 	.byte	0x03, 0x5f
        /*0056*/ 	.short	0x0101


	//----- nvinfo : EIATTR_EXIT_INSTR_OFFSETS
	.align		4
        /*0058*/ 	.byte	0x04, 0x1c
        /*005a*/ 	.short	(.L_385 - .L_384)


	//   ....[0]....
.L_384:
        /*005c*/ 	.word	0x00000800


	//   ....[1]....
        /*0060*/ 	.word	0x00005580


	//----- nvinfo : EIATTR_MAX_THREADS
	.align		4
.L_385:
        /*0064*/ 	.byte	0x04, 0x05
        /*0066*/ 	.short	(.L_387 - .L_386)
.L_386:
        /*0068*/ 	.word	0x00000100
        /*006c*/ 	.word	0x00000001
        /*0070*/ 	.word	0x00000001


	//----- nvinfo : EIATTR_CRS_STACK_SIZE
	.align		4
.L_387:
        /*0074*/ 	.byte	0x04, 0x1e
        /*0076*/ 	.short	(.L_389 - .L_388)
.L_388:
        /*0078*/ 	.word	0x00000000


	//----- nvinfo : EIATTR_CBANK_PARAM_SIZE
	.align		4
.L_389:
        /*007c*/ 	.byte	0x03, 0x19
        /*007e*/ 	.short	0x01d0


	//----- nvinfo : EIATTR_PARAM_CBANK
	.align		4
        /*0080*/ 	.byte	0x04, 0x0a
        /*0082*/ 	.short	(.L_391 - .L_390)
	.align		4
.L_390:
        /*0084*/ 	.word	index@(.nv.constant0._ZN2at6native60_GLOBAL__N__2075b504_27_DistributionCauchyKernel_cu_d62eea8743distribution_elementwise_grid_stride_kernelIfLi4EZNS0_9templates4cuda21uniform_and_transformIffPNS_17CUDAGeneratorImplEZZZNS4_13cauchy_kernelIS7_EEvRNS_18TensorIteratorBaseEddT_ENKUlvE_clEvENKUlvE0_clEvEUlfE_EEvSA_T1_T2_EUlP24curandStatePhilox4_32_10E_ZNS1_27distribution_nullary_kernelIff7double2S7_SJ_SE_EEvSA_SG_RKT3_T4_EUlifE0_EEvlNS_15PhiloxCudaStateESF_SG_)
        /*0088*/ 	.short	0x0210
        /*008a*/ 	.short	0x01d0


	//----- nvinfo : EIATTR_SW_WAR
	.align		4
.L_391:
        /*008c*/ 	.byte	0x04, 0x36
        /*008e*/ 	.short	(.L_393 - .L_392)
.L_392:
        /*0090*/ 	.word	0x00000008
.L_393:


//--------------------- .nv.info._ZN2at6native60_GLOBAL__N__2075b504_27_DistributionCauchyKernel_cu_d62eea8743distribution_elementwise_grid_stride_kernelIfLi4EZNS0_9templates4cuda21uniform_and_transformIffPNS_17CUDAGeneratorImplEZZZNS4_13cauchy_kernelIS7_EEvRNS_18TensorIteratorBaseEddT_ENKUlvE_clEvENKUlvE0_clEvEUlfE_EEvSA_T1_T2_EUlP24curandStatePhilox4_32_10E_ZNS1_27distribution_nullary_kernelIff7double2S7_SJ_SE_EEvSA_SG_RKT3_T4_EUlifE_EEvlNS_15PhiloxCudaStateESF_SG_ --------------------------
	.section	.nv.info._ZN2at6native60_GLOBAL__N__2075b504_27_DistributionCauchyKernel_cu_d62eea8743distribution_elementwise_grid_stride_kernelIfLi4EZNS0_9templates4cuda21uniform_and_transformIffPNS_17CUDAGeneratorImplEZZZNS4_13cauchy_kernelIS7_EEvRNS_18TensorIteratorBaseEddT_ENKUlvE_clEvENKUlvE0_clEvEUlfE_EEvSA_T1_T2_EUlP24curandStatePhilox4_32_10E_ZNS1_27distribution_nullary_kernelIff7double2S7_SJ_SE_EEvSA_SG_RKT3_T4_EUlifE_EEvlNS_15PhiloxCudaStateESF_SG_,"",@"SHT_CUDA_INFO"
	.sectionflags	@""
	.align	4


	//----- nvinfo : EIATTR_CUDA_API_VERSION
	.align		4
        /*0000*/ 	.byte	0x04, 0x37
        /*0002*/ 	.short	(.L_395 - .L_394)
.L_394:
        /*0004*/ 	.word	0x00000082


	//----- nvinfo : EIATTR_KPARAM_INFO
	.align		4
.L_395:
        /*0008*/ 	.byte	0x04, 0x17
        /*000a*/ 	.short	(.L_397 - .L_396)
.L_396:
        /*000c*/ 	.word	0x00000000
        /*0010*/ 	.short	0x0003
        /*0012*/ 	.short	0x0028
        /*0014*/ 	.byte	0x00, 0xf0, 0x61, 0x00


	//----- nvinfo : EIATTR_KPARAM_INFO
	.align		4
.L_397:
        /*0018*/ 	.byte	0x04, 0x17
        /*001a*/ 	.short	(.L_399 - .L_398)
.L_398:
        /*001c*/ 	.word	0x00000000
        /*0020*/ 	.short	0x0002
        /*0022*/ 	.short	0x0020
        /*0024*/ 	.byte	0x00, 0xf0, 0x05, 0x00


	//----- nvinfo : EIATTR_KPARAM_INFO
	.align		4
.L_399:
        /*0028*/ 	.byte	0x04, 0x17
        /*002a*/ 	.short	(.L_401 - .L_400)
.L_400:
        /*002c*/ 	.word	0x00000000
        /*0030*/ 	.short	0x0001
        /*0032*/ 	.short	0x0008
        /*0034*/ 	.byte	0x00, 0xf0, 0x61, 0x00


	//----- nvinfo : EIATTR_KPARAM_INFO
	.align		4
.L_401:
        /*0038*/ 	.byte	0x04, 0x17
        /*003a*/ 	.short	(.L_403 - .L_402)
.L_402:
        /*003c*/ 	.word	0x00000000
        /*0040*/ 	.short	0x0000
        /*0042*/ 	.short	0x0000
        /*0044*/ 	.byte	0x00, 0xf0, 0x21, 0x00


	//----- nvinfo : EIATTR_SPARSE_MMA_MASK
	.align		4
.L_403:
        /*0048*/ 	.byte	0x03, 0x50
        /*004a*/ 	.short	0x0000


	//----- nvinfo : EIATTR_MAXREG_COUNT
	.align		4
        /*004c*/ 	.byte	0x03, 0x1b
        /*004e*/ 	.short	0x0040


	//----- nvinfo : EIATTR_NUM_BARRIERS
	.align		4
        /*0050*/ 	.byte	0x02, 0x4c
        /*0052*/ 	.byte	0x01
	.zero		1


	//----- nvinfo : EIATTR_MERCURY_ISA_VERSION
	.align		4
        /*0054*/ 	.byte	0x03, 0x5f
        /*0056*/ 	.short	0x0101


	//----- nvinfo : EIATTR_EXIT_INSTR_OFFSETS
	.align		4
        /*0058*/ 	.byte	0x04, 0x1c
        /*005a*/ 	.short	(.L_405 - .L_404)


	//   ....[0]....
.L_404:
        /*005c*/ 	.word	0x000007a0


	//   ....[1]....
        /*0060*/ 	.word	0x00001480


	//----- nvinfo : EIATTR_MAX_THREADS
	.align		4
.L_405:
        /*0064*/ 	.byte	0x04, 0x05
        /*0066*/ 	.short	(.L_407 - .L_406)
.L_406:
        /*0068*/ 	.word	0x00000100
        /*006c*/ 	.word	0x00000001
        /*0070*/ 	.word	0x00000001


	//----- nvinfo : EIATTR_CRS_STACK_SIZE
	.align		4
.L_407:
        /*0074*/ 	.byte	0x04, 0x1e
        /*0076*/ 	.short	(.L_409 - .L_408)
.L_408:
        /*0078*/ 	.word	0x00000000


	//----- nvinfo : EIATTR_CBANK_PARAM_SIZE
	.align		4
.L_409:
        /*007c*/ 	.byte	0x03, 0x19
        /*007e*/ 	.short	0x0040


	//----- nvinfo : EIATTR_PARAM_CBANK
	.align		4
        /*0080*/ 	.byte	0x04, 0x0a
        /*0082*/ 	.short	(.L_411 - .L_410)
	.align		4
.L_410:
        /*0084*/ 	.word	index@(.nv.constant0._ZN2at6native60_GLOBAL__N__2075b504_27_DistributionCauchyKernel_cu_d62eea8743distribution_elementwise_grid_stride_kernelIfLi4EZNS0_9templates4cuda21uniform_and_transformIffPNS_17CUDAGeneratorImplEZZZNS4_13cauchy_kernelIS7_EEvRNS_18TensorIteratorBaseEddT_ENKUlvE_clEvENKUlvE0_clEvEUlfE_EEvSA_T1_T2_EUlP24curandStatePhilox4_32_10E_ZNS1_27distribution_nullary_kernelIff7double2S7_SJ_SE_EEvSA_SG_RKT3_T4_EUlifE_EEvlNS_15PhiloxCudaStateESF_SG_)
        /*0088*/ 	.short	0x0210
        /*008a*/ 	.short	0x0040


	//----- nvinfo : EIATTR_SW_WAR
	.align		4
.L_411:
        /*008c*/ 	.byte	0x04, 0x36
        /*008e*/ 	.short	(.L_413 - .L_412)
.L_412:
        /*0090*/ 	.word	0x00000008
.L_413:


//--------------------- .nv.info._ZN2at6native60_GLOBAL__N__2075b504_27_DistributionCauchyKernel_cu_d62eea8743distribution_elementwise_grid_stride_kernelIdLi2EZNS0_9templates4cuda21uniform_and_transformIddPNS_17CUDAGeneratorImplEZZZNS4_13cauchy_kernelIS7_EEvRNS_18TensorIteratorBaseEddT_ENKUlvE_clEvENKUlvE_clEvEUldE_EEvSA_T1_T2_EUlP24curandStatePhilox4_32_10E0_ZNS1_27distribution_nullary_kernelIdd6float4S7_SJ_SE_EEvSA_SG_RKT3_T4_EUlidE0_EEvlNS_15PhiloxCudaStateESF_SG_ --------------------------
	.section	.nv.info._ZN2at6native60_GLOBAL__N__2075b504_27_DistributionCauchyKernel_cu_d62eea8743distribution_elementwise_grid_stride_kernelIdLi2EZNS0_9templates4cuda21uniform_and_transformIddPNS_17CUDAGeneratorImplEZZZNS4_13cauchy_kernelIS7_EEvRNS_18TensorIteratorBaseEddT_ENKUlvE_clEvENKUlvE_clEvEUldE_EEvSA_T1_T2_EUlP24curandStatePhilox4_32_10E0_ZNS1_27distribution_nullary_kernelIdd6float4S7_SJ_SE_EEvSA_SG_RKT3_T4_EUlidE0_EEvlNS_15PhiloxCudaStateESF_SG_,"",@"SHT_CUDA_INFO"
	.sectionflags	@""
	.align	4


	//----- nvinfo : EIATTR_CUDA_API_VERSION
	.align		4
        /*0000*/ 	.byte	0x04, 0x37
        /*0002*/ 	.short	(.L_415 - .L_414)
.L_414:
        /*0004*/ 	.word	0x00000082


	//----- nvinfo : EIATTR_KPARAM_INFO
	.align		4
.L_415:
        /*0008*/ 	.byte	0x04, 0x17
        /*000a*/ 	.short	(.L_417 - .L_416)
.L_416:
        /*000c*/ 	.word	0x00000000
        /*0010*/ 	.short	0x0003
        /*0012*/ 	.short	0x0028
        /*0014*/ 	.byte	0x00, 0xf0, 0xc1, 0x06


	//----- nvinfo : EIATTR_KPARAM_INFO
	.align		4
.L_417:
        /*0018*/ 	.byte	0x04, 0x17
        /*001a*/ 	.short	(.L_419 - .L_418)
.L_418:
        /*001c*/ 	.word	0x00000000
        /*0020*/ 	.short	0x0002
        /*0022*/ 	.short	0x0020
        /*0024*/ 	.byte	0x00, 0xf0, 0x05, 0x00


	//----- nvinfo : EIATTR_KPARAM_INFO
	.align		4
.L_419:
        /*0028*/ 	.byte	0x04, 0x17
        /*002a*/ 	.short	(.L_421 - .L_420)
.L_420:
        /*002c*/ 	.word	0x00000000
        /*0030*/ 	.short	0x0001
        /*0032*/ 	.short	0x0008
        /*0034*/ 	.byte	0x00, 0xf0, 0x61, 0x00


	//----- nvinfo : EIATTR_KPARAM_INFO
	.align		4
.L_421:
        /*0038*/ 	.byte	0x04, 0x17
        /*003a*/ 	.short	(.L_423 - .L_422)
.L_422:
        /*003c*/ 	.word	0x00000000
        /*0040*/ 	.short	0x0000
        /*0042*/ 	.short	0x0000
        /*0044*/ 	.byte	0x00, 0xf0, 0x21, 0x00


	//----- nvinfo : EIATTR_SPARSE_MMA_MASK
	.align		4
.L_423:
        /*0048*/ 	.byte	0x03, 0x50
        /*004a*/ 	.short	0x0000


	//----- nvinfo : EIATTR_MAXREG_COUNT
	.align		4
        /*004c*/ 	.byte	0x03, 0x1b
        /*004e*/ 	.short	0x0040


	//----- nvinfo : EIATTR_NUM_BARRIERS
	.align		4
        /*0050*/ 	.byte	0x02, 0x4c
        /*0052*/ 	.byte	0x01
	.zero		1


	//----- nvinfo : EIATTR_MERCURY_ISA_VERSION
	.align		4
        /*0054*/ 	.byte	0x03, 0x5f
        /*0056*/ 	.short	0x0101


	//----- nvinfo : EIATTR_EXIT_INSTR_OFFSETS
	.align		4
        /*0058*/ 	.byte	0x04, 0x1c
        /*005a*/ 	.short	(.L_425 - .L_424)


	//   ....[0]....
.L_424:
        /*005c*/ 	.word	0x00000820


	//   ....[1]....
        /*0060*/ 	.word	0x00003e10


	//----- nvinfo : EIATTR_MAX_THREADS
	.align		4
.L_425:
        /*0064*/ 	.byte	0x04, 0x05
        /*0066*/ 	.short	(.L_427 - .L_426)
.L_426:
        /*0068*/ 	.word	0x00000100
        /*006c*/ 	.word	0x00000001
        /*0070*/ 	.word	0x00000001


	//----- nvinfo : EIATTR_CRS_STACK_SIZE
	.align		4
.L_427:
        /*0074*/ 	.byte	0x04, 0x1e
        /*0076*/ 	.short	(.L_429 - .L_428)
.L_428:
        /*0078*/ 	.word	0x00000000


	//----- nvinfo : EIATTR_CBANK_PARAM_SIZE
	.align		4
.L_429:
        /*007c*/ 	.byte	0x03, 0x19
        /*007e*/ 	.short	0x01d8


	//----- nvinfo : EIATTR_PARAM_CBANK
	.align		4
        /*0080*/ 	.byte	0x04, 0x0a
        /*0082*/ 	.short	(.L_431 - .L_430)
	.align		4
.L_430:
        /*0084*/ 	.word	index@(.nv.constant0._ZN2at6native60_GLOBAL__N__2075b504_27_DistributionCauchyKernel_cu_d62eea8743distribution_elementwise_grid_stride_kernelIdLi2EZNS0_9templates4cuda21uniform_and_transformIddPNS_17CUDAGeneratorImplEZZZNS4_13cauchy_kernelIS7_EEvRNS_18TensorIteratorBaseEddT_ENKUlvE_clEvENKUlvE_clEvEUldE_EEvSA_T1_T2_EUlP24curandStatePhilox4_32_10E0_ZNS1_27distribution_nullary_kernelIdd6float4S7_SJ_SE_EEvSA_SG_RKT3_T4_EUlidE0_EEvlNS_15PhiloxCudaStateESF_SG_)
        /*0088*/ 	.short	0x0210
        /*008a*/ 	.short	0x01d8


	//----- nvinfo : EIATTR_SW_WAR
	.align		4
.L_431:
        /*008c*/ 	.byte	0x04, 0x36
        /*008e*/ 	.short	(.L_433 - .L_432)
.L_432:
        /*0090*/ 	.word	0x00000008
.L_433:


//--------------------- .nv.info._ZN2at6native60_GLOBAL__N__2075b504_27_DistributionCauchyKernel_cu_d62eea8743distribution_elementwise_grid_stride_kernelIdLi2EZNS0_9templates4cuda21uniform_and_transformIddPNS_17CUDAGeneratorImplEZZZNS4_13cauchy_kernelIS7_EEvRNS_18TensorIteratorBaseEddT_ENKUlvE_clEvENKUlvE_clEvEUldE_EEvSA_T1_T2_EUlP24curandStatePhilox4_32_10E0_ZNS1_27distribution_nullary_kernelIdd6float4S7_SJ_SE_EEvSA_SG_RKT3_T4_EUlidE_EEvlNS_15PhiloxCudaStateESF_SG_ --------------------------
	.section	.nv.info._ZN2at6native60_GLOBAL__N__2075b504_27_DistributionCauchyKernel_cu_d62eea8743distribution_elementwise_grid_stride_kernelIdLi2EZNS0_9templates4cuda21uniform_and_transformIddPNS_17CUDAGeneratorImplEZZZNS4_13cauchy_kernelIS7_EEvRNS_18TensorIteratorBaseEddT_ENKUlvE_clEvENKUlvE_clEvEUldE_EEvSA_T1_T2_EUlP24curandStatePhilox4_32_10E0_ZNS1_27distribution_nullary_kernelIdd6float4S7_SJ_SE_EEvSA_SG_RKT3_T4_EUlidE_EEvlNS_15PhiloxCudaStateESF_SG_,"",@"SHT_CUDA_INFO"
	.sectionflags	@""
	.align	4


	//----- nvinfo : EIATTR_CUDA_API_VERSION
	.align		4
        /*0000*/ 	.byte	0x04, 0x37
        /*0002*/ 	.short	(.L_435 - .L_434)
.L_434:
        /*0004*/ 	.word	0x00000082


	//----- nvinfo : EIATTR_KPARAM_INFO
	.align		4
.L_435:
        /*0008*/ 	.byte	0x04, 0x17
        /*000a*/ 	.short	(.L_437 - .L_436)
.L_436:
        /*000c*/ 	.word	0x00000000
        /*0010*/ 	.short	0x0003
        /*0012*/ 	.short	0x0028
        /*0014*/ 	.byte	0x00, 0xf0, 0x81, 0x00


	//----- nvinfo : EIATTR_KPARAM_INFO
	.align		4
.L_437:
        /*0018*/ 	.byte	0x04, 0x17
        /*001a*/ 	.short	(.L_439 - .L_438)
.L_438:
        /*001c*/ 	.word	0x00000000
        /*0020*/ 	.short	0x0002
        /*0022*/ 	.short	0x0020
        /*0024*/ 	.byte	0x00, 0xf0, 0x05, 0x00


	//----- nvinfo : EIATTR_KPARAM_INFO
	.align		4
.L_439:
        /*0028*/ 	.byte	0x04, 0x17
        /*002a*/ 	.short	(.L_441 - .L_440)
.L_440:
        /*002c*/ 	.word	0x00000000
        /*0030*/ 	.short	0x0001
        /*0032*/ 	.short	0x0008
        /*0034*/ 	.byte	0x00, 0xf0, 0x61, 0x00


	//----- nvinfo : EIATTR_KPARAM_INFO
	.align		4
.L_441:
        /*0038*/ 	.byte	0x04, 0x17
        /*003a*/ 	.short	(.L_443 - .L_442)
.L_442:
        /*003c*/ 	.word	0x00000000
        /*0040*/ 	.short	0x0000
        /*0042*/ 	.short	0x0000
        /*0044*/ 	.byte	0x00, 0xf0, 0x21, 0x00


	//----- nvinfo : EIATTR_SPARSE_MMA_MASK
	.align		4
.L_443:
        /*0048*/ 	.byte	0x03, 0x50
        /*004a*/ 	.short	0x0000


	//----- nvinfo : EIATTR_MAXREG_COUNT
	.align		4
        /*004c*/ 	.byte	0x03, 0x1b
        /*004e*/ 	.short	0x0040


	//----- nvinfo : EIATTR_NUM_BARRIERS
	.align		4
        /*0050*/ 	.byte	0x02, 0x4c
        /*0052*/ 	.byte	0x01
	.zero		1


	//----- nvinfo : EIATTR_MERCURY_ISA_VERSION
	.align		4
        /*0054*/ 	.byte	0x03, 0x5f
        /*0056*/ 	.short	0x0101


	//----- nvinfo : EIATTR_EXIT_INSTR_OFFSETS
	.align		4
        /*0058*/ 	.byte	0x04, 0x1c
        /*005a*/ 	.short	(.L_445 - .L_444)


	//   ....[0]....
.L_444:
        /*005c*/ 	.word	0x000007a0


	//   ....[1]....
        /*0060*/ 	.word	0x00001c00


	//----- nvinfo : EIATTR_MAX_THREADS
	.align		4
.L_445:
        /*0064*/ 	.byte	0x04, 0x05
        /*0066*/ 	.short	(.L_447 - .L_446)
.L_446:
        /*0068*/ 	.word	0x00000100
        /*006c*/ 	.word	0x00000001
        /*0070*/ 	.word	0x00000001


	//----- nvinfo : EIATTR_CRS_STACK_SIZE
	.align		4
.L_447:
        /*0074*/ 	.byte	0x04, 0x1e
        /*0076*/ 	.short	(.L_449 - .L_448)
.L_448:
        /*0078*/ 	.word	0x00000000


	//----- nvinfo : EIATTR_CBANK_PARAM_SIZE
	.align		4
.L_449:
        /*007c*/ 	.byte	0x03, 0x19
        /*007e*/ 	.short	0x0048


	//----- nvinfo : EIATTR_PARAM_CBANK
	.align		4
        /*0080*/ 	.byte	0x04, 0x0a
        /*0082*/ 	.short	(.L_451 - .L_450)
	.align		4
.L_450:
        /*0084*/ 	.word	index@(.nv.constant0._ZN2at6native60_GLOBAL__N__2075b504_27_DistributionCauchyKernel_cu_d62eea8743distribution_elementwise_grid_stride_kernelIdLi2EZNS0_9templates4cuda21uniform_and_transformIddPNS_17CUDAGeneratorImplEZZZNS4_13cauchy_kernelIS7_EEvRNS_18TensorIteratorBaseEddT_ENKUlvE_clEvENKUlvE_clEvEUldE_EEvSA_T1_T2_EUlP24curandStatePhilox4_32_10E0_ZNS1_27distribution_nullary_kernelIdd6float4S7_SJ_SE_EEvSA_SG_RKT3_T4_EUlidE_EEvlNS_15PhiloxCudaStateESF_SG_)
        /*0088*/ 	.short	0x0210
        /*008a*/ 	.short	0x0048


	//----- nvinfo : EIATTR_SW_WAR
	.align		4
.L_451:
        /*008c*/ 	.byte	0x04, 0x36
        /*008e*/ 	.short	(.L_453 - .L_452)
.L_452:
        /*0090*/ 	.word	0x00000008
.L_453:


//--------------------- .nv.info._ZN2at6native60_GLOBAL__N__2075b504_27_DistributionCauchyKernel_cu_d62eea8743distribution_elementwise_grid_stride_kernelIdLi2EZNS0_9templates4cuda21uniform_and_transformIddPNS_17CUDAGeneratorImplEZZZNS4_13cauchy_kernelIS7_EEvRNS_18TensorIteratorBaseEddT_ENKUlvE_clEvENKUlvE_clEvEUldE_EEvSA_T1_T2_EUlP24curandStatePhilox4_32_10E_ZNS1_27distribution_nullary_kernelIdd7double2S7_SJ_SE_EEvSA_SG_RKT3_T4_EUlidE0_EEvlNS_15PhiloxCudaStateESF_SG_ --------------------------
	.section	.nv.info._ZN2at6native60_GLOBAL__N__2075b504_27_DistributionCauchyKernel_cu_d62eea8743distribution_elementwise_grid_stride_kernelIdLi2EZNS0_9templates4cuda21uniform_and_transformIddPNS_17CUDAGeneratorImplEZZZNS4_13cauchy_kernelIS7_EEvRNS_18TensorIteratorBaseEddT_ENKUlvE_clEvENKUlvE_clEvEUldE_EEvSA_T1_T2_EUlP24curandStatePhilox4_32_10E_ZNS1_27distribution_nullary_kernelIdd7double2S7_SJ_SE_EEvSA_SG_RKT3_T4_EUlidE0_EEvlNS_15PhiloxCudaStateESF_SG_,"",@"SHT_CUDA_INFO"
	.sectionflags	@""
	.align	4


	//----- nvinfo : EIATTR_CUDA_API_VERSION
	.align		4
        /*0000*/ 	.byte	0x04, 0x37
        /*0002*/ 	.short	(.L_455 - .L_454)
.L_454:
        /*0004*/ 	.word	0x00000082


	//----- nvinfo : EIATTR_KPARAM_INFO
	.align		4
.L_455:
        /*0008*/ 	.byte	0x04, 0x17
        /*000a*/ 	.short	(.L_457 - .L_456)
.L_456:
        /*000c*/ 	.word	0x00000000
        /*0010*/ 	.short	0x0003
        /*0012*/ 	.short	0x0028
        /*0014*/ 	.byte	0x00, 0xf0, 0xc1, 0x06


	//----- nvinfo : EIATTR_KPARAM_INFO
	.align		4
.L_457:
        /*0018*/ 	.byte	0x04, 0x17
        /*001a*/ 	.short	(.L_459 - .L_458)
.L_458:
        /*001c*/ 	.word	0x00000000
        /*0020*/ 	.short	0x0002
        /*0022*/ 	.short	0x0020
        /*0024*/ 	.byte	0x00, 0xf0, 0x05, 0x00


	//----- nvinfo : EIATTR_KPARAM_INFO
	.align		4
.L_459:
        /*0028*/ 	.byte	0x04, 0x17
        /*002a*/ 	.short	(.L_461 - .L_460)
.L_460:
        /*002c*/ 	.word	0x00000000
        /*0030*/ 	.short	0x0001
        /*0032*/ 	.short	0x0008
        /*0034*/ 	.byte	0x00, 0xf0, 0x61, 0x00


	//----- nvinfo : EIATTR_KPARAM_INFO
	.align		4
.L_461:
        /*0038*/ 	.byte	0x04, 0x17
        /*003a*/ 	.short	(.L_463 - .L_462)
.L_462:
        /*003c*/ 	.word	0x00000000
        /*0040*/ 	.short	0x0000
        /*0042*/ 	.short	0x0000
        /*0044*/ 	.byte	0x00, 0xf0, 0x21, 0x00


	//----- nvinfo : EIATTR_SPARSE_MMA_MASK
	.align		4
.L_463:
        /*0048*/ 	.byte	0x03, 0x50
        /*004a*/ 	.short	0x0000


	//----- nvinfo : EIATTR_MAXREG_COUNT
	.align		4
        /*004c*/ 	.byte	0x03, 0x1b
        /*004e*/ 	.short	0x0040


	//----- nvinfo : EIATTR_NUM_BARRIERS
	.align		4
        /*0050*/ 	.byte	0x02, 0x4c
        /*0052*/ 	.byte	0x01
	.zero		1


	//----- nvinfo : EIATTR_MERCURY_ISA_VERSION
	.align		4
        /*0054*/ 	.byte	0x03, 0x5f
        /*0056*/ 	.short	0x0101


	//----- nvinfo : EIATTR_EXIT_INSTR_OFFSETS
	.align		4
        /*0058*/ 	.byte	0x04, 0x1c
        /*005a*/ 	.short	(.L_465 - .L_464)


	//   ....[0]....
.L_464:
        /*005c*/ 	.word	0x00000840


	//   ....[1]....
        /*0060*/ 	.word	0x00003ef0


	//----- nvinfo : EIATTR_MAX_THREADS
	.align		4
.L_465:
        /*0064*/ 	.byte	0x04, 0x05
        /*0066*/ 	.short	(.L_467 - .L_466)
.L_466:
        /*0068*/ 	.word	0x00000100
        /*006c*/ 	.word	0x00000001
        /*0070*/ 	.word	0x00000001


	//----- nvinfo : EIATTR_CRS_STACK_SIZE
	.align		4
.L_467:
        /*0074*/ 	.byte	0x04, 0x1e
        /*0076*/ 	.short	(.L_469 - .L_468)
.L_468:
        /*0078*/ 	.word	0x00000000


	//----- nvinfo : EIATTR_CBANK_PARAM_SIZE
	.align		4
.L_469:
        /*007c*/ 	.byte	0x03, 0x19
        /*007e*/ 	.short	0x01d8


	//----- nvinfo : EIATTR_PARAM_CBANK
	.align		4
        /*0080*/ 	.byte	0x04, 0x0a
        /*0082*/ 	.short	(.L_471 - .L_470)
	.align		4
.L_470:
        /*0084*/ 	.word	index@(.nv.constant0._ZN2at6native60_GLOBAL__N__2075b504_27_DistributionCauchyKernel_cu_d62eea8743distribution_elementwise_grid_stride_kernelIdLi2EZNS0_9templates4cuda21uniform_and_transformIddPNS_17CUDAGeneratorImplEZZZNS4_13cauchy_kernelIS7_EEvRNS_18TensorIteratorBaseEddT_ENKUlvE_clEvENKUlvE_clEvEUldE_EEvSA_T1_T2_EUlP24curandStatePhilox4_32_10E_ZNS1_27distribution_nullary_kernelIdd7double2S7_SJ_SE_EEvSA_SG_RKT3_T4_EUlidE0_EEvlNS_15PhiloxCudaStateESF_SG_)
        /*0088*/ 	.short	0x0210
        /*008a*/ 	.short	0x01d8


	//----- nvinfo : EIATTR_SW_WAR
	.align		4
.L_471:
        /*008c*/ 	.byte	0x04, 0x36
        /*008e*/ 	.short	(.L_473 - .L_472)
.L_472:
        /*0090*/ 	.word	0x00000008
.L_473:


//--------------------- .nv.info._ZN2at6native60_GLOBAL__N__2075b504_27_DistributionCauchyKernel_cu_d62eea8743distribution_elementwise_grid_stride_kernelIdLi2EZNS0_9templates4cuda21uniform_and_transformIddPNS_17CUDAGeneratorImplEZZZNS4_13cauchy_kernelIS7_EEvRNS_18TensorIteratorBaseEddT_ENKUlvE_clEvENKUlvE_clEvEUldE_EEvSA_T1_T2_EUlP24curandStatePhilox4_32_10E_ZNS1_27distribution_nullary_kernelIdd7double2S7_SJ_SE_EEvSA_SG_RKT3_T4_EUlidE_EEvlNS_15PhiloxCudaStateESF_SG_ --------------------------
	.section	.nv.info._ZN2at6native60_GLOBAL__N__2075b504_27_DistributionCauchyKernel_cu_d62eea8743distribution_elementwise_grid_stride_kernelIdLi2EZNS0_9templates4cuda21uniform_and_transformIddPNS_17CUDAGeneratorImplEZZZNS4_13cauchy_kernelIS7_EEvRNS_18TensorIteratorBaseEddT_ENKUlvE_clEvENKUlvE_clEvEUldE_EEvSA_T1_T2_EUlP24curandStatePhilox4_32_10E_ZNS1_27distribution_nullary_kernelIdd7double2S7_SJ_SE_EEvSA_SG_RKT3_T4_EUlidE_EEvlNS_15PhiloxCudaStateESF_SG_,"",@"SHT_CUDA_INFO"
	.sectionflags	@""
	.align	4


	//----- nvinfo : EIATTR_CUDA_API_VERSION
	.align		4
        /*0000*/ 	.byte	0x04, 0x37
        /*0002*/ 	.short	(.L_475 - .L_474)
.L_474:
        /*0004*/ 	.word	0x00000082


	//----- nvinfo : EIATTR_KPARAM_INFO
	.align		4
.L_475:
        /*0008*/ 	.byte	0x04, 0x17
        /*000a*/ 	.short	(.L_477 - .L_476)
.L_476:
        /*000c*/ 	.word	0x00000000
        /*0010*/ 	.short	0x0003
        /*0012*/ 	.short	0x0028
        /*0014*/ 	.byte	0x00, 0xf0, 0x81, 0x00


	//----- nvinfo : EIATTR_KPARAM_INFO
	.align		4
.L_477:
        /*0018*/ 	.byte	0x04, 0x17
        /*001a*/ 	.short	(.L_479 - .L_478)
.L_478:
        /*001c*/ 	.word	0x00000000
        /*0020*/ 	.short	0x0002
        /*0022*/ 	.short	0x0020
        /*0024*/ 	.byte	0x00, 0xf0, 0x05, 0x00


	//----- nvinfo : EIATTR_KPARAM_INFO
	.align		4
.L_479:
        /*0028*/ 	.byte	0x04, 0x17
        /*002a*/ 	.short	(.L_481 - .L_480)
.L_480:
        /*002c*/ 	.word	0x00000000
        /*0030*/ 	.short	0x0001
        /*0032*/ 	.short	0x0008
        /*0034*/ 	.byte	0x00, 0xf0, 0x61, 0x00


	//----- nvinfo : EIATTR_KPARAM_INFO
	.align		4
.L_481:
        /*0038*/ 	.byte	0x04, 0x17
        /*003a*/ 	.short	(.L_483 - .L_482)
.L_482:
        /*003c*/ 	.word	0x00000000
        /*0040*/ 	.short	0x0000
        /*0042*/ 	.short	0x0000
        /*0044*/ 	.byte	0x00, 0xf0, 0x21, 0x00


	//----- nvinfo : EIATTR_SPARSE_MMA_MASK
	.align		4
.L_483:
        /*0048*/ 	.byte	0x03, 0x50
        /*004a*/ 	.short	0x0000


	//----- nvinfo : EIATTR_MAXREG_COUNT
	.align		4
        /*004c*/ 	.byte	0x03, 0x1b
        /*004e*/ 	.short	0x0040


	//----- nvinfo : EIATTR_NUM_BARRIERS
	.align		4
        /*0050*/ 	.byte	0x02, 0x4c
        /*0052*/ 	.byte	0x01
	.zero		1


	//----- nvinfo : EIATTR_MERCURY_ISA_VERSION
	.align		4
        /*0054*/ 	.byte	0x03, 0x5f
        /*0056*/ 	.short	0x0101


	//----- nvinfo : EIATTR_EXIT_INSTR_OFFSETS
	.align		4
        /*0058*/ 	.byte	0x04, 0x1c
        /*005a*/ 	.short	(.L_485 - .L_484)


	//   ....[0]....
.L_484:
        /*005c*/ 	.word	0x000007f0


	//   ....[1]....
        /*0060*/ 	.word	0x00001d20


	//----- nvinfo : EIATTR_MAX_THREADS
	.align		4
.L_485:
        /*0064*/ 	.byte	0x04, 0x05
        /*0066*/ 	.short	(.L_487 - .L_486)
.L_486:
        /*0068*/ 	.word	0x00000100
        /*006c*/ 	.word	0x00000001
        /*0070*/ 	.word	0x00000001


	//----- nvinfo : EIATTR_CRS_STACK_SIZE
	.align		4
.L_487:
        /*0074*/ 	.byte	0x04, 0x1e
        /*0076*/ 	.short	(.L_489 - .L_488)
.L_488:
        /*0078*/ 	.word	0x00000000


	//----- nvinfo : EIATTR_CBANK_PARAM_SIZE
	.align		4
.L_489:
        /*007c*/ 	.byte	0x03, 0x19
        /*007e*/ 	.short	0x0048


	//----- nvinfo : EIATTR_PARAM_CBANK
	.align		4
        /*0080*/ 	.byte	0x04, 0x0a
        /*0082*/ 	.short	(.L_491 - .L_490)
	.align		4
.L_490:
        /*0084*/ 	.word	index@(.nv.constant0._ZN2at6native60_GLOBAL__N__2075b504_27_DistributionCauchyKernel_cu_d62eea8743distribution_elementwise_grid_stride_kernelIdLi2EZNS0_9templates4cuda21uniform_and_transformIddPNS_17CUDAGeneratorImplEZZZNS4_13cauchy_kernelIS7_EEvRNS_18TensorIteratorBaseEddT_ENKUlvE_clEvENKUlvE_clEvEUldE_EEvSA_T1_T2_EUlP24curandStatePhilox4_32_10E_ZNS1_27distribution_nullary_kernelIdd7double2S7_SJ_SE_EEvSA_SG_RKT3_T4_EUlidE_EEvlNS_15PhiloxCudaStateESF_SG_)
        /*0088*/ 	.short	0x0210
        /*008a*/ 	.short	0x0048


	//----- nvinfo : EIATTR_SW_WAR
	.align		4
.L_491:
        /*008c*/ 	.byte	0x04, 0x36
        /*008e*/ 	.short	(.L_493 - .L_492)
.L_492:
        /*0090*/ 	.word	0x00000008
.L_493:


//--------------------- .nv.callgraph             --------------------------
	.section	.nv.callgraph,"",@"SHT_CUDA_CALLGRAPH"
	.align	4
	.sectionentsize	8
	.align		4
        /*0000*/ 	.word	0x00000000
	.align		4
        /*0004*/ 	.word	0xffffffff
	.align		4
        /*0008*/ 	.word	0x00000000
	.align		4
        /*000c*/ 	.word	0xfffffffe
	.align		4
        /*0010*/ 	.word	0x00000000
	.align		4
        /*0014*/ 	.word	0xfffffffd
	.align		4
        /*0018*/ 	.word	0x00000000
	.align		4
        /*001c*/ 	.word	0xfffffffc


//--------------------- .nv.constant4             --------------------------
	.section	.nv.constant4,"a",@progbits
	.align	8
	.align		8
.nv.constant4:
        /*0000*/ 	.dword	precalc_xorwow_matrix
	.align		8
        /*0008*/ 	.dword	precalc_xorwow_offset_matrix
	.align		8
        /*0010*/ 	.dword	mrg32k3aM1
	.align		8
        /*0018*/ 	.dword	mrg32k3aM2
	.align		8
        /*0020*/ 	.dword	mrg32k3aM1SubSeq
	.align		8
        /*0028*/ 	.dword	mrg32k3aM2SubSeq
	.align		8
        /*0030*/ 	.dword	mrg32k3aM1Seq
	.align		8
        /*0038*/ 	.dword	mrg32k3aM2Seq
	.align		8
        /*0040*/ 	.dword	_ZN58_INTERNAL_2075b504_27_DistributionCauchyKernel_cu_d62eea874cuda3std3__45__cpo5beginE
	.align		8
        /*0048*/ 	.dword	_ZN58_INTERNAL_2075b504_27_DistributionCauchyKernel_cu_d62eea874cuda3std3__45__cpo3endE
	.align		8
        /*0050*/ 	.dword	_ZN58_INTERNAL_2075b504_27_DistributionCauchyKernel_cu_d62eea874cuda3std3__45__cpo6cbeginE
	.align		8
        /*0058*/ 	.dword	_ZN58_INTERNAL_2075b504_27_DistributionCauchyKernel_cu_d62eea874cuda3std3__45__cpo4cendE
	.align		8
        /*0060*/ 	.dword	_ZN58_INTERNAL_2075b504_27_DistributionCauchyKernel_cu_d62eea874cuda3std3__45__cpo6rbeginE
	.align		8
        /*0068*/ 	.dword	_ZN58_INTERNAL_2075b504_27_DistributionCauchyKernel_cu_d62eea874cuda3std3__45__cpo4rendE
	.align		8
        /*0070*/ 	.dword	_ZN58_INTERNAL_2075b504_27_DistributionCauchyKernel_cu_d62eea874cuda3std3__45__cpo7crbeginE
	.align		8
        /*0078*/ 	.dword	_ZN58_INTERNAL_2075b504_27_DistributionCauchyKernel_cu_d62eea874cuda3std3__45__cpo5crendE
	.align		8
        /*0080*/ 	.dword	_ZN58_INTERNAL_2075b504_27_DistributionCauchyKernel_cu_d62eea874cuda3std3__460_GLOBAL__N__2075b504_27_DistributionCauchyKernel_cu_d62eea876ignoreE
	.align		8
        /*0088*/ 	.dword	_ZN58_INTERNAL_2075b504_27_DistributionCauchyKernel_cu_d62eea874cuda3std3__419piecewise_constructE
	.align		8
        /*0090*/ 	.dword	_ZN58_INTERNAL_2075b504_27_DistributionCauchyKernel_cu_d62eea874cuda3std3__48in_placeE
	.align		8
        /*0098*/ 	.dword	_ZN58_INTERNAL_2075b504_27_DistributionCauchyKernel_cu_d62eea874cuda3std3__420unreachable_sentinelE
	.align		8
        /*00a0*/ 	.dword	_ZN58_INTERNAL_2075b504_27_DistributionCauchyKernel_cu_d62eea874cuda3std6ranges3__45__cpo4swapE
	.align		8
        /*00a8*/ 	.dword	_ZN58_INTERNAL_2075b504_27_DistributionCauchyKernel_cu_d62eea874cuda3std6ranges3__45__cpo9iter_moveE
	.align		8
        /*00b0*/ 	.dword	_ZN58_INTERNAL_2075b504_27_DistributionCauchyKernel_cu_d62eea874cuda3std6ranges3__45__cpo5beginE
	.align		8
        /*00b8*/ 	.dword	_ZN58_INTERNAL_2075b504_27_DistributionCauchyKernel_cu_d62eea874cuda3std6ranges3__45__cpo3endE
	.align		8
        /*00c0*/ 	.dword	_ZN58_INTERNAL_2075b504_27_DistributionCauchyKernel_cu_d62eea874cuda3std6ranges3__45__cpo6cbeginE
	.align		8
        /*00c8*/ 	.dword	_ZN58_INTERNAL_2075b504_27_DistributionCauchyKernel_cu_d62eea874cuda3std6ranges3__45__cpo4cendE
	.align		8
        /*00d0*/ 	.dword	_ZN58_INTERNAL_2075b504_27_DistributionCauchyKernel_cu_d62eea874cuda3std6ranges3__45__cpo7advanceE
	.align		8
        /*00d8*/ 	.dword	_ZN58_INTERNAL_2075b504_27_DistributionCauchyKernel_cu_d62eea874cuda3std6ranges3__45__cpo9iter_swapE
	.align		8
        /*00e0*/ 	.dword	_ZN58_INTERNAL_2075b504_27_DistributionCauchyKernel_cu_d62eea874cuda3std6ranges3__45__cpo4nextE
	.align		8
        /*00e8*/ 	.dword	_ZN58_INTERNAL_2075b504_27_DistributionCauchyKernel_cu_d62eea874cuda3std6ranges3__45__cpo4prevE
	.align		8
        /*00f0*/ 	.dword	_ZN58_INTERNAL_2075b504_27_DistributionCauchyKernel_cu_d62eea874cuda3std6ranges3__45__cpo4dataE
	.align		8
        /*00f8*/ 	.dword	_ZN58_INTERNAL_2075b504_27_DistributionCauchyKernel_cu_d62eea874cuda3std6ranges3__45__cpo5cdataE
	.align		8
        /*0100*/ 	.dword	_ZN58_INTERNAL_2075b504_27_DistributionCauchyKernel_cu_d62eea874cuda3std6ranges3__45__cpo4sizeE
	.align		8
        /*0108*/ 	.dword	_ZN58_INTERNAL_2075b504_27_DistributionCauchyKernel_cu_d62eea874cuda3std6ranges3__45__cpo5ssizeE
	.align		8
        /*0110*/ 	.dword	_ZN58_INTERNAL_2075b504_27_DistributionCauchyKernel_cu_d62eea874cuda3std6ranges3__45__cpo8distanceE
	.align		8
        /*0118*/ 	.dword	_ZN58_INTERNAL_2075b504_27_DistributionCauchyKernel_cu_d62eea876thrust23THRUST_300001_SM_900_NS6system6detail10sequential3seqE
	.align		8
        /*0120*/ 	.dword	__cudart_i2opi_d


//--------------------- .nv.constant3             --------------------------
	.section	.nv.constant3,"a",@progbits
	.align	8
.nv.constant3:
	.type		__cr_lgamma_table,@object
	.size		__cr_lgamma_table,(.L_8 - __cr_lgamma_table)
__cr_lgamma_table:
        /*0000*/ 	.byte	0x00, 0x00, 0x00, 0x00, 0x00, 0x00, 0x00, 0x00, 0x00, 0x00, 0x00, 0x00, 0x00, 0x00, 0x00, 0x00
        /*0010*/ 	.byte	0xef, 0x39, 0xfa, 0xfe, 0x42, 0x2e, 0xe6, 0x3f, 0x02, 0x20, 0x2a, 0xfa, 0x0b, 0xab, 0xfc, 0x3f
        /*0020*/ 	.byte	0xf9, 0x2c, 0x92, 0x7c, 0xa7, 0x6c, 0x09, 0x40, 0xc9, 0x79, 0x44, 0x3c, 0x64, 0x26, 0x13, 0x40
        /*0030*/ 	.byte	0xca, 0x01, 0xcf, 0x3a, 0x27, 0x51, 0x1a, 0x40, 0x30, 0xcc, 0x2d, 0xf3, 0xe1, 0x0c, 0x21, 0x40
        /*0040*/ 	.byte	0x0d, 0xb7, 0xfc, 0x82, 0x8e, 0x35, 0x25, 0x40
.L_8:


//--------------------- .text._ZN2at6native60_GLOBAL__N__2075b504_27_DistributionCauchyKernel_cu_d62eea8743distribution_elementwise_grid_stride_kernelIfLi4EZNS0_9templates4cuda21uniform_and_transformIN3c108BFloat16EfPNS_17CUDAGeneratorImplEZZZNS4_13cauchy_kernelIS9_EEvRNS_18TensorIteratorBaseEddT_ENKUlvE_clEvENKUlvE2_clEvEUlfE_EEvSC_T1_T2_EUlP24curandStatePhilox4_32_10E0_ZNS1_27distribution_nullary_kernelIS7_f6float4S9_SL_SG_EEvSC_SI_RKT3_T4_EUlifE0_EEvlNS_15PhiloxCudaStateESH_SI_ --------------------------
	.section	.text._ZN2at6native60_GLOBAL__N__2075b504_27_DistributionCauchyKernel_cu_d62eea8743distribution_elementwise_grid_stride_kernelIfLi4EZNS0_9templates4cuda21uniform_and_transformIN3c108BFloat16EfPNS_17CUDAGeneratorImplEZZZNS4_13cauchy_kernelIS9_EEvRNS_18TensorIteratorBaseEddT_ENKUlvE_clEvENKUlvE2_clEvEUlfE_EEvSC_T1_T2_EUlP24curandStatePhilox4_32_10E0_ZNS1_27distribution_nullary_kernelIS7_f6float4S9_SL_SG_EEvSC_SI_RKT3_T4_EUlifE0_EEvlNS_15PhiloxCudaStateESH_SI_,"ax",@progbits
	.align	128
.text._ZN2at6native60_GLOBAL__N__2075b504_27_DistributionCauchyKernel_cu_d62eea8743distribution_elementwise_grid_stride_kernelIfLi4EZNS0_9templates4cuda21uniform_and_transformIN3c108BFloat16EfPNS_17CUDAGeneratorImplEZZZNS4_13cauchy_kernelIS9_EEvRNS_18TensorIteratorBaseEddT_ENKUlvE_clEvENKUlvE2_clEvEUlfE_EEvSC_T1_T2_EUlP24curandStatePhilox4_32_10E0_ZNS1_27distribution_nullary_kernelIS7_f6float4S9_SL_SG_EEvSC_SI_RKT3_T4_EUlifE0_EEvlNS_15PhiloxCudaStateESH_SI_:
        .type           _ZN2at6native60_GLOBAL__N__2075b504_27_DistributionCauchyKernel_cu_d62eea8743distribution_elementwise_grid_stride_kernelIfLi4EZNS0_9templates4cuda21uniform_and_transformIN3c108BFloat16EfPNS_17CUDAGeneratorImplEZZZNS4_13cauchy_kernelIS9_EEvRNS_18TensorIteratorBaseEddT_ENKUlvE_clEvENKUlvE2_clEvEUlfE_EEvSC_T1_T2_EUlP24curandStatePhilox4_32_10E0_ZNS1_27distribution_nullary_kernelIS7_f6float4S9_SL_SG_EEvSC_SI_RKT3_T4_EUlifE0_EEvlNS_15PhiloxCudaStateESH_SI_,@function
        .size           _ZN2at6native60_GLOBAL__N__2075b504_27_DistributionCauchyKernel_cu_d62eea8743distribution_elementwise_grid_stride_kernelIfLi4EZNS0_9templates4cuda21uniform_and_transformIN3c108BFloat16EfPNS_17CUDAGeneratorImplEZZZNS4_13cauchy_kernelIS9_EEvRNS_18TensorIteratorBaseEddT_ENKUlvE_clEvENKUlvE2_clEvEUlfE_EEvSC_T1_T2_EUlP24curandStatePhilox4_32_10E0_ZNS1_27distribution_nullary_kernelIS7_f6float4S9_SL_SG_EEvSC_SI_RKT3_T4_EUlifE0_EEvlNS_15PhiloxCudaStateESH_SI_,(.L_x_308 - _ZN2at6native60_GLOBAL__N__2075b504_27_DistributionCauchyKernel_cu_d62eea8743distribution_elementwise_grid_stride_kernelIfLi4EZNS0_9templates4cuda21uniform_and_transformIN3c108BFloat16EfPNS_17CUDAGeneratorImplEZZZNS4_13cauchy_kernelIS9_EEvRNS_18TensorIteratorBaseEddT_ENKUlvE_clEvENKUlvE2_clEvEUlfE_EEvSC_T1_T2_EUlP24curandStatePhilox4_32_10E0_ZNS1_27distribution_nullary_kernelIS7_f6float4S9_SL_SG_EEvSC_SI_RKT3_T4_EUlifE0_EEvlNS_15PhiloxCudaStateESH_SI_)
        .other          _ZN2at6native60_GLOBAL__N__2075b504_27_DistributionCauchyKernel_cu_d62eea8743distribution_elementwise_grid_stride_kernelIfLi4EZNS0_9templates4cuda21uniform_and_transformIN3c108BFloat16EfPNS_17CUDAGeneratorImplEZZZNS4_13cauchy_kernelIS9_EEvRNS_18TensorIteratorBaseEddT_ENKUlvE_clEvENKUlvE2_clEvEUlfE_EEvSC_T1_T2_EUlP24curandStatePhilox4_32_10E0_ZNS1_27distribution_nullary_kernelIS7_f6float4S9_SL_SG_EEvSC_SI_RKT3_T4_EUlifE0_EEvlNS_15PhiloxCudaStateESH_SI_,@"STO_CUDA_ENTRY STV_DEFAULT"
_ZN2at6native60_GLOBAL__N__2075b504_27_DistributionCauchyKernel_cu_d62eea8743distribution_elementwise_grid_stride_kernelIfLi4EZNS0_9templates4cuda21uniform_and_transformIN3c108BFloat16EfPNS_17CUDAGeneratorImplEZZZNS4_13cauchy_kernelIS9_EEvRNS_18TensorIteratorBaseEddT_ENKUlvE_clEvENKUlvE2_clEvEUlfE_EEvSC_T1_T2_EUlP24curandStatePhilox4_32_10E0_ZNS1_27distribution_nullary_kernelIS7_f6float4S9_SL_SG_EEvSC_SI_RKT3_T4_EUlifE0_EEvlNS_15PhiloxCudaStateESH_SI_:
[----:B------:R-:W-:Y:S08]  /*0000*/  LDC R1, c[0x0][0x28] ;  /* 0x00000a00ff017b82 */ /* 0x000ff00000000800 */
[----:B------:R-:W0:Y:S01]  /*0010*/  LDC R30, c[0x0][0x220] ;  /* 0x00008800ff1e7b82 */ /* 0x000e220000000800 */
[----:B------:R-:W-:Y:S01]  /*0020*/  ULDC.U8 UR4, c[0x0][0x22c] ;  /* 0x00008b0000047ab9 */ /* 0x000fe20000000000 */
[----:B------:R-:W-:Y:S01]  /*0030*/  ULDC.64 UR58, c[0x0][0x208] ;  /* 0x00008200003a7ab9 */ /* 0x000fe20000000a00 */
[----:B------:R-:W-:-:S05]  /*0040*/  ISETP.NE.AND P0, PT, RZ, UR4, PT ;  /* 0x00000004ff007c0c */ /* 0x000fca000bf05270 */
[----:B------:R-:W1:Y:S01]  /*0050*/  LDC R31, c[0x0][0x224] ;  /* 0x00008900ff1f7b82 */ /* 0x000e620000000800 */
[----:B------:R-:W-:Y:S01]  /*0060*/  ULDC.64 UR4, c[0x0][0x218] ;  /* 0x0000860000047ab9 */ /* 0x000fe20000000a00 */
[----:B------:R-:W2:Y:S06]  /*0070*/  S2R R16, SR_TID.X ;  /* 0x0000000000107919 */ /* 0x000eac0000002100 */
[----:B------:R-:W3:Y:S01]  /*0080*/  @P0 LDC R5, c[0x0][0x228] ;  /* 0x00008a00ff050b82 */ /* 0x000ee20000000800 */
[----:B0-----:R-:W-:Y:S01]  /*0090*/  @P0 MOV R2, R30 ;  /* 0x0000001e00020202 */ /* 0x001fe20000000f00 */
[----:B-1----:R-:W-:-:S06]  /*00a0*/  @P0 IMAD.MOV.U32 R3, RZ, RZ, R31 ;  /* 0x000000ffff030224 */ /* 0x002fcc00078e001f */
[----:B------:R-:W3:Y:S01]  /*00b0*/  @P0 LDG.E.64 R2, desc[UR58][R2.64] ;  /* 0x0000003a02020981 */ /* 0x000ee2000c1e1b00 */
[----:B------:R-:W-:Y:S01]  /*00c0*/  MOV R18, UR4 ;  /* 0x0000000400127c02 */ /* 0x000fe20008000f00 */
[----:B------:R-:W-:-:S06]  /*00d0*/  IMAD.U32 R19, RZ, RZ, UR5 ;  /* 0x00000005ff137e24 */ /* 0x000fcc000f8e00ff */
[----:B------:R-:W4:Y:S01]  /*00e0*/  @P0 LDG.E.64 R18, desc[UR58][R18.64] ;  /* 0x0000003a12120981 */ /* 0x000f22000c1e1b00 */
[----:B------:R-:W2:Y:S01]  /*00f0*/  S2UR UR4, SR_CTAID.X ;  /* 0x00000000000479c3 */ /* 0x000ea20000002500 */
[----:B------:R-:W-:-:S07]  /*0100*/  HFMA2.MMA R17, -RZ, RZ, 0, 0 ;  /* 0x00000000ff117435 */ /* 0x000fce00000001ff */
[----:B------:R-:W2:Y:S02]  /*0110*/  LDC R0, c[0x0][RZ] ;  /* 0x00000000ff007b82 */ /* 0x000ea40000000800 */
[----:B--2---:R-:W-:Y:S01]  /*0120*/  IMAD.WIDE.U32 R16, R0, UR4, R16 ;  /* 0x0000000400107c25 */ /* 0x004fe2000f8e0010 */
[----:B------:R-:W-:Y:S02]  /*0130*/  ULDC.64 UR4, c[0x0][0x210] ;  /* 0x0000840000047ab9 */ /* 0x000fe40000000a00 */
[----:B------:R-:W-:Y:S01]  /*0140*/  UIADD3 UR4, UP0, UR4, -0x1, URZ ;  /* 0xffffffff04047890 */ /* 0x000fe2000ff1e03f */
[----:B------:R-:W-:-:S03]  /*0150*/  IMAD.WIDE.U32 R8, R16, -0x326172a9, RZ ;  /* 0xcd9e8d5710087825 */ /* 0x000fc600078e00ff */
[----:B------:R-:W-:Y:S01]  /*0160*/  UIADD3.X UR5, UR5, -0x1, URZ, UP0, !UPT ;  /* 0xffffffff05057890 */ /* 0x000fe200087fe43f */
[----:B---3--:R-:W-:-:S05]  /*0170*/  @P0 IADD3 R30, P1, R2, R5, RZ ;  /* 0x00000005021e0210 */ /* 0x008fca0007f3e0ff */
[----:B------:R-:W-:Y:S01]  /*0180*/  @P0 IMAD.X R31, RZ, RZ, R3, P1 ;  /* 0x000000ffff1f0224 */ /* 0x000fe200008e0603 */
[----:B------:R-:W-:Y:S02]  /*0190*/  ISETP.NE.U32.AND P0, PT, RZ, UR5, PT ;  /* 0x00000005ff007c0c */ /* 0x000fe4000bf05070 */
[----:B----4-:R-:W-:Y:S01]  /*01a0*/  IADD3 R4, R19, -0x4498517b, RZ ;  /* 0xbb67ae8513047810 */ /* 0x010fe20007ffe0ff */
[----:B------:R-:W-:Y:S01]  /*01b0*/  VIADD R5, R18, 0x9e3779b9 ;  /* 0x9e3779b912057836 */ /* 0x000fe20000000000 */
[--C-:B------:R-:W-:Y:S02]  /*01c0*/  SHF.R.U64 R2, R30, 0x2, R31.reuse ;  /* 0x000000021e027819 */ /* 0x100fe4000000121f */
[----:B------:R-:W-:-:S03]  /*01d0*/  SHF.R.U32.HI R3, RZ, 0x2, R31 ;  /* 0x00000002ff037819 */ /* 0x000fc6000001161f */
[----:B------:R-:W-:Y:S01]  /*01e0*/  IMAD.WIDE.U32 R6, R2, -0x2daee0ad, RZ ;  /* 0xd2511f5302067825 */ /* 0x000fe200078e00ff */
[----:B------:R-:W-:-:S04]  /*01f0*/  LOP3.LUT R10, R9, R3, R18, 0x96, !PT ;  /* 0x00000003090a7212 */ /* 0x000fc800078e9612 */
[----:B------:R-:W-:Y:S01]  /*0200*/  LOP3.LUT R12, R19, R7, R17, 0x96, !PT ;  /* 0x00000007130c7212 */ /* 0x000fe200078e9611 */
[----:B------:R-:W-:Y:S01]  /*0210*/  IMAD.WIDE.U32 R10, R10, -0x2daee0ad, RZ ;  /* 0xd2511f530a0a7825 */ /* 0x000fe200078e00ff */
[----:B------:R-:W-:-:S03]  /*0220*/  IADD3 R7, R18, 0x3c6ef372, RZ ;  /* 0x3c6ef37212077810 */ /* 0x000fc60007ffe0ff */
[----:B------:R-:W-:Y:S01]  /*0230*/  IMAD.WIDE.U32 R12, R12, -0x326172a9, RZ ;  /* 0xcd9e8d570c0c7825 */ /* 0x000fe200078e00ff */
[----:B------:R-:W-:Y:S02]  /*0240*/  LOP3.LUT R14, R11, R6, R4, 0x96, !PT ;  /* 0x000000060b0e7212 */ /* 0x000fe400078e9604 */
[----:B------:R-:W-:Y:S02]  /*0250*/  IADD3 R6, R19, 0x32370b8f, RZ ;  /* 0x32370b8f13067810 */ /* 0x000fe40007ffe0ff */
[----:B------:R-:W-:Y:S01]  /*0260*/  LOP3.LUT R8, R13, R5, R8, 0x96, !PT ;  /* 0x000000050d087212 */ /* 0x000fe200078e9608 */
[----:B------:R-:W-:-:S04]  /*0270*/  IMAD.WIDE.U32 R14, R14, -0x326172a9, RZ ;  /* 0xcd9e8d570e0e7825 */ /* 0x000fc800078e00ff */
[----:B------:R-:W-:Y:S01]  /*0280*/  IMAD.WIDE.U32 R8, R8, -0x2daee0ad, RZ ;  /* 0xd2511f5308087825 */ /* 0x000fe200078e00ff */
[----:B------:R-:W-:-:S03]  /*0290*/  LOP3.LUT R12, R15, R12, R7, 0x96, !PT ;  /* 0x0000000c0f0c7212 */ /* 0x000fc600078e9607 */
[----:B------:R-:W-:Y:S02]  /*02a0*/  VIADD R5, R19, 0x76cf5d0a ;  /* 0x76cf5d0a13057836 */ /* 0x000fe40000000000 */
[----:B------:R-:W-:-:S03]  /*02b0*/  IMAD.WIDE.U32 R12, R12, -0x2daee0ad, RZ ;  /* 0xd2511f530c0c7825 */ /* 0x000fc600078e00ff */
[----:B------:R-:W-:Y:S01]  /*02c0*/  LOP3.LUT R20, R9, R10, R5, 0x96, !PT ;  /* 0x0000000a09147212 */ /* 0x000fe200078e9605 */
[C---:B------:R-:W-:Y:S01]  /*02d0*/  VIADD R7, R18.reuse, 0xdaa66d2b ;  /* 0xdaa66d2b12077836 */ /* 0x040fe20000000000 */
[----:B------:R-:W-:Y:S02]  /*02e0*/  LOP3.LUT R10, R13, R8, R6, 0x96, !PT ;  /* 0x000000080d0a7212 */ /* 0x000fe400078e9606 */
[----:B------:R-:W-:Y:S01]  /*02f0*/  IADD3 R9, R18, 0x78dde6e4, RZ ;  /* 0x78dde6e412097810 */ /* 0x000fe20007ffe0ff */
[----:B------:R-:W-:Y:S01]  /*0300*/  IMAD.WIDE.U32 R20, R20, -0x326172a9, RZ ;  /* 0xcd9e8d5714147825 */ /* 0x000fe200078e00ff */
[----:B------:R-:W-:-:S03]  /*0310*/  IADD3 R8, R19, -0x56f99767, RZ ;  /* 0xa906689913087810 */ /* 0x000fc60007ffe0ff */
[----:B------:R-:W-:Y:S01]  /*0320*/  IMAD.WIDE.U32 R10, R10, -0x326172a9, RZ ;  /* 0xcd9e8d570a0a7825 */ /* 0x000fe200078e00ff */
[----:B------:R-:W-:-:S03]  /*0330*/  LOP3.LUT R14, R21, R14, R7, 0x96, !PT ;  /* 0x0000000e150e7212 */ /* 0x000fc600078e9607 */
[----:B------:R-:W-:Y:S01]  /*0340*/  VIADD R7, R19, 0xed9eba14 ;  /* 0xed9eba1413077836 */ /* 0x000fe20000000000 */
[----:B------:R-:W-:Y:S01]  /*0350*/  LOP3.LUT R9, R11, R20, R9, 0x96, !PT ;  /* 0x000000140b097212 */ /* 0x000fe200078e9609 */
[----:B------:R-:W-:Y:S01]  /*0360*/  IMAD.WIDE.U32 R14, R14, -0x2daee0ad, RZ ;  /* 0xd2511f530e0e7825 */ /* 0x000fe200078e00ff */
[----:B------:R-:W-:-:S04]  /*0370*/  IADD3 R11, R18, -0x4ab325aa, RZ ;  /* 0xb54cda56120b7810 */ /* 0x000fc80007ffe0ff */
[----:B------:R-:W-:Y:S01]  /*0380*/  LOP3.LUT R22, R15, R12, R7, 0x96, !PT ;  /* 0x0000000c0f167212 */ /* 0x000fe200078e9607 */
[----:B------:R-:W-:-:S04]  /*0390*/  IMAD.WIDE.U32 R12, R9, -0x2daee0ad, RZ ;  /* 0xd2511f53090c7825 */ /* 0x000fc800078e00ff */
[----:B------:R-:W-:Y:S01]  /*03a0*/  IMAD.WIDE.U32 R22, R22, -0x326172a9, RZ ;  /* 0xcd9e8d5716167825 */ /* 0x000fe200078e00ff */
[----:B------:R-:W-:-:S03]  /*03b0*/  LOP3.LUT R14, R13, R14, R8, 0x96, !PT ;  /* 0x0000000e0d0e7212 */ /* 0x000fc600078e9608 */
[----:B------:R-:W-:Y:S02]  /*03c0*/  VIADD R9, R18, 0x1715609d ;  /* 0x1715609d12097836 */ /* 0x000fe40000000000 */
[----:B------:R-:W-:-:S03]  /*03d0*/  IMAD.WIDE.U32 R14, R14, -0x326172a9, RZ ;  /* 0xcd9e8d570e0e7825 */ /* 0x000fc600078e00ff */
[----:B------:R-:W-:Y:S02]  /*03e0*/  LOP3.LUT R9, R23, R10, R9, 0x96, !PT ;  /* 0x0000000a17097212 */ /* 0x000fe400078e9609 */
[----:B------:R-:W-:Y:S02]  /*03f0*/  LOP3.LUT R11, R15, R22, R11, 0x96, !PT ;  /* 0x000000160f0b7212 */ /* 0x000fe400078e960b */
[----:B------:R-:W-:Y:S01]  /*0400*/  IADD3 R10, R19, 0x1fd5c5a3, RZ ;  /* 0x1fd5c5a3130a7810 */ /* 0x000fe20007ffe0ff */
[----:B------:R-:W-:Y:S01]  /*0410*/  IMAD.WIDE.U32 R20, R9, -0x2daee0ad, RZ ;  /* 0xd2511f5309147825 */ /* 0x000fe200078e00ff */
[----:B------:R-:W-:-:S03]  /*0420*/  IADD3 R15, R19, -0x695add53, RZ ;  /* 0x96a522ad130f7810 */ /* 0x000fc60007ffe0ff */
[----:B------:R-:W-:Y:S02]  /*0430*/  VIADD R9, R19, 0x646e171e ;  /* 0x646e171e13097836 */ /* 0x000fe40000000000 */
[----:B------:R-:W-:-:S03]  /*0440*/  IMAD.WIDE.U32 R38, R11, -0x2daee0ad, RZ ;  /* 0xd2511f530b267825 */ /* 0x000fc600078e00ff */
[----:B------:R-:W-:Y:S01]  /*0450*/  LOP3.LUT R12, R21, R12, R9, 0x96, !PT ;  /* 0x0000000c150c7212 */ /* 0x000fe200078e9609 */
[----:B------:R-:W-:Y:S01]  /*0460*/  VIADD R11, R18, 0x5384540f ;  /* 0x5384540f120b7836 */ /* 0x000fe20000000000 */
[----:B------:R-:W-:-:S03]  /*0470*/  LOP3.LUT R20, R39, R20, R10, 0x96, !PT ;  /* 0x0000001427147212 */ /* 0x000fc600078e960a */
[----:B------:R-:W-:-:S04]  /*0480*/  IMAD.WIDE.U32 R12, R12, -0x326172a9, RZ ;  /* 0xcd9e8d570c0c7825 */ /* 0x000fc800078e00ff */
[----:B------:R-:W-:Y:S01]  /*0490*/  IMAD.WIDE.U32 R20, R20, -0x326172a9, RZ ;  /* 0xcd9e8d5714147825 */ /* 0x000fe200078e00ff */
[----:B------:R-:W-:Y:S02]  /*04a0*/  LOP3.LUT R11, R13, R14, R11, 0x96, !PT ;  /* 0x0000000e0d0b7212 */ /* 0x000fe400078e960b */
[----:B------:R-:W-:Y:S01]  /*04b0*/  IADD3 R13, R18, -0xe443238, RZ ;  /* 0xf1bbcdc8120d7810 */ /* 0x000fe20007ffe0ff */
[----:B------:R-:W-:Y:S02]  /*04c0*/  IMAD.MOV.U32 R14, RZ, RZ, R17 ;  /* 0x000000ffff0e7224 */ /* 0x000fe400078e0011 */
[----:B------:R-:W-:Y:S01]  /*04d0*/  IMAD.WIDE.U32 R36, R11, -0x2daee0ad, RZ ;  /* 0xd2511f530b247825 */ /* 0x000fe200078e00ff */
[----:B------:R-:W-:Y:S02]  /*04e0*/  LOP3.LUT R12, R21, R12, R13, 0x96, !PT ;  /* 0x0000000c150c7212 */ /* 0x000fe400078e960d */
[----:B------:R-:W-:Y:S01]  /*04f0*/  MOV R13, R16 ;  /* 0x00000010000d7202 */ /* 0x000fe20000000f00 */
[----:B------:R-:W-:-:S02]  /*0500*/  VIADD R11, R19, 0xdb3d7428 ;  /* 0xdb3d7428130b7836 */ /* 0x000fc40000000000 */
[----:B------:R-:W-:-:S03]  /*0510*/  IMAD.HI.U32 R21, R12, -0x2daee0ad, RZ ;  /* 0xd2511f530c157827 */ /* 0x000fc600078e00ff */
[----:B------:R-:W-:Y:S01]  /*0520*/  LOP3.LUT R38, R37, R38, R11, 0x96, !PT ;  /* 0x0000002625267212 */ /* 0x000fe200078e960b */
[----:B------:R-:W-:Y:S01]  /*0530*/  VIADD R37, R18, 0x8ff34781 ;  /* 0x8ff3478112257836 */ /* 0x000fe20000000000 */
[----:B------:R-:W-:-:S03]  /*0540*/  LOP3.LUT R36, R21, R36, R15, 0x96, !PT ;  /* 0x0000002415247212 */ /* 0x000fc600078e960f */
[----:B------:R-:W-:-:S05]  /*0550*/  IMAD.HI.U32 R22, R38, -0x326172a9, RZ ;  /* 0xcd9e8d5726167827 */ /* 0x000fca00078e00ff */
[----:B------:R-:W-:Y:S01]  /*0560*/  LOP3.LUT R37, R22, R20, R37, 0x96, !PT ;  /* 0x0000001416257212 */ /* 0x000fe200078e9625 */
[----:B------:R-:W-:Y:S06]  /*0570*/  @!P0 BRA `(.L_x_0) ;  /* 0x0000000000188947 */ /* 0x000fec0003800000 */
[----:B------:R-:W-:Y:S01]  /*0580*/  ULDC UR6, c[0x0][0xc] ;  /* 0x0000030000067ab9 */ /* 0x000fe20000000800 */
[----:B------:R-:W-:Y:S01]  /*0590*/  MOV R26, 0x5d0 ;  /* 0x000005d0001a7802 */ /* 0x000fe20000000f00 */
[----:B------:R-:W-:-:S05]  /*05a0*/  IMAD R27, R0, UR6, RZ ;  /* 0x00000006001b7c24 */ /* 0x000fca000f8e02ff */
[----:B------:R-:W-:-:S07]  /*05b0*/  SHF.L.U32 R27, R27, 0x2, RZ ;  /* 0x000000021b1b7819 */ /* 0x000fce00000006ff */
[----:B------:R-:W-:Y:S05]  /*05c0*/  CALL.REL.NOINC `($__internal_0_$__cuda_sm20_div_s64) ;  /* 0x0000004c00e47944 */ /* 0x000fea0003c00000 */
[----:B------:R-:W-:Y:S05]  /*05d0*/  BRA `(.L_x_1) ;  /* 0x0000000000587947 */ /* 0x000fea0003800000 */
.L_x_0:
[----:B------:R-:W0:Y:S02]  /*05e0*/  LDC R21, c[0x0][0xc] ;  /* 0x00000300ff157b82 */ /* 0x000e240000000800 */
[----:B0-----:R-:W-:-:S04]  /*05f0*/  IMAD R20, R0, R21, RZ ;  /* 0x0000001500147224 */ /* 0x001fc800078e02ff */
[----:B------:R-:W-:-:S04]  /*0600*/  IMAD.SHL.U32 R22, R20, 0x4, RZ ;  /* 0x0000000414167824 */ /* 0x000fc800078e00ff */
[----:B------:R-:W0:Y:S01]  /*0610*/  I2F.U32.RP R23, R22 ;  /* 0x0000001600177306 */ /* 0x000e220000209000 */
[----:B------:R-:W-:Y:S01]  /*0620*/  IMAD.MOV R25, RZ, RZ, -R22 ;  /* 0x000000ffff197224 */ /* 0x000fe200078e0a16 */
[----:B------:R-:W-:-:S06]  /*0630*/  ISETP.NE.U32.AND P2, PT, R22, RZ, PT ;  /* 0x000000ff1600720c */ /* 0x000fcc0003f45070 */
[----:B0-----:R-:W0:Y:S02]  /*0640*/  MUFU.RCP R23, R23 ;  /* 0x0000001700177308 */ /* 0x001e240000001000 */
[----:B0-----:R-:W-:-:S06]  /*0650*/  IADD3 R20, R23, 0xffffffe, RZ ;  /* 0x0ffffffe17147810 */ /* 0x001fcc0007ffe0ff */
[----:B------:R0:W1:Y:S02]  /*0660*/  F2I.FTZ.U32.TRUNC.NTZ R21, R20 ;  /* 0x0000001400157305 */ /* 0x000064000021f000 */
[----:B0-----:R-:W-:Y:S01]  /*0670*/  MOV R20, RZ ;  /* 0x000000ff00147202 */ /* 0x001fe20000000f00 */
[----:B-1----:R-:W-:-:S04]  /*0680*/  IMAD R25, R25, R21, RZ ;  /* 0x0000001519197224 */ /* 0x002fc800078e02ff */
[----:B------:R-:W-:-:S06]  /*0690*/  IMAD.HI.U32 R21, R21, R25, R20 ;  /* 0x0000001915157227 */ /* 0x000fcc00078e0014 */
[----:B------:R-:W-:-:S04]  /*06a0*/  IMAD.HI.U32 R20, R21, UR4, RZ ;  /* 0x0000000415147c27 */ /* 0x000fc8000f8e00ff */
[----:B------:R-:W-:-:S04]  /*06b0*/  IMAD.MOV R21, RZ, RZ, -R20 ;  /* 0x000000ffff157224 */ /* 0x000fc800078e0a14 */
[----:B------:R-:W-:-:S05]  /*06c0*/  IMAD R21, R22, R21, UR4 ;  /* 0x0000000416157e24 */ /* 0x000fca000f8e0215 */
[----:B------:R-:W-:-:S13]  /*06d0*/  ISETP.GE.U32.AND P0, PT, R21, R22, PT ;  /* 0x000000161500720c */ /* 0x000fda0003f06070 */
[----:B------:R-:W-:Y:S01]  /*06e0*/  @P0 IADD3 R21, -R22, R21, RZ ;  /* 0x0000001516150210 */ /* 0x000fe20007ffe1ff */
[----:B------:R-:W-:-:S03]  /*06f0*/  @P0 VIADD R20, R20, 0x1 ;  /* 0x0000000114140836 */ /* 0x000fc60000000000 */
[----:B------:R-:W-:Y:S01]  /*0700*/  ISETP.GE.U32.AND P1, PT, R21, R22, PT ;  /* 0x000000161500720c */ /* 0x000fe20003f26070 */
[----:B------:R-:W-:-:S12]  /*0710*/  IMAD.MOV.U32 R21, RZ, RZ, RZ ;  /* 0x000000ffff157224 */ /* 0x000fd800078e00ff */
[----:B------:R-:W-:Y:S02]  /*0720*/  @P1 IADD3 R20, R20, 0x1, RZ ;  /* 0x0000000114141810 */ /* 0x000fe40007ffe0ff */
[----:B------:R-:W-:-:S07]  /*0730*/  @!P2 LOP3.LUT R20, RZ, R22, RZ, 0x33, !PT ;  /* 0x00000016ff14a212 */ /* 0x000fce00078e33ff */
.L_x_1:
[----:B------:R-:W-:Y:S01]  /*0740*/  ULDC UR4, c[0x0][0xc] ;  /* 0x0000030000047ab9 */ /* 0x000fe20000000800 */
[----:B------:R-:W-:Y:S01]  /*0750*/  IADD3 R25, P0, R20, 0x1, RZ ;  /* 0x0000000114197810 */ /* 0x000fe20007f1e0ff */
[----:B------:R-:W-:-:S03]  /*0760*/  IMAD.WIDE.U32 R22, R0, UR4, RZ ;  /* 0x0000000400167c25 */ /* 0x000fc6000f8e00ff */
[----:B------:R-:W-:Y:S01]  /*0770*/  IADD3.X R27, RZ, R21, RZ, P0, !PT ;  /* 0x00000015ff1b7210 */ /* 0x000fe200007fe4ff */
[-C--:B------:R-:W-:Y:S02]  /*0780*/  IMAD R23, R23, R25.reuse, RZ ;  /* 0x0000001917177224 */ /* 0x080fe400078e02ff */
[----:B------:R-:W-:-:S04]  /*0790*/  IMAD.WIDE.U32 R20, R22, R25, RZ ;  /* 0x0000001916147225 */ /* 0x000fc800078e00ff */
[----:B------:R-:W-:Y:S02]  /*07a0*/  IMAD R23, R22, R27, R23 ;  /* 0x0000001b16177224 */ /* 0x000fe400078e0217 */
[----:B------:R-:W-:-:S03]  /*07b0*/  IMAD.SHL.U32 R28, R20, 0x4, RZ ;  /* 0x00000004141c7824 */ /* 0x000fc600078e00ff */
[----:B------:R-:W-:Y:S02]  /*07c0*/  IADD3 R29, R21, R23, RZ ;  /* 0x00000017151d7210 */ /* 0x000fe40007ffe0ff */
[----:B------:R-:W-:Y:S02]  /*07d0*/  ISETP.GE.U32.AND P0, PT, R13, R28, PT ;  /* 0x0000001c0d00720c */ /* 0x000fe40003f06070 */
[----:B------:R-:W-:-:S04]  /*07e0*/  SHF.L.U64.HI R29, R20, 0x2, R29 ;  /* 0x00000002141d7819 */ /* 0x000fc8000001021d */
[----:B------:R-:W-:-:S13]  /*07f0*/  ISETP.GE.AND.EX P0, PT, R14, R29, PT, P0 ;  /* 0x0000001d0e00720c */ /* 0x000fda0003f06300 */
[----:B------:R-:W-:Y:S05]  /*0800*/  @P0 EXIT ;  /* 0x000000000000094d */ /* 0x000fea0003800000 */
[----:B------:R-:W0:Y:S01]  /*0810*/  LDC R31, c[0x0][0x238] ;  /* 0x00008e00ff1f7b82 */ /* 0x000e220000000800 */
[----:B------:R-:W-:Y:S01]  /*0820*/  IMAD R38, R38, -0x326172a9, RZ ;  /* 0xcd9e8d5726267824 */ /* 0x000fe200078e02ff */
[----:B------:R-:W-:Y:S01]  /*0830*/  LOP3.LUT R30, R30, 0x3, RZ, 0xc0, !PT ;  /* 0x000000031e1e7812 */ /* 0x000fe200078ec0ff */
[----:B------:R-:W-:Y:S01]  /*0840*/  ULDC UR57, c[0x0][0x23c] ;  /* 0x00008f0000397ab9 */ /* 0x000fe20000000800 */
[----:B------:R-:W-:Y:S01]  /*0850*/  ULDC UR56, c[0x0][0x368] ;  /* 0x0000da0000387ab9 */ /* 0x000fe20000000800 */
[----:B------:R-:W-:Y:S01]  /*0860*/  ULDC UR55, c[0x0][0x250] ;  /* 0x0000940000377ab9 */ /* 0x000fe20000000800 */
[----:B------:R-:W-:Y:S01]  /*0870*/  ULDC UR54, c[0x0][0x36c] ;  /* 0x0000db0000367ab9 */ /* 0x000fe20000000800 */
[----:B------:R-:W-:Y:S01]  /*0880*/  ULDC UR53, c[0x0][0x254] ;  /* 0x0000950000357ab9 */ /* 0x000fe20000000800 */
[----:B------:R-:W1:Y:S01]  /*0890*/  LDC.64 R20, c[0x0][0x3d8] ;  /* 0x0000f600ff147b82 */ /* 0x000e620000000a00 */
[----:B------:R-:W-:Y:S01]  /*08a0*/  ULDC UR52, c[0x0][0x370] ;  /* 0x0000dc0000347ab9 */ /* 0x000fe20000000800 */
[----:B------:R-:W-:Y:S01]  /*08b0*/  ULDC UR51, c[0x0][0x268] ;  /* 0x00009a0000337ab9 */ /* 0x000fe20000000800 */
[----:B------:R-:W-:Y:S01]  /*08c0*/  ULDC UR50, c[0x0][0x374] ;  /* 0x0000dd0000327ab9 */ /* 0x000fe20000000800 */
[----:B------:R-:W-:Y:S01]  /*08d0*/  ULDC UR49, c[0x0][0x26c] ;  /* 0x00009b0000317ab9 */ /* 0x000fe20000000800 */
[----:B------:R-:W-:Y:S01]  /*08e0*/  ULDC UR48, c[0x0][0x378] ;  /* 0x0000de0000307ab9 */ /* 0x000fe20000000800 */
[----:B------:R-:W-:Y:S01]  /*08f0*/  ULDC UR47, c[0x0][0x280] ;  /* 0x0000a000002f7ab9 */ /* 0x000fe20000000800 */
[----:B------:R-:W-:Y:S01]  /*0900*/  ULDC UR46, c[0x0][0x37c] ;  /* 0x0000df00002e7ab9 */ /* 0x000fe20000000800 */
[----:B------:R-:W2:Y:S01]  /*0910*/  LDC.64 R22, c[0x0][0x210] ;  /* 0x00008400ff167b82 */ /* 0x000ea20000000a00 */
[----:B------:R-:W-:Y:S01]  /*0920*/  ULDC UR45, c[0x0][0x284] ;  /* 0x0000a100002d7ab9 */ /* 0x000fe20000000800 */
        /* <DEDUP_REMOVED lines=37> */
[----:B0-----:R-:W-:-:S05]  /*0b80*/  ULDC.64 UR32, c[0x0][0x240] ;  /* 0x0000900000207ab9 */ /* 0x001fca0000000a00 */
.L_x_17:
[----:B------:R-:W-:Y:S01]  /*0b90*/  VIADD R2, R2, 0x1 ;  /* 0x0000000102027836 */ /* 0x000fe20000000000 */
[----:B------:R-:W-:Y:S03]  /*0ba0*/  BSSY B0, `(.L_x_2) ;  /* 0x000000c000007945 */ /* 0x000fe60003800000 */
[C---:B------:R-:W-:Y:S01]  /*0bb0*/  IMAD.HI.U32 R25, R2.reuse, -0x2daee0ad, RZ ;  /* 0xd2511f5302197827 */ /* 0x040fe200078e00ff */
[----:B------:R-:W-:-:S13]  /*0bc0*/  ISETP.NE.AND P0, PT, R2, RZ, PT ;  /* 0x000000ff0200720c */ /* 0x000fda0003f05270 */
[----:B0-----:R-:W-:Y:S05]  /*0bd0*/  @P0 BRA `(.L_x_3) ;  /* 0x0000000000200947 */ /* 0x001fea0003800000 */
[----:B------:R-:W-:-:S04]  /*0be0*/  IADD3 R3, R3, 0x1, RZ ;  /* 0x0000000103037810 */ /* 0x000fc80007ffe0ff */
[----:B------:R-:W-:-:S13]  /*0bf0*/  ISETP.NE.AND P0, PT, R3, RZ, PT ;  /* 0x000000ff0300720c */ /* 0x000fda0003f05270 */
[----:B------:R-:W-:Y:S01]  /*0c00*/  @!P0 VIADD R16, R16, 0x1 ;  /* 0x0000000110108836 */ /* 0x000fe20000000000 */
[----:B------:R-:W-:Y:S02]  /*0c10*/  @!P0 IADD3 R24, R17, 0x1, RZ ;  /* 0x0000000111188810 */ /* 0x000fe40007ffe0ff */
[----:B------:R-:W-:Y:S02]  /*0c20*/  @!P0 MOV R3, RZ ;  /* 0x000000ff00038202 */ /* 0x000fe40000000f00 */
[----:B------:R-:W-:-:S13]  /*0c30*/  ISETP.NE.AND P1, PT, R16, RZ, !P0 ;  /* 0x000000ff1000720c */ /* 0x000fda0004725270 */
[----:B------:R-:W-:-:S04]  /*0c40*/  @P1 IMAD.MOV R24, RZ, RZ, R17 ;  /* 0x000000ffff181224 */ /* 0x000fc800078e0211 */
[----:B------:R-:W-:-:S07]  /*0c50*/  @!P0 IMAD.MOV.U32 R17, RZ, RZ, R24 ;  /* 0x000000ffff118224 */ /* 0x000fce00078e0018 */
.L_x_3:
[----:B------:R-:W-:Y:S05]  /*0c60*/  BSYNC B0 ;  /* 0x0000000000007941 */ /* 0x000fea0003800000 */
.L_x_2:
[----:B------:R-:W-:Y:S01]  /*0c70*/  IMAD.HI.U32 R24, R16, -0x326172a9, RZ ;  /* 0xcd9e8d5710187827 */ /* 0x000fe200078e00ff */
[----:B------:R-:W-:Y:S02]  /*0c80*/  LOP3.LUT R25, R25, R17, R19, 0x96, !PT ;  /* 0x0000001119197212 */ /* 0x000fe400078e9613 */
[----:B------:R-:W-:Y:S01]  /*0c90*/  IADD3 R26, R18, -0x61c88647, RZ ;  /* 0x9e3779b9121a7810 */ /* 0x000fe20007ffe0ff */
[----:B------:R-:W-:Y:S01]  /*0ca0*/  IMAD R27, R16, -0x326172a9, RZ ;  /* 0xcd9e8d57101b7824 */ /* 0x000fe200078e02ff */
[----:B------:R-:W-:Y:S01]  /*0cb0*/  LOP3.LUT R34, R24, R3, R18, 0x96, !PT ;  /* 0x0000000318227212 */ /* 0x000fe200078e9612 */
[----:B------:R-:W-:Y:S01]  /*0cc0*/  IMAD.WIDE.U32 R24, R25, -0x326172a9, RZ ;  /* 0xcd9e8d5719187825 */ /* 0x000fe200078e00ff */
[----:B------:R-:W-:-:S03]  /*0cd0*/  ISETP.NE.AND P0, PT, R30, 0x1, PT ;  /* 0x000000011e00780c */ /* 0x000fc60003f05270 */
[----:B------:R-:W-:Y:S01]  /*0ce0*/  IMAD R33, R2, -0x2daee0ad, RZ ;  /* 0xd2511f5302217824 */ /* 0x000fe200078e02ff */
[----:B------:R-:W-:Y:S01]  /*0cf0*/  LOP3.LUT R27, R25, R27, R26, 0x96, !PT ;  /* 0x0000001b191b7212 */ /* 0x000fe200078e961a */
[----:B------:R-:W-:-:S05]  /*0d00*/  IMAD.WIDE.U32 R34, R34, -0x2daee0ad, RZ ;  /* 0xd2511f5322227825 */ /* 0x000fca00078e00ff */
[----:B------:R-:W-:Y:S01]  /*0d10*/  LOP3.LUT R26, R35, R33, R4, 0x96, !PT ;  /* 0x00000021231a7212 */ /* 0x000fe200078e9604 */
[----:B------:R-:W-:-:S04]  /*0d20*/  IMAD.WIDE.U32 R32, R27, -0x2daee0ad, RZ ;  /* 0xd2511f531b207825 */ /* 0x000fc800078e00ff */
[----:B------:R-:W-:Y:S01]  /*0d30*/  IMAD.WIDE.U32 R26, R26, -0x326172a9, RZ ;  /* 0xcd9e8d571a1a7825 */ /* 0x000fe200078e00ff */
[----:B------:R-:W-:Y:S02]  /*0d40*/  LOP3.LUT R25, R33, R34, R5, 0x96, !PT ;  /* 0x0000002221197212 */ /* 0x000fe400078e9605 */
[C---:B------:R-:W-:Y:S01]  /*0d50*/  IADD3 R33, R18.reuse, -0x255992d5, RZ ;  /* 0xdaa66d2b12217810 */ /* 0x040fe20007ffe0ff */
[----:B------:R-:W-:-:S05]  /*0d60*/  VIADD R35, R18, 0x3c6ef372 ;  /* 0x3c6ef37212237836 */ /* 0x000fca0000000000 */
[----:B------:R-:W-:Y:S01]  /*0d70*/  LOP3.LUT R34, R27, R24, R35, 0x96, !PT ;  /* 0x000000181b227212 */ /* 0x000fe200078e9623 */
[----:B------:R-:W-:-:S04]  /*0d80*/  IMAD.WIDE.U32 R24, R25, -0x326172a9, RZ ;  /* 0xcd9e8d5719187825 */ /* 0x000fc800078e00ff */
[----:B------:R-:W-:Y:S01]  /*0d90*/  IMAD.WIDE.U32 R34, R34, -0x2daee0ad, RZ ;  /* 0xd2511f5322227825 */ /* 0x000fe200078e00ff */
[----:B------:R-:W-:-:S04]  /*0da0*/  LOP3.LUT R33, R25, R26, R33, 0x96, !PT ;  /* 0x0000001a19217212 */ /* 0x000fc800078e9621 */
[----:B------:R-:W-:Y:S01]  /*0db0*/  LOP3.LUT R26, R35, R32, R6, 0x96, !PT ;  /* 0x00000020231a7212 */ /* 0x000fe200078e9606 */
[----:B------:R-:W-:-:S04]  /*0dc0*/  IMAD.WIDE.U32 R32, R33, -0x2daee0ad, RZ ;  /* 0xd2511f5321207825 */ /* 0x000fc800078e00ff */
[----:B------:R-:W-:Y:S01]  /*0dd0*/  IMAD.WIDE.U32 R26, R26, -0x326172a9, RZ ;  /* 0xcd9e8d571a1a7825 */ /* 0x000fe200078e00ff */
[----:B------:R-:W-:Y:S02]  /*0de0*/  LOP3.LUT R25, R33, R34, R7, 0x96, !PT ;  /* 0x0000002221197212 */ /* 0x000fe400078e9607 */
[C---:B------:R-:W-:Y:S01]  /*0df0*/  IADD3 R33, R18.reuse, 0x1715609d, RZ ;  /* 0x1715609d12217810 */ /* 0x040fe20007ffe0ff */
        /* <DEDUP_REMOVED lines=8> */
[----:B------:R-:W-:-:S03]  /*0e80*/  LOP3.LUT R25, R33, R34, R9, 0x96, !PT ;  /* 0x0000002221197212 */ /* 0x000fc600078e9609 */
[----:B------:R-:W-:-:S05]  /*0e90*/  VIADD R35, R18, 0xb54cda56 ;  /* 0xb54cda5612237836 */ /* 0x000fca0000000000 */
[----:B------:R-:W-:Y:S01]  /*0ea0*/  LOP3.LUT R34, R27, R24, R35, 0x96, !PT ;  /* 0x000000181b227212 */ /* 0x000fe200078e9623 */
[----:B------:R-:W-:Y:S01]  /*0eb0*/  IMAD.WIDE.U32 R24, R25, -0x326172a9, RZ ;  /* 0xcd9e8d5719187825 */ /* 0x000fe200078e00ff */
[----:B------:R-:W-:-:S03]  /*0ec0*/  IADD3 R27, R18, 0x5384540f, RZ ;  /* 0x5384540f121b7810 */ /* 0x000fc60007ffe0ff */
[----:B------:R-:W-:Y:S01]  /*0ed0*/  IMAD.WIDE.U32 R34, R34, -0x2daee0ad, RZ ;  /* 0xd2511f5322227825 */ /* 0x000fe200078e00ff */
[----:B------:R-:W-:-:S04]  /*0ee0*/  LOP3.LUT R26, R25, R26, R27, 0x96, !PT ;  /* 0x0000001a191a7212 */ /* 0x000fc800078e961b */
[----:B------:R-:W-:Y:S01]  /*0ef0*/  LOP3.LUT R32, R35, R32, R10, 0x96, !PT ;  /* 0x0000002023207212 */ /* 0x000fe200078e960a */
[----:B------:R-:W-:-:S04]  /*0f00*/  IMAD.WIDE.U32 R26, R26, -0x2daee0ad, RZ ;  /* 0xd2511f531a1a7825 */ /* 0x000fc800078e00ff */
[----:B------:R-:W-:Y:S01]  /*0f10*/  IMAD.WIDE.U32 R32, R32, -0x326172a9, RZ ;  /* 0xcd9e8d5720207825 */ /* 0x000fe200078e00ff */
[----:B------:R-:W-:Y:S02]  /*0f20*/  LOP3.LUT R25, R27, R34, R11, 0x96, !PT ;  /* 0x000000221b197212 */ /* 0x000fe400078e960b */
[----:B------:R-:W-:Y:S01]  /*0f30*/  MOV R34, R36 ;  /* 0x0000002400227202 */ /* 0x000fe20000000f00 */
[----:B------:R-:W-:Y:S02]  /*0f40*/  VIADD R35, R18, 0xf1bbcdc8 ;  /* 0xf1bbcdc812237836 */ /* 0x000fe40000000000 */
[----:B------:R-:W-:-:S03]  /*0f50*/  IMAD R27, R12, -0x2daee0ad, RZ ;  /* 0xd2511f530c1b7824 */ /* 0x000fc600078e02ff */
[----:B------:R-:W-:Y:S01]  /*0f60*/  LOP3.LUT R12, R33, R24, R35, 0x96, !PT ;  /* 0x00000018210c7212 */ /* 0x000fe200078e9623 */
[----:B------:R-:W-:Y:S01]  /*0f70*/  IMAD.WIDE.U32 R24, R25, -0x326172a9, RZ ;  /* 0xcd9e8d5719187825 */ /* 0x000fe200078e00ff */
[----:B------:R-:W-:-:S03]  /*0f80*/  IADD3 R35, R18, -0x700cb87f, RZ ;  /* 0x8ff3478112237810 */ /* 0x000fc60007ffe0ff */
[----:B------:R-:W-:Y:S01]  /*0f90*/  IMAD.HI.U32 R33, R12, -0x2daee0ad, RZ ;  /* 0xd2511f530c217827 */ /* 0x000fe200078e00ff */
[----:B------:R-:W-:-:S03]  /*0fa0*/  LOP3.LUT R32, R25, R32, R35, 0x96, !PT ;  /* 0x0000002019207212 */ /* 0x000fc600078e9623 */
[----:B------:R-:W-:Y:S01]  /*0fb0*/  IMAD.MOV.U32 R35, RZ, RZ, R27 ;  /* 0x000000ffff237224 */ /* 0x000fe200078e001b */
[----:B------:R-:W-:Y:S01]  /*0fc0*/  LOP3.LUT R33, R33, R26, R15, 0x96, !PT ;  /* 0x0000001a21217212 */ /* 0x000fe200078e960f */
[----:B------:R-:W-:Y:S01]  /*0fd0*/  IMAD.MOV.U32 R26, RZ, RZ, R38 ;  /* 0x000000ffff1a7224 */ /* 0x000fe200078e0026 */
[----:B------:R-:W-:Y:S01]  /*0fe0*/  MOV R39, R32 ;  /* 0x0000002000277202 */ /* 0x000fe20000000f00 */
[----:B------:R-:W-:Y:S06]  /*0ff0*/  @!P0 BRA `(.L_x_4) ;  /* 0x0000000000408947 */ /* 0x000fec0003800000 */
[----:B------:R-:W-:-:S13]  /*1000*/  ISETP.NE.AND P0, PT, R30, 0x2, PT ;  /* 0x000000021e00780c */ /* 0x000fda0003f05270 */
[----:B------:R-:W-:Y:S05]  /*1010*/  @!P0 BRA `(.L_x_5) ;  /* 0x0000000000288947 */ /* 0x000fea0003800000 */
[----:B------:R-:W-:Y:S01]  /*1020*/  ISETP.NE.AND P0, PT, R30, 0x3, PT ;  /* 0x000000031e00780c */ /* 0x000fe20003f05270 */
[----:B------:R-:W-:Y:S01]  /*1030*/  IMAD.MOV.U32 R26, RZ, RZ, R27 ;  /* 0x000000ffff1a7224 */ /* 0x000fe200078e001b */
[----:B------:R-:W-:Y:S01]  /*1040*/  MOV R34, R32 ;  /* 0x0000002000227202 */ /* 0x000fe20000000f00 */
[----:B------:R-:W-:Y:S01]  /*1050*/  IMAD.MOV.U32 R35, RZ, RZ, R24 ;  /* 0x000000ffff237224 */ /* 0x000fe200078e0018 */
[----:B------:R-:W-:-:S09]  /*1060*/  MOV R39, R33 ;  /* 0x0000002100277202 */ /* 0x000fd20000000f00 */
[----:B------:R-:W-:Y:S01]  /*1070*/  @P0 IMAD.MOV.U32 R26, RZ, RZ, R37 ;  /* 0x000000ffff1a0224 */ /* 0x000fe200078e0025 */
[----:B------:R-:W-:Y:S01]  /*1080*/  @P0 MOV R34, R38 ;  /* 0x0000002600220202 */ /* 0x000fe20000000f00 */
[----:B------:R-:W-:Y:S01]  /*1090*/  @P0 IMAD.MOV.U32 R35, RZ, RZ, R36 ;  /* 0x000000ffff230224 */ /* 0x000fe200078e0024 */
[----:B------:R-:W-:Y:S01]  /*10a0*/  @P0 MOV R39, R27 ;  /* 0x0000001b00270202 */ /* 0x000fe20000000f00 */
[----:B------:R-:W-:Y:S06]  /*10b0*/  BRA `(.L_x_4) ;  /* 0x0000000000107947 */ /* 0x000fec0003800000 */
.L_x_5:
[----:B------:R-:W-:Y:S01]  /*10c0*/  IMAD.MOV.U32 R26, RZ, RZ, R36 ;  /* 0x000000ffff1a7224 */ /* 0x000fe200078e0024 */
[----:B------:R-:W-:Y:S01]  /*10d0*/  MOV R34, R27 ;  /* 0x0000001b00227202 */ /* 0x000fe20000000f00 */
[----:B------:R-:W-:Y:S01]  /*10e0*/  IMAD.MOV.U32 R35, RZ, RZ, R32 ;  /* 0x000000ffff237224 */ /* 0x000fe200078e0020 */
[----:B------:R-:W-:-:S07]  /*10f0*/  MOV R39, R24 ;  /* 0x0000001800277202 */ /* 0x000fce0000000f00 */
.L_x_4:
[----:B--2---:R-:W-:Y:S01]  /*1100*/  ISETP.GE.U32.AND P0, PT, R13, R22, PT ;  /* 0x000000160d00720c */ /* 0x004fe20003f06070 */
[----:B------:R-:W-:Y:S01]  /*1110*/  IMAD.MOV.U32 R27, RZ, RZ, 0x2f800000 ;  /* 0x2f800000ff1b7424 */ /* 0x000fe200078e00ff */
[----:B------:R-:W-:Y:S01]  /*1120*/  I2FP.F32.U32 R26, R26 ;  /* 0x0000001a001a7245 */ /* 0x000fe20000201000 */
[----:B------:R-:W-:Y:S01]  /*1130*/  BSSY B0, `(.L_x_6) ;  /* 0x0000113000007945 */ /* 0x000fe20003800000 */
[----:B------:R-:W-:Y:S02]  /*1140*/  ISETP.GE.AND.EX P0, PT, R14, R23, PT, P0 ;  /* 0x000000170e00720c */ /* 0x000fe40003f06300 */
[----:B------:R-:W-:Y:S01]  /*1150*/  I2FP.F32.U32 R34, R34 ;  /* 0x0000002200227245 */ /* 0x000fe20000201000 */
[----:B------:R-:W-:Y:S01]  /*1160*/  FFMA.FTZ R37, R26, R27, 1.1641532182693481445e-10 ;  /* 0x2f0000001a257423 */ /* 0x000fe2000001001b */
[----:B------:R-:W-:Y:S02]  /*1170*/  I2FP.F32.U32 R35, R35 ;  /* 0x0000002300237245 */ /* 0x000fe40000201000 */
[----:B------:R-:W-:Y:S01]  /*1180*/  I2FP.F32.U32 R36, R39 ;  /* 0x0000002700247245 */ /* 0x000fe20000201000 */
[----:B------:R-:W-:-:S02]  /*1190*/  FFMA.FTZ R34, R34, R27, 1.1641532182693481445e-10 ;  /* 0x2f00000022227423 */ /* 0x000fc4000001001b */
[-C--:B------:R-:W-:Y:S02]  /*11a0*/  FFMA.FTZ R35, R35, R27.reuse, 1.1641532182693481445e-10 ;  /* 0x2f00000023237423 */ /* 0x080fe4000001001b */
[----:B------:R-:W-:Y:S02]  /*11b0*/  FFMA.FTZ R36, R36, R27, 1.1641532182693481445e-10 ;  /* 0x2f00000024247423 */ /* 0x000fe4000001001b */
[----:B------:R-:W-:Y:S05]  /*11c0*/  @P0 BRA `(.L_x_7) ;  /* 0x0000001000240947 */ /* 0x000fea0003800000 */
[----:B------:R-:W-:Y:S01]  /*11d0*/  ISETP.NE.AND P0, PT, R31, RZ, PT ;  /* 0x000000ff1f00720c */ /* 0x000fe20003f05270 */
[----:B------:R-:W-:-:S12]  /*11e0*/  HFMA2.MMA R38, -RZ, RZ, 0, 0 ;  /* 0x00000000ff267435 */ /* 0x000fd800000001ff */
[----:B------:R-:W-:Y:S05]  /*11f0*/  @!P0 BRA `(.L_x_8) ;  /* 0x0000000c00dc8947 */ /* 0x000fea0003800000 */
[----:B------:R-:W-:Y:S01]  /*1200*/  MOV R27, R13 ;  /* 0x0000000d001b7202 */ /* 0x000fe20000000f00 */
[----:B------:R-:W-:Y:S01]  /*1210*/  IMAD.MOV.U32 R26, RZ, RZ, RZ ;  /* 0x000000ffff1a7224 */ /* 0x000fe200078e00ff */
[----:B------:R-:W-:-:S03]  /*1220*/  ISETP.NE.AND P0, PT, R31, 0x1, PT ;  /* 0x000000011f00780c */ /* 0x000fc60003f05270 */
[----:B------:R-:W-:-:S05]  /*1230*/  IMAD.HI.U32 R26, R13, UR32, R26 ;  /* 0x000000200d1a7c27 */ /* 0x000fca000f8e001a */
[----:B------:R-:W-:-:S05]  /*1240*/  SHF.R.U32.HI R39, RZ, UR33, R26 ;  /* 0x00000021ff277c19 */ /* 0x000fca000801161a */
[----:B------:R-:W-:-:S04]  /*1250*/  IMAD.MOV R38, RZ, RZ, -R39 ;  /* 0x000000ffff267224 */ /* 0x000fc800078e0a27 */
[----:B------:R-:W-:-:S04]  /*1260*/  IMAD R38, R38, UR57, R13 ;  /* 0x0000003926267c24 */ /* 0x000fc8000f8e020d */
[----:B------:R-:W-:Y:S01]  /*1270*/  IMAD R38, R38, UR56, RZ ;  /* 0x0000003826267c24 */ /* 0x000fe2000f8e02ff */
[----:B------:R-:W-:Y:S06]  /*1280*/  @!P0 BRA `(.L_x_8) ;  /* 0x0000000c00b88947 */ /* 0x000fec0003800000 */
[----:B------:R-:W-:Y:S01]  /*1290*/  MOV R26, RZ ;  /* 0x000000ff001a7202 */ /* 0x000fe20000000f00 */
[----:B------:R-:W-:Y:S01]  /*12a0*/  IMAD.MOV.U32 R27, RZ, RZ, R39 ;  /* 0x000000ffff1b7224 */ /* 0x000fe200078e0027 */
[----:B------:R-:W-:Y:S01]  /*12b0*/  ULDC.64 UR34, c[0x0][0x248] ;  /* 0x0000920000227ab9 */ /* 0x000fe20000000a00 */
[----:B------:R-:W-:Y:S02]  /*12c0*/  ISETP.NE.AND P0, PT, R31, 0x2, PT ;  /* 0x000000021f00780c */ /* 0x000fe40003f05270 */
[----:B------:R-:W-:-:S05]  /*12d0*/  IMAD.HI.U32 R26, R39, UR35, R26 ;  /* 0x00000023271a7c27 */ /* 0x000fca000f8e001a */
[----:B------:R-:W-:-:S04]  /*12e0*/  SHF.R.U32.HI R40, RZ, UR55, R26 ;  /* 0x00000037ff287c19 */ /* 0x000fc8000801161a */
[----:B------:R-:W-:-:S05]  /*12f0*/  IADD3 R27, -R40, RZ, RZ ;  /* 0x000000ff281b7210 */ /* 0x000fca0007ffe1ff */
[----:B------:R-:W-:-:S04]  /*1300*/  IMAD R27, R27, UR34, R39 ;  /* 0x000000221b1b7c24 */ /* 0x000fc8000f8e0227 */
[----:B------:R-:W-:Y:S01]  /*1310*/  IMAD R38, R27, UR54, R38 ;  /* 0x000000361b267c24 */ /* 0x000fe2000f8e0226 */
[----:B------:R-:W-:Y:S06]  /*1320*/  @!P0 BRA `(.L_x_8) ;  /* 0x0000000c00908947 */ /* 0x000fec0003800000 */
[----:B------:R-:W-:Y:S01]  /*1330*/  MOV R27, R40 ;  /* 0x00000028001b7202 */ /* 0x000fe20000000f00 */
[----:B------:R-:W-:Y:S01]  /*1340*/  IMAD.MOV.U32 R26, RZ, RZ, RZ ;  /* 0x000000ffff1a7224 */ /* 0x000fe200078e00ff */
[----:B------:R-:W-:Y:S01]  /*1350*/  ULDC.64 UR34, c[0x0][0x258] ;  /* 0x0000960000227ab9 */ /* 0x000fe20000000a00 */
[----:B------:R-:W-:Y:S02]  /*1360*/  ISETP.NE.AND P0, PT, R31, 0x3, PT ;  /* 0x000000031f00780c */ /* 0x000fe40003f05270 */
[----:B------:R-:W-:-:S05]  /*1370*/  IMAD.HI.U32 R26, R40, UR34, R26 ;  /* 0x00000022281a7c27 */ /* 0x000fca000f8e001a */
[----:B------:R-:W-:-:S05]  /*1380*/  SHF.R.U32.HI R39, RZ, UR35, R26 ;  /* 0x00000023ff277c19 */ /* 0x000fca000801161a */
[----:B------:R-:W-:-:S04]  /*1390*/  IMAD.MOV R27, RZ, RZ, -R39 ;  /* 0x000000ffff1b7224 */ /* 0x000fc800078e0a27 */
[----:B------:R-:W-:-:S04]  /*13a0*/  IMAD R27, R27, UR53, R40 ;  /* 0x000000351b1b7c24 */ /* 0x000fc8000f8e0228 */
[----:B------:R-:W-:Y:S01]  /*13b0*/  IMAD R38, R27, UR52, R38 ;  /* 0x000000341b267c24 */ /* 0x000fe2000f8e0226 */
[----:B------:R-:W-:Y:S06]  /*13c0*/  @!P0 BRA `(.L_x_8) ;  /* 0x0000000c00688947 */ /* 0x000fec0003800000 */
[----:B------:R-:W-:Y:S01]  /*13d0*/  HFMA2.MMA R26, -RZ, RZ, 0, 0 ;  /* 0x00000000ff1a7435 */ /* 0x000fe200000001ff */
[----:B------:R-:W-:Y:S01]  /*13e0*/  IMAD.MOV.U32 R27, RZ, RZ, R39 ;  /* 0x000000ffff1b7224 */ /* 0x000fe200078e0027 */
[----:B------:R-:W-:Y:S01]  /*13f0*/  ULDC.64 UR34, c[0x0][0x260] ;  /* 0x0000980000227ab9 */ /* 0x000fe20000000a00 */
[----:B------:R-:W-:-:S07]  /*1400*/  ISETP.NE.AND P0, PT, R31, 0x4, PT ;  /* 0x000000041f00780c */ /* 0x000fce0003f05270 */
        /* <DEDUP_REMOVED lines=208> */
[----:B------:R-:W-:-:S03]  /*2110*/  ULDC.64 UR34, c[0x0][0x360] ;  /* 0x0000d80000227ab9 */ /* 0x000fc60000000a00 */
[----:B------:R-:W-:-:S05]  /*2120*/  IMAD.HI.U32 R26, R41, UR34, R26 ;  /* 0x00000022291a7c27 */ /* 0x000fca000f8e001a */
[----:B------:R-:W-:-:S05]  /*2130*/  SHF.R.U32.HI R26, RZ, UR35, R26 ;  /* 0x00000023ff1a7c19 */ /* 0x000fca000801161a */
[----:B------:R-:W-:-:S04]  /*2140*/  IMAD.MOV R26, RZ, RZ, -R26 ;  /* 0x000000ffff1a7224 */ /* 0x000fc800078e0a1a */
[----:B------:R-:W-:-:S04]  /*2150*/  IMAD R27, R26, UR29, R41 ;  /* 0x0000001d1a1b7c24 */ /* 0x000fc8000f8e0229 */
[----:B------:R-:W-:-:S07]  /*2160*/  IMAD R38, R27, UR30, R38 ;  /* 0x0000001e1b267c24 */ /* 0x000fce000f8e0226 */
.L_x_8:
[----:B------:R-:W-:Y:S01]  /*2170*/  FMNMX.NAN R37, R37, 0.99999988079071044922, PT ;  /* 0x3f7ffffe25257809 */ /* 0x000fe20003820000 */
[----:B------:R-:W-:Y:S02]  /*2180*/  ULDC.64 UR34, c[0x0][0x3d0] ;  /* 0x0000f40000227ab9 */ /* 0x000fe40000000a00 */
[----:B------:R-:W-:Y:S02]  /*2190*/  IADD3 R38, P0, R38, UR34, RZ ;  /* 0x0000002226267c10 */ /* 0x000fe4000ff1e0ff */
[----:B------:R-:W-:Y:S02]  /*21a0*/  FMNMX.NAN R37, R37, 1.1920928955078125e-07, !PT ;  /* 0x3400000025257809 */ /* 0x000fe40007820000 */
[----:B------:R-:W-:-:S03]  /*21b0*/  IADD3.X R39, RZ, UR35, RZ, P0, !PT ;  /* 0x00000023ff277c10 */ /* 0x000fc600087fe4ff */
[----:B------:R-:W-:-:S04]  /*21c0*/  FADD.FTZ R37, R37, -0.5 ;  /* 0xbf00000025257421 */ /* 0x000fc80000010000 */
[----:B------:R-:W-:-:S04]  /*21d0*/  FMUL.FTZ R37, R37, 3.1415927410125732422 ;  /* 0x40490fdb25257820 */ /* 0x000fc80000410000 */
[----:B------:R-:W-:-:S04]  /*21e0*/  FMUL.RZ R40, R37, 0.15915493667125701904 ;  /* 0x3e22f98325287820 */ /* 0x000fc8000040c000 */
[----:B------:R-:W0:Y:S08]  /*21f0*/  MUFU.COS R27, R40 ;  /* 0x00000028001b7308 */ /* 0x000e300000000000 */
[----:B------:R-:W-:Y:S08]  /*2200*/  MUFU.SIN R26, R40 ;  /* 0x00000028001a7308 */ /* 0x000ff00000000400 */
[----:B0-----:R-:W0:Y:S02]  /*2210*/  MUFU.RCP R27, R27 ;  /* 0x0000001b001b7308 */ /* 0x001e240000001000 */
[----:B0-----:R-:W-:-:S04]  /*2220*/  FMUL.FTZ R37, R26, R27 ;  /* 0x0000001b1a257220 */ /* 0x001fc80000410000 */
[----:B-1----:R-:W-:-:S05]  /*2230*/  FFMA.FTZ R37, R37, R21, R20 ;  /* 0x0000001525257223 */ /* 0x002fca0000010014 */
[----:B------:R-:W-:-:S05]  /*2240*/  F2FP.BF16.F32.PACK_AB R37, RZ, R37 ;  /* 0x00000025ff25723e */ /* 0x000fca00000010ff */
[----:B------:R0:W-:Y:S02]  /*2250*/  STG.E.U16 desc[UR58][R38.64], R37 ;  /* 0x0000002526007986 */ /* 0x0001e4000c10153a */
.L_x_7:
[----:B------:R-:W-:Y:S05]  /*2260*/  BSYNC B0 ;  /* 0x0000000000007941 */ /* 0x000fea0003800000 */
.L_x_6:
[----:B------:R-:W-:Y:S01]  /*2270*/  ULDC UR34, c[0x0][0xc] ;  /* 0x0000030000227ab9 */ /* 0x000fe20000000800 */
[----:B------:R-:W-:Y:S01]  /*2280*/  BSSY B0, `(.L_x_9) ;  /* 0x0000105000007945 */ /* 0x000fe20003800000 */
[----:B0-----:R-:W-:-:S05]  /*2290*/  IMAD R38, R0, UR34, RZ ;  /* 0x0000002200267c24 */ /* 0x001fca000f8e02ff */
[----:B------:R-:W-:-:S04]  /*22a0*/  IADD3 R27, P1, R38, R13, RZ ;  /* 0x0000000d261b7210 */ /* 0x000fc80007f3e0ff */
[----:B------:R-:W-:Y:S01]  /*22b0*/  ISETP.GE.U32.AND P0, PT, R27, R22, PT ;  /* 0x000000161b00720c */ /* 0x000fe20003f06070 */
[----:B------:R-:W-:-:S05]  /*22c0*/  IMAD.X R26, RZ, RZ, R14, P1 ;  /* 0x000000ffff1a7224 */ /* 0x000fca00008e060e */
[----:B------:R-:W-:-:S13]  /*22d0*/  ISETP.GE.AND.EX P0, PT, R26, R23, PT, P0 ;  /* 0x000000171a00720c */ /* 0x000fda0003f06300 */
[----:B------:R-:W-:Y:S05]  /*22e0*/  @P0 BRA `(.L_x_10) ;  /* 0x0000000c00f80947 */ /* 0x000fea0003800000 */
[----:B------:R-:W-:Y:S02]  /*22f0*/  ISETP.NE.AND P0, PT, R31, RZ, PT ;  /* 0x000000ff1f00720c */ /* 0x000fe40003f05270 */
[----:B------:R-:W-:-:S11]  /*2300*/  MOV R37, RZ ;  /* 0x000000ff00257202 */ /* 0x000fd60000000f00 */
[----:B------:R-:W-:Y:S05]  /*2310*/  @!P0 BRA `(.L_x_11) ;  /* 0x0000000c00b08947 */ /* 0x000fea0003800000 */
[----:B------:R-:W-:Y:S01]  /*2320*/  ULDC UR34, c[0x0][0xc] ;  /* 0x0000030000227ab9 */ /* 0x000fe20000000800 */
[----:B------:R-:W-:Y:S01]  /*2330*/  IMAD.MOV.U32 R26, RZ, RZ, RZ ;  /* 0x000000ffff1a7224 */ /* 0x000fe200078e00ff */
[----:B------:R-:W-:Y:S01]  /*2340*/  ISETP.NE.AND P0, PT, R31, 0x1, PT ;  /* 0x000000011f00780c */ /* 0x000fe20003f05270 */
[----:B------:R-:W-:-:S04]  /*2350*/  IMAD R27, R0, UR34, R13 ;  /* 0x00000022001b7c24 */ /* 0x000fc8000f8e020d */
[----:B------:R-:W-:-:S05]  /*2360*/  IMAD.HI.U32 R39, R27, UR32, R26 ;  /* 0x000000201b277c27 */ /* 0x000fca000f8e001a */
[----:B------:R-:W-:-:S04]  /*2370*/  SHF.R.U32.HI R39, RZ, UR33, R39 ;  /* 0x00000021ff277c19 */ /* 0x000fc80008011627 */
[----:B------:R-:W-:-:S05]  /*2380*/  IADD3 R26, -R39, RZ, RZ ;  /* 0x000000ff271a7210 */ /* 0x000fca0007ffe1ff */
[----:B------:R-:W-:-:S04]  /*2390*/  IMAD R26, R26, UR57, R27 ;  /* 0x000000391a1a7c24 */ /* 0x000fc8000f8e021b */
[----:B------:R-:W-:Y:S01]  /*23a0*/  IMAD R37, R26, UR56, RZ ;  /* 0x000000381a257c24 */ /* 0x000fe2000f8e02ff */
        /* <DEDUP_REMOVED lines=12> */
[----:B------:R-:W-:Y:S01]  /*2470*/  ULDC.64 UR34, c[0x0][0x258] ;  /* 0x0000960000227ab9 */ /* 0x000fe20000000a00 */
[----:B------:R-:W-:-:S08]  /*2480*/  ISETP.NE.AND P0, PT, R31, 0x3, PT ;  /* 0x000000031f00780c */ /* 0x000fd00003f05270 */
        /* <DEDUP_REMOVED lines=16> */
[----:B------:R-:W-:Y:S01]  /*2590*/  IMAD.MOV.U32 R26, RZ, RZ, RZ ;  /* 0x000000ffff1a7224 */ /* 0x000fe200078e00ff */
        /* <DEDUP_REMOVED lines=28> */
[----:B------:R-:W-:Y:S01]  /*2760*/  ULDC.64 UR34, c[0x0][0x290] ;  /* 0x0000a40000227ab9 */ /* 0x000fe20000000a00 */
[----:B------:R-:W-:Y:S02]  /*2770*/  MOV R27, R39 ;  /* 0x00000027001b7202 */ /* 0x000fe40000000f00 */
[----:B------:R-:W-:Y:S01]  /*2780*/  ISETP.NE.AND P0, PT, R31, 0x8, PT ;  /* 0x000000081f00780c */ /* 0x000fe20003f05270 */
        /* <DEDUP_REMOVED lines=8> */
[----:B------:R-:W-:-:S03]  /*2810*/  ISETP.NE.AND P0, PT, R31, 0x9, PT ;  /* 0x000000091f00780c */ /* 0x000fc60003f05270 */
        /* <DEDUP_REMOVED lines=35> */
[----:B------:R-:W-:Y:S01]  /*2a50*/  MOV R26, RZ ;  /* 0x000000ff001a7202 */ /* 0x000fe20000000f00 */
[----:B------:R-:W-:Y:S01]  /*2a60*/  ULDC.64 UR34, c[0x0][0x2d0] ;  /* 0x0000b40000227ab9 */ /* 0x000fe20000000a00 */
[----:B------:R-:W-:-:S03]  /*2a70*/  ISETP.NE.AND P0, PT, R31, 0xd, PT ;  /* 0x0000000d1f00780c */ /* 0x000fc60003f05270 */
        /* <DEDUP_REMOVED lines=112> */
[----:B------:R-:W-:-:S04]  /*3180*/  ULDC.64 UR34, c[0x0][0x360] ;  /* 0x0000d80000227ab9 */ /* 0x000fc80000000a00 */
[----:B------:R-:W-:-:S05]  /*3190*/  IMAD.HI.U32 R26, R27, UR34, R26 ;  /* 0x000000221b1a7c27 */ /* 0x000fca000f8e001a */
[----:B------:R-:W-:-:S05]  /*31a0*/  SHF.R.U32.HI R26, RZ, UR35, R26 ;  /* 0x00000023ff1a7c19 */ /* 0x000fca000801161a */
[----:B------:R-:W-:-:S04]  /*31b0*/  IMAD.MOV R26, RZ, RZ, -R26 ;  /* 0x000000ffff1a7224 */ /* 0x000fc800078e0a1a */
[----:B------:R-:W-:-:S04]  /*31c0*/  IMAD R26, R26, UR29, R27 ;  /* 0x0000001d1a1a7c24 */ /* 0x000fc8000f8e021b */
[----:B------:R-:W-:-:S07]  /*31d0*/  IMAD R37, R26, UR30, R37 ;  /* 0x0000001e1a257c24 */ /* 0x000fce000f8e0225 */
.L_x_11:
[----:B------:R-:W-:Y:S01]  /*31e0*/  FMNMX.NAN R34, R34, 0.99999988079071044922, PT ;  /* 0x3f7ffffe22227809 */ /* 0x000fe20003820000 */
[----:B------:R-:W-:-:S03]  /*31f0*/  ULDC.64 UR34, c[0x0][0x3d0] ;  /* 0x0000f40000227ab9 */ /* 0x000fc60000000a00 */
[----:B------:R-:W-:-:S05]  /*3200*/  FMNMX.NAN R34, R34, 1.1920928955078125e-07, !PT ;  /* 0x3400000022227809 */ /* 0x000fca0007820000 */
[----:B------:R-:W-:-:S04]  /*3210*/  FADD.FTZ R34, R34, -0.5 ;  /* 0xbf00000022227421 */ /* 0x000fc80000010000 */
[----:B------:R-:W-:-:S04]  /*3220*/  FMUL.FTZ R34, R34, 3.1415927410125732422 ;  /* 0x40490fdb22227820 */ /* 0x000fc80000410000 */
[----:B------:R-:W-:-:S04]  /*3230*/  FMUL.RZ R39, R34, 0.15915493667125701904 ;  /* 0x3e22f98322277820 */ /* 0x000fc8000040c000 */
[----:B------:R-:W0:Y:S08]  /*3240*/  MUFU.COS R34, R39 ;  /* 0x0000002700227308 */ /* 0x000e300000000000 */
[----:B------:R-:W-:Y:S08]  /*3250*/  MUFU.SIN R26, R39 ;  /* 0x00000027001a7308 */ /* 0x000ff00000000400 */
[----:B0-----:R-:W0:Y:S02]  /*3260*/  MUFU.RCP R27, R34 ;  /* 0x00000022001b7308 */ /* 0x001e240000001000 */
[----:B0-----:R-:W-:Y:S01]  /*3270*/  FMUL.FTZ R27, R26, R27 ;  /* 0x0000001b1a1b7220 */ /* 0x001fe20000410000 */
[----:B------:R-:W-:-:S03]  /*3280*/  IADD3 R26, P0, R37, UR34, RZ ;  /* 0x00000022251a7c10 */ /* 0x000fc6000ff1e0ff */
[----:B-1----:R-:W-:-:S05]  /*3290*/  FFMA.FTZ R27, R27, R21, R20 ;  /* 0x000000151b1b7223 */ /* 0x002fca0000010014 */
[----:B------:R-:W-:Y:S02]  /*32a0*/  F2FP.BF16.F32.PACK_AB R37, RZ, R27 ;  /* 0x0000001bff25723e */ /* 0x000fe400000010ff */
[----:B------:R-:W-:-:S05]  /*32b0*/  IADD3.X R27, RZ, UR35, RZ, P0, !PT ;  /* 0x00000023ff1b7c10 */ /* 0x000fca00087fe4ff */
[----:B------:R0:W-:Y:S02]  /*32c0*/  STG.E.U16 desc[UR58][R26.64], R37 ;  /* 0x000000251a007986 */ /* 0x0001e4000c10153a */
.L_x_10:
[----:B------:R-:W-:Y:S05]  /*32d0*/  BSYNC B0 ;  /* 0x0000000000007941 */ /* 0x000fea0003800000 */
.L_x_9:
[----:B0-----:R-:W-:Y:S01]  /*32e0*/  LEA R27, P1, R38, R13, 0x1 ;  /* 0x0000000d261b7211 */ /* 0x001fe200078208ff */
[----:B------:R-:W-:Y:S03]  /*32f0*/  BSSY B0, `(.L_x_12) ;  /* 0x000010d000007945 */ /* 0x000fe60003800000 */
[----:B------:R-:W-:Y:S02]  /*3300*/  ISETP.GE.U32.AND P0, PT, R27, R22, PT ;  /* 0x000000161b00720c */ /* 0x000fe40003f06070 */
[----:B------:R-:W-:-:S04]  /*3310*/  IADD3.X R26, RZ, R14, RZ, P1, !PT ;  /* 0x0000000eff1a7210 */ /* 0x000fc80000ffe4ff */
[----:B------:R-:W-:-:S13]  /*3320*/  ISETP.GE.AND.EX P0, PT, R26, R23, PT, P0 ;  /* 0x000000171a00720c */ /* 0x000fda0003f06300 */
[----:B------:R-:W-:Y:S05]  /*3330*/  @P0 BRA `(.L_x_13) ;  /* 0x0000001000200947 */ /* 0x000fea0003800000 */
[----:B------:R-:W-:Y:S01]  /*3340*/  ISETP.NE.AND P0, PT, R31, RZ, PT ;  /* 0x000000ff1f00720c */ /* 0x000fe20003f05270 */
[----:B------:R-:W-:-:S12]  /*3350*/  IMAD.MOV.U32 R34, RZ, RZ, RZ ;  /* 0x000000ffff227224 */ /* 0x000fd800078e00ff */
[----:B------:R-:W-:Y:S05]  /*3360*/  @!P0 BRA `(.L_x_14) ;  /* 0x0000000c00d88947 */ /* 0x000fea0003800000 */
[----:B------:R-:W-:Y:S02]  /*3370*/  MOV R26, RZ ;  /* 0x000000ff001a7202 */ /* 0x000fe40000000f00 */
[----:B------:R-:W-:-:S03]  /*3380*/  ISETP.NE.AND P0, PT, R31, 0x1, PT ;  /* 0x000000011f00780c */ /* 0x000fc60003f05270 */
        /* <DEDUP_REMOVED lines=240> */
[----:B------:R-:W-:-:S04]  /*4290*/  SHF.R.U32.HI R26, RZ, UR35, R26 ;  /* 0x00000023ff1a7c19 */ /* 0x000fc8000801161a */
[----:B------:R-:W-:-:S05]  /*42a0*/  IADD3 R26, -R26, RZ, RZ ;  /* 0x000000ff1a1a7210 */ /* 0x000fca0007ffe1ff */
[----:B------:R-:W-:-:S04]  /*42b0*/  IMAD R27, R26, UR29, R39 ;  /* 0x0000001d1a1b7c24 */ /* 0x000fc8000f8e0227 */
[----:B------:R-:W-:-:S07]  /*42c0*/  IMAD R34, R27, UR30, R34 ;  /* 0x0000001e1b227c24 */ /* 0x000fce000f8e0222 */
.L_x_14:
[----:B------:R-:W-:Y:S01]  /*42d0*/  FMNMX.NAN R35, R35, 0.99999988079071044922, PT ;  /* 0x3f7ffffe23237809 */ /* 0x000fe20003820000 */
[----:B------:R-:W-:Y:S02]  /*42e0*/  ULDC.64 UR34, c[0x0][0x3d0] ;  /* 0x0000f40000227ab9 */ /* 0x000fe40000000a00 */
[----:B------:R-:W-:Y:S02]  /*42f0*/  IADD3 R34, P0, R34, UR34, RZ ;  /* 0x0000002222227c10 */ /* 0x000fe4000ff1e0ff */
[----:B------:R-:W-:-:S05]  /*4300*/  FMNMX.NAN R35, R35, 1.1920928955078125e-07, !PT ;  /* 0x3400000023237809 */ /* 0x000fca0007820000 */
        /* <DEDUP_REMOVED lines=8> */
[----:B------:R-:W-:Y:S01]  /*4390*/  F2FP.BF16.F32.PACK_AB R26, RZ, R35 ;  /* 0x00000023ff1a723e */ /* 0x000fe200000010ff */
[----:B------:R-:W-:-:S05]  /*43a0*/  IMAD.X R35, RZ, RZ, UR35, P0 ;  /* 0x00000023ff237e24 */ /* 0x000fca00080e06ff */
[----:B------:R0:W-:Y:S02]  /*43b0*/  STG.E.U16 desc[UR58][R34.64], R26 ;  /* 0x0000001a22007986 */ /* 0x0001e4000c10153a */
.L_x_13:
[----:B------:R-:W-:Y:S05]  /*43c0*/  BSYNC B0 ;  /* 0x0000000000007941 */ /* 0x000fea0003800000 */
.L_x_12:
[----:B0-----:R-:W-:-:S05]  /*43d0*/  IMAD R26, R38, 0x3, RZ ;  /* 0x00000003261a7824 */ /* 0x001fca00078e02ff */
[----:B------:R-:W-:-:S04]  /*43e0*/  IADD3 R27, P1, R26, R13, RZ ;  /* 0x0000000d1a1b7210 */ /* 0x000fc80007f3e0ff */
[----:B------:R-:W-:Y:S02]  /*43f0*/  ISETP.GE.U32.AND P0, PT, R27, R22, PT ;  /* 0x000000161b00720c */ /* 0x000fe40003f06070 */
[----:B------:R-:W-:-:S04]  /*4400*/  IADD3.X R26, RZ, R14, RZ, P1, !PT ;  /* 0x0000000eff1a7210 */ /* 0x000fc80000ffe4ff */
[----:B------:R-:W-:-:S13]  /*4410*/  ISETP.GE.AND.EX P0, PT, R26, R23, PT, P0 ;  /* 0x000000171a00720c */ /* 0x000fda0003f06300 */
[----:B------:R-:W-:Y:S05]  /*4420*/  @P0 BRA `(.L_x_15) ;  /* 0x0000001000200947 */ /* 0x000fea0003800000 */
[----:B------:R-:W-:Y:S01]  /*4430*/  ISETP.NE.AND P0, PT, R31, RZ, PT ;  /* 0x000000ff1f00720c */ /* 0x000fe20003f05270 */
[----:B------:R-:W-:-:S12]  /*4440*/  HFMA2.MMA R34, -RZ, RZ, 0, 0 ;  /* 0x00000000ff227435 */ /* 0x000fd800000001ff */
[----:B------:R-:W-:Y:S05]  /*4450*/  @!P0 BRA `(.L_x_16) ;  /* 0x0000000c00d88947 */ /* 0x000fea0003800000 */
[----:B------:R-:W-:Y:S01]  /*4460*/  IMAD.MOV.U32 R26, RZ, RZ, RZ ;  /* 0x000000ffff1a7224 */ /* 0x000fe200078e00ff */
[----:B------:R-:W-:-:S03]  /*4470*/  ISETP.NE.AND P0, PT, R31, 0x1, PT ;  /* 0x000000011f00780c */ /* 0x000fc60003f05270 */
[----:B------:R-:W-:-:S05]  /*4480*/  IMAD.HI.U32 R26, R27, UR32, R26 ;  /* 0x000000201b1a7c27 */ /* 0x000fca000f8e001a */
[----:B------:R-:W-:-:S04]  /*4490*/  SHF.R.U32.HI R35, RZ, UR33, R26 ;  /* 0x00000021ff237c19 */ /* 0x000fc8000801161a */
[----:B------:R-:W-:-:S05]  /*44a0*/  IADD3 R34, -R35, RZ, RZ ;  /* 0x000000ff23227210 */ /* 0x000fca0007ffe1ff */
        /* <DEDUP_REMOVED lines=235> */
[----:B------:R-:W-:-:S03]  /*5360*/  ULDC.64 UR34, c[0x0][0x360] ;  /* 0x0000d80000227ab9 */ /* 0x000fc60000000a00 */
[----:B------:R-:W-:-:S05]  /*5370*/  IMAD.HI.U32 R26, R37, UR34, R26 ;  /* 0x00000022251a7c27 */ /* 0x000fca000f8e001a */
[----:B------:R-:W-:-:S04]  /*5380*/  SHF.R.U32.HI R26, RZ, UR35, R26 ;  /* 0x00000023ff1a7c19 */ /* 0x000fc8000801161a */
[----:B------:R-:W-:-:S05]  /*5390*/  IADD3 R26, -R26, RZ, RZ ;  /* 0x000000ff1a1a7210 */ /* 0x000fca0007ffe1ff */
[----:B------:R-:W-:-:S04]  /*53a0*/  IMAD R27, R26, UR29, R37 ;  /* 0x0000001d1a1b7c24 */ /* 0x000fc8000f8e0225 */
[----:B------:R-:W-:-:S07]  /*53b0*/  IMAD R34, R27, UR30, R34 ;  /* 0x0000001e1b227c24 */ /* 0x000fce000f8e0222 */
.L_x_16:
        /* <DEDUP_REMOVED lines=12> */
[----:B------:R-:W-:Y:S02]  /*5480*/  F2FP.BF16.F32.PACK_AB R26, RZ, R35 ;  /* 0x00000023ff1a723e */ /* 0x000fe400000010ff */
[----:B------:R-:W-:-:S05]  /*5490*/  IADD3.X R35, RZ, UR35, RZ, P0, !PT ;  /* 0x00000023ff237c10 */ /* 0x000fca00087fe4ff */
[----:B------:R0:W-:Y:S02]  /*54a0*/  STG.E.U16 desc[UR58][R34.64], R26 ;  /* 0x0000001a22007986 */ /* 0x0001e4000c10153a */
.L_x_15:
[----:B------:R-:W-:Y:S01]  /*54b0*/  LEA R13, P0, R38, R13, 0x2 ;  /* 0x0000000d260d7211 */ /* 0x000fe200078010ff */
[----:B------:R-:W-:Y:S05]  /*54c0*/  WARPSYNC.ALL ;  /* 0x0000000000007948 */ /* 0x000fea0003800000 */
[----:B------:R-:W-:Y:S01]  /*54d0*/  IMAD.X R14, RZ, RZ, R14, P0 ;  /* 0x000000ffff0e7224 */ /* 0x000fe200000e060e */
[----:B------:R-:W-:Y:S01]  /*54e0*/  BAR.SYNC.DEFER_BLOCKING 0x0 ;  /* 0x0000000000007b1d */ /* 0x000fe20000010000 */
[----:B------:R-:W-:Y:S01]  /*54f0*/  ISETP.GE.U32.AND P0, PT, R13, R28, PT ;  /* 0x0000001c0d00720c */ /* 0x000fe20003f06070 */
[----:B------:R-:W-:Y:S01]  /*5500*/  IMAD.MOV.U32 R36, RZ, RZ, R33 ;  /* 0x000000ffff247224 */ /* 0x000fe200078e0021 */
[----:B------:R-:W-:-:S02]  /*5510*/  MOV R38, R24 ;  /* 0x0000001800267202 */ /* 0x000fc40000000f00 */
[----:B------:R-:W-:Y:S02]  /*5520*/  ISETP.GE.AND.EX P0, PT, R14, R29, PT, P0 ;  /* 0x0000001d0e00720c */ /* 0x000fe40003f06300 */
[----:B------:R-:W-:-:S11]  /*5530*/  MOV R37, R32 ;  /* 0x0000002000257202 */ /* 0x000fd60000000f00 */
[----:B------:R-:W-:Y:S05]  /*5540*/  @!P0 BRA `(.L_x_17) ;  /* 0xffffffb400908947 */ /* 0x000fea000383ffff */
[----:B------:R-:W-:Y:S05]  /*5550*/  EXIT ;  /* 0x000000000000794d */ /* 0x000fea0003800000 */
        .weak           $__internal_0_$__cuda_sm20_div_s64
        .type           $__internal_0_$__cuda_sm20_div_s64,@function
        .size           $__internal_0_$__cuda_sm20_div_s64,(.L_x_308 - $__internal_0_$__cuda_sm20_div_s64)
$__internal_0_$__cuda_sm20_div_s64:
[----:B------:R-:W-:Y:S01]  /*5560*/  MOV R24, R27 ;  /* 0x0000001b00187202 */ /* 0x000fe20000000f00 */
[----:B------:R-:W-:-:S06]  /*5570*/  HFMA2.MMA R25, -RZ, RZ, 0, 0 ;  /* 0x00000000ff197435 */ /* 0x000fcc00000001ff */
[----:B------:R-:W0:Y:S08]  /*5580*/  I2F.U64.RP R24, R24 ;  /* 0x0000001800187312 */ /* 0x000e300000309000 */
[----:B0-----:R-:W0:Y:S02]  /*5590*/  MUFU.RCP R20, R24 ;  /* 0x0000001800147308 */ /* 0x001e240000001000 */
[----:B0-----:R-:W-:-:S06]  /*55a0*/  VIADD R20, R20, 0x1ffffffe ;  /* 0x1ffffffe14147836 */ /* 0x001fcc0000000000 */
[----:B------:R-:W0:Y:S02]  /*55b0*/  F2I.U64.TRUNC R20, R20 ;  /* 0x0000001400147311 */ /* 0x000e24000020d800 */
[----:B0-----:R-:W-:-:S04]  /*55c0*/  IMAD.WIDE.U32 R22, R20, R27, RZ ;  /* 0x0000001b14167225 */ /* 0x001fc800078e00ff */
[----:B------:R-:W-:Y:S01]  /*55d0*/  IMAD R23, R27, R21, R23 ;  /* 0x000000151b177224 */ /* 0x000fe200078e0217 */
[----:B------:R-:W-:-:S04]  /*55e0*/  IADD3 R29, P0, RZ, -R22, RZ ;  /* 0x80000016ff1d7210 */ /* 0x000fc80007f1e0ff */
[----:B------:R-:W-:Y:S01]  /*55f0*/  IADD3.X R31, RZ, ~R23, RZ, P0, !PT ;  /* 0x80000017ff1f7210 */ /* 0x000fe200007fe4ff */
[----:B------:R-:W-:Y:S01]  /*5600*/  IMAD.HI.U32 R22, R20, R29, RZ ;  /* 0x0000001d14167227 */ /* 0x000fe200078e00ff */
[----:B------:R-:W-:-:S03]  /*5610*/  MOV R23, R20 ;  /* 0x0000001400177202 */ /* 0x000fc60000000f00 */
[-C--:B------:R-:W-:Y:S02]  /*5620*/  IMAD R25, R21, R31.reuse, RZ ;  /* 0x0000001f15197224 */ /* 0x080fe400078e02ff */
[----:B------:R-:W-:-:S04]  /*5630*/  IMAD.WIDE.U32 R22, P0, R20, R31, R22 ;  /* 0x0000001f14167225 */ /* 0x000fc80007800016 */
[----:B------:R-:W-:-:S04]  /*5640*/  IMAD.HI.U32 R31, R21, R31, RZ ;  /* 0x0000001f151f7227 */ /* 0x000fc800078e00ff */
[----:B------:R-:W-:-:S05]  /*5650*/  IMAD.HI.U32 R22, P1, R21, R29, R22 ;  /* 0x0000001d15167227 */ /* 0x000fca0007820016 */
[----:B------:R-:W-:Y:S01]  /*5660*/  IADD3 R23, P2, R25, R22, RZ ;  /* 0x0000001619177210 */ /* 0x000fe20007f5e0ff */
[----:B------:R-:W-:-:S04]  /*5670*/  IMAD.X R22, R31, 0x1, R21, P0 ;  /* 0x000000011f167824 */ /* 0x000fc800000e0615 */
[----:B------:R-:W-:Y:S01]  /*5680*/  IMAD.WIDE.U32 R20, R23, R27, RZ ;  /* 0x0000001b17147225 */ /* 0x000fe200078e00ff */
[----:B------:R-:W-:Y:S02]  /*5690*/  IADD3.X R25, RZ, RZ, R22, P2, P1 ;  /* 0x000000ffff197210 */ /* 0x000fe400017e2416 */
[----:B------:R-:W-:Y:S02]  /*56a0*/  ISETP.LE.AND P1, PT, RZ, UR5, PT ;  /* 0x00000005ff007c0c */ /* 0x000fe4000bf23270 */
[----:B------:R-:W-:Y:S01]  /*56b0*/  IADD3 R29, P0, RZ, -R20, RZ ;  /* 0x80000014ff1d7210 */ /* 0x000fe20007f1e0ff */
[----:B------:R-:W-:-:S04]  /*56c0*/  IMAD R20, R27, R25, R21 ;  /* 0x000000191b147224 */ /* 0x000fc800078e0215 */
[----:B------:R-:W-:Y:S01]  /*56d0*/  IMAD.HI.U32 R22, R23, R29, RZ ;  /* 0x0000001d17167227 */ /* 0x000fe200078e00ff */
[----:B------:R-:W-:Y:S02]  /*56e0*/  IADD3.X R24, RZ, ~R20, RZ, P0, !PT ;  /* 0x80000014ff187210 */ /* 0x000fe400007fe4ff */
[----:B------:R-:W-:-:S03]  /*56f0*/  IADD3 R20, P4, RZ, -UR4, RZ ;  /* 0x80000004ff147c10 */ /* 0x000fc6000ff9e0ff */
[----:B------:R-:W-:Y:S01]  /*5700*/  IMAD.WIDE.U32 R22, P0, R23, R24, R22 ;  /* 0x0000001817167225 */ /* 0x000fe20007800016 */
[----:B------:R-:W-:-:S03]  /*5710*/  IADD3.X R32, RZ, ~UR5, RZ, P4, !PT ;  /* 0x80000005ff207c10 */ /* 0x000fc6000a7fe4ff */
[C---:B------:R-:W-:Y:S01]  /*5720*/  IMAD R21, R25.reuse, R24, RZ ;  /* 0x0000001819157224 */ /* 0x040fe200078e02ff */
[----:B------:R-:W-:Y:S01]  /*5730*/  SEL R32, R32, UR5, !P1 ;  /* 0x0000000520207c07 */ /* 0x000fe2000c800000 */
[----:B------:R-:W-:Y:S01]  /*5740*/  IMAD.HI.U32 R22, P2, R25, R29, R22 ;  /* 0x0000001d19167227 */ /* 0x000fe20007840016 */
[----:B------:R-:W-:-:S03]  /*5750*/  SEL R23, R20, UR4, !P1 ;  /* 0x0000000414177c07 */ /* 0x000fc6000c800000 */
[----:B------:R-:W-:Y:S01]  /*5760*/  IMAD.HI.U32 R24, R25, R24, RZ ;  /* 0x0000001819187227 */ /* 0x000fe200078e00ff */
[----:B------:R-:W-:Y:S01]  /*5770*/  IADD3 R22, P3, R21, R22, RZ ;  /* 0x0000001615167210 */ /* 0x000fe20007f7e0ff */
[----:B------:R-:W-:Y:S02]  /*5780*/  HFMA2.MMA R21, -RZ, RZ, 0, 0 ;  /* 0x00000000ff157435 */ /* 0x000fe400000001ff */
[----:B------:R-:W-:Y:S02]  /*5790*/  IMAD.X R25, R24, 0x1, R25, P0 ;  /* 0x0000000118197824 */ /* 0x000fe400000e0619 */
[----:B------:R-:W-:-:S03]  /*57a0*/  IMAD.HI.U32 R20, R22, R23, RZ ;  /* 0x0000001716147227 */ /* 0x000fc600078e00ff */
[----:B------:R-:W-:Y:S01]  /*57b0*/  IADD3.X R25, RZ, RZ, R25, P3, P2 ;  /* 0x000000ffff197210 */ /* 0x000fe20001fe4419 */
[----:B------:R-:W-:-:S04]  /*57c0*/  IMAD.WIDE.U32 R20, R22, R32, R20 ;  /* 0x0000002016147225 */ /* 0x000fc800078e0014 */
[C---:B------:R-:W-:Y:S02]  /*57d0*/  IMAD R29, R25.reuse, R32, RZ ;  /* 0x00000020191d7224 */ /* 0x040fe400078e02ff */
[----:B------:R-:W-:-:S04]  /*57e0*/  IMAD.HI.U32 R20, P0, R25, R23, R20 ;  /* 0x0000001719147227 */ /* 0x000fc80007800014 */
[----:B------:R-:W-:Y:S01]  /*57f0*/  IMAD.HI.U32 R25, R25, R32, RZ ;  /* 0x0000002019197227 */ /* 0x000fe200078e00ff */
[----:B------:R-:W-:-:S04]  /*5800*/  IADD3 R22, P2, R29, R20, RZ ;  /* 0x000000141d167210 */ /* 0x000fc80007f5e0ff */
[----:B------:R-:W-:-:S05]  /*5810*/  IADD3.X R20, R25, RZ, RZ, P0, !PT ;  /* 0x000000ff19147210 */ /* 0x000fca00007fe4ff */
[----:B------:R-:W-:Y:S02]  /*5820*/  IMAD.X R24, RZ, RZ, R20, P2 ;  /* 0x000000ffff187224 */ /* 0x000fe400010e0614 */
[----:B------:R-:W-:-:S04]  /*5830*/  IMAD.WIDE.U32 R20, R22, R27, RZ ;  /* 0x0000001b16147225 */ /* 0x000fc800078e00ff */
[----:B------:R-:W-:Y:S01]  /*5840*/  IMAD R21, R27, R24, R21 ;  /* 0x000000181b157224 */ /* 0x000fe200078e0215 */
[----:B------:R-:W-:Y:S02]  /*5850*/  IADD3 R28, P0, -R20, R23, RZ ;  /* 0x00000017141c7210 */ /* 0x000fe40007f1e1ff */
[----:B------:R-:W-:Y:S02]  /*5860*/  IADD3 R23, P3, R22, 0x1, RZ ;  /* 0x0000000116177810 */ /* 0x000fe40007f7e0ff */
[----:B------:R-:W-:Y:S02]  /*5870*/  IADD3.X R32, ~R21, R32, RZ, P0, !PT ;  /* 0x0000002015207210 */ /* 0x000fe400007fe5ff */
[----:B------:R-:W-:Y:S02]  /*5880*/  ISETP.GE.U32.AND P0, PT, R28, R27, PT ;  /* 0x0000001b1c00720c */ /* 0x000fe40003f06070 */
[----:B------:R-:W-:Y:S02]  /*5890*/  IADD3 R20, P2, -R27, R28, RZ ;  /* 0x0000001c1b147210 */ /* 0x000fe40007f5e1ff */
[----:B------:R-:W-:-:S02]  /*58a0*/  ISETP.GE.U32.AND.EX P0, PT, R32, RZ, PT, P0 ;  /* 0x000000ff2000720c */ /* 0x000fc40003f06100 */
[----:B------:R-:W-:Y:S02]  /*58b0*/  IADD3.X R25, R32, -0x1, RZ, P2, !PT ;  /* 0xffffffff20197810 */ /* 0x000fe400017fe4ff */
[----:B------:R-:W-:Y:S02]  /*58c0*/  SEL R20, R20, R28, P0 ;  /* 0x0000001c14147207 */ /* 0x000fe40000000000 */
[----:B------:R-:W-:Y:S02]  /*58d0*/  IADD3.X R21, RZ, R24, RZ, P3, !PT ;  /* 0x00000018ff157210 */ /* 0x000fe40001ffe4ff */
[----:B------:R-:W-:Y:S02]  /*58e0*/  SEL R23, R23, R22, P0 ;  /* 0x0000001617177207 */ /* 0x000fe40000000000 */
[----:B------:R-:W-:Y:S02]  /*58f0*/  SEL R25, R25, R32, P0 ;  /* 0x0000002019197207 */ /* 0x000fe40000000000 */
[----:B------:R-:W-:-:S02]  /*5900*/  ISETP.GE.U32.AND P2, PT, R20, R27, PT ;  /* 0x0000001b1400720c */ /* 0x000fc40003f46070 */
[----:B------:R-:W-:Y:S02]  /*5910*/  SEL R24, R21, R24, P0 ;  /* 0x0000001815187207 */ /* 0x000fe40000000000 */
[----:B------:R-:W-:Y:S02]  /*5920*/  IADD3 R20, P3, R23, 0x1, RZ ;  /* 0x0000000117147810 */ /* 0x000fe40007f7e0ff */
[----:B------:R-:W-:-:S03]  /*5930*/  ISETP.GE.U32.AND.EX P0, PT, R25, RZ, PT, P2 ;  /* 0x000000ff1900720c */ /* 0x000fc60003f06120 */
[----:B------:R-:W-:Y:S01]  /*5940*/  IMAD.X R21, RZ, RZ, R24, P3 ;  /* 0x000000ffff157224 */ /* 0x000fe200018e0618 */
[----:B------:R-:W-:-:S04]  /*5950*/  SEL R20, R20, R23, P0 ;  /* 0x0000001714147207 */ /* 0x000fc80000000000 */
[----:B------:R-:W-:Y:S02]  /*5960*/  SEL R21, R21, R24, P0 ;  /* 0x0000001815157207 */ /* 0x000fe40000000000 */
[----:B------:R-:W-:Y:S02]  /*5970*/  IADD3 R23, P2, RZ, -R20, RZ ;  /* 0x80000014ff177210 */ /* 0x000fe40007f5e0ff */
[----:B------:R-:W-:Y:S02]  /*5980*/  ISETP.NE.U32.AND P0, PT, R27, RZ, PT ;  /* 0x000000ff1b00720c */ /* 0x000fe40003f05070 */
[----:B------:R-:W-:Y:S02]  /*5990*/  IADD3.X R22, RZ, ~R21, RZ, P2, !PT ;  /* 0x80000015ff167210 */ /* 0x000fe400017fe4ff */
[----:B------:R-:W-:Y:S02]  /*59a0*/  MOV R27, 0x0 ;  /* 0x00000000001b7802 */ /* 0x000fe40000000f00 */
[----:B------:R-:W-:-:S02]  /*59b0*/  ISETP.NE.AND.EX P0, PT, RZ, RZ, PT, P0 ;  /* 0x000000ffff00720c */ /* 0x000fc40003f05300 */
[----:B------:R-:W-:Y:S02]  /*59c0*/  SEL R20, R23, R20, !P1 ;  /* 0x0000001417147207 */ /* 0x000fe40004800000 */
[----:B------:R-:W-:Y:S02]  /*59d0*/  SEL R21, R22, R21, !P1 ;  /* 0x0000001516157207 */ /* 0x000fe40004800000 */
[----:B------:R-:W-:Y:S02]  /*59e0*/  SEL R20, R20, 0xffffffff, P0 ;  /* 0xffffffff14147807 */ /* 0x000fe40000000000 */
[----:B------:R-:W-:Y:S01]  /*59f0*/  SEL R21, R21, 0xffffffff, P0 ;  /* 0xffffffff15157807 */ /* 0x000fe20000000000 */
[----:B------:R-:W-:Y:S06]  /*5a00*/  RET.REL.NODEC R26 `(_ZN2at6native60_GLOBAL__N__2075b504_27_DistributionCauchyKernel_cu_d62eea8743distribution_elementwise_grid_stride_kernelIfLi4EZNS0_9templates4cuda21uniform_and_transformIN3c108BFloat16EfPNS_17CUDAGeneratorImplEZZZNS4_13cauchy_kernelIS9_EEvRNS_18TensorIteratorBaseEddT_ENKUlvE_clEvENKUlvE2_clEvEUlfE_EEvSC_T1_T2_EUlP24curandStatePhilox4_32_10E0_ZNS1_27distribution_nullary_kernelIS7_f6float4S9_SL_SG_EEvSC_SI_RKT3_T4_EUlifE0_EEvlNS_15PhiloxCudaStateESH_SI_) ;  /* 0xffffffa41a7c7950 */ /* 0x000fec0003c3ffff */
.L_x_18:
[----:B------:R-:W-:-:S00]  /*5a10*/  BRA `(.L_x_18) ;  /* 0xfffffffc00fc7947 */ /* 0x000fc0000383ffff */
[----:B------:R-:W-:-:S00]  /*5a20*/  NOP ;  /* 0x0000000000007918 */ /* 0x000fc00000000000 */
        /* <DEDUP_REMOVED lines=13> */
.L_x_308:


//--------------------- .text._ZN2at6native60_GLOBAL__N__2075b504_27_DistributionCauchyKernel_cu_d62eea8743distribution_elementwise_grid_stride_kernelIfLi4EZNS0_9templates4cuda21uniform_and_transformIN3c108BFloat16EfPNS_17CUDAGeneratorImplEZZZNS4_13cauchy_kernelIS9_EEvRNS_18TensorIteratorBaseEddT_ENKUlvE_clEvENKUlvE2_clEvEUlfE_EEvSC_T1_T2_EUlP24curandStatePhilox4_32_10E0_ZNS1_27distribution_nullary_kernelIS7_f6float4S9_SL_SG_EEvSC_SI_RKT3_T4_EUlifE_EEvlNS_15PhiloxCudaStateESH_SI_ --------------------------
	.section	.text._ZN2at6native60_GLOBAL__N__2075b504_27_DistributionCauchyKernel_cu_d62eea8743distribution_elementwise_grid_stride_kernelIfLi4EZNS0_9templates4cuda21uniform_and_transformIN3c108BFloat16EfPNS_17CUDAGeneratorImplEZZZNS4_13cauchy_kernelIS9_EEvRNS_18TensorIteratorBaseEddT_ENKUlvE_clEvENKUlvE2_clEvEUlfE_EEvSC_T1_T2_EUlP24curandStatePhilox4_32_10E0_ZNS1_27distribution_nullary_kernelIS7_f6float4S9_SL_SG_EEvSC_SI_RKT3_T4_EUlifE_EEvlNS_15PhiloxCudaStateESH_SI_,"ax",@progbits
	.align	128
.text._ZN2at6native60_GLOBAL__N__2075b504_27_DistributionCauchyKernel_cu_d62eea8743distribution_elementwise_grid_stride_kernelIfLi4EZNS0_9templates4cuda21uniform_and_transformIN3c108BFloat16EfPNS_17CUDAGeneratorImplEZZZNS4_13cauchy_kernelIS9_EEvRNS_18TensorIteratorBaseEddT_ENKUlvE_clEvENKUlvE2_clEvEUlfE_EEvSC_T1_T2_EUlP24curandStatePhilox4_32_10E0_ZNS1_27distribution_nullary_kernelIS7_f6float4S9_SL_SG_EEvSC_SI_RKT3_T4_EUlifE_EEvlNS_15PhiloxCudaStateESH_SI_:
        .type           _ZN2at6native60_GLOBAL__N__2075b504_27_DistributionCauchyKernel_cu_d62eea8743distribution_elementwise_grid_stride_kernelIfLi4EZNS0_9templates4cuda21uniform_and_transformIN3c108BFloat16EfPNS_17CUDAGeneratorImplEZZZNS4_13cauchy_kernelIS9_EEvRNS_18TensorIteratorBaseEddT_ENKUlvE_clEvENKUlvE2_clEvEUlfE_EEvSC_T1_T2_EUlP24curandStatePhilox4_32_10E0_ZNS1_27distribution_nullary_kernelIS7_f6float4S9_SL_SG_EEvSC_SI_RKT3_T4_EUlifE_EEvlNS_15PhiloxCudaStateESH_SI_,@function
        .size           _ZN2at6native60_GLOBAL__N__2075b504_27_DistributionCauchyKernel_cu_d62eea8743distribution_elementwise_grid_stride_kernelIfLi4EZNS0_9templates4cuda21uniform_and_transformIN3c108BFloat16EfPNS_17CUDAGeneratorImplEZZZNS4_13cauchy_kernelIS9_EEvRNS_18TensorIteratorBaseEddT_ENKUlvE_clEvENKUlvE2_clEvEUlfE_EEvSC_T1_T2_EUlP24curandStatePhilox4_32_10E0_ZNS1_27distribution_nullary_kernelIS7_f6float4S9_SL_SG_EEvSC_SI_RKT3_T4_EUlifE_EEvlNS_15PhiloxCudaStateESH_SI_,(.L_x_310 - _ZN2at6native60_GLOBAL__N__2075b504_27_DistributionCauchyKernel_cu_d62eea8743distribution_elementwise_grid_stride_kernelIfLi4EZNS0_9templates4cuda21uniform_and_transformIN3c108BFloat16EfPNS_17CUDAGeneratorImplEZZZNS4_13cauchy_kernelIS9_EEvRNS_18TensorIteratorBaseEddT_ENKUlvE_clEvENKUlvE2_clEvEUlfE_EEvSC_T1_T2_EUlP24curandStatePhilox4_32_10E0_ZNS1_27distribution_nullary_kernelIS7_f6float4S9_SL_SG_EEvSC_SI_RKT3_T4_EUlifE_EEvlNS_15PhiloxCudaStateESH_SI_)
        .other          _ZN2at6native60_GLOBAL__N__2075b504_27_DistributionCauchyKernel_cu_d62eea8743distribution_elementwise_grid_stride_kernelIfLi4EZNS0_9templates4cuda21uniform_and_transformIN3c108BFloat16EfPNS_17CUDAGeneratorImplEZZZNS4_13cauchy_kernelIS9_EEvRNS_18TensorIteratorBaseEddT_ENKUlvE_clEvENKUlvE2_clEvEUlfE_EEvSC_T1_T2_EUlP24curandStatePhilox4_32_10E0_ZNS1_27distribution_nullary_kernelIS7_f6float4S9_SL_SG_EEvSC_SI_RKT3_T4_EUlifE_EEvlNS_15PhiloxCudaStateESH_SI_,@"STO_CUDA_ENTRY STV_DEFAULT"
_ZN2at6native60_GLOBAL__N__2075b504_27_DistributionCauchyKernel_cu_d62eea8743distribution_elementwise_grid_stride_kernelIfLi4EZNS0_9templates4cuda21uniform_and_transformIN3c108BFloat16EfPNS_17CUDAGeneratorImplEZZZNS4_13cauchy_kernelIS9_EEvRNS_18TensorIteratorBaseEddT_ENKUlvE_clEvENKUlvE2_clEvEUlfE_EEvSC_T1_T2_EUlP24curandStatePhilox4_32_10E0_ZNS1_27distribution_nullary_kernelIS7_f6float4S9_SL_SG_EEvSC_SI_RKT3_T4_EUlifE_EEvlNS_15PhiloxCudaStateESH_SI_:
[----:B------:R-:W-:Y:S08]  /*0000*/  LDC R1, c[0x0][0x28] ;  /* 0x00000a00ff017b82 */ /* 0x000ff00000000800 */
[----:B------:R-:W0:Y:S01]  /*0010*/  LDC R28, c[0x0][0x220] ;  /* 0x00008800ff1c7b82 */ /* 0x000e220000000800 */
[----:B------:R-:W-:Y:S01]  /*0020*/  ULDC.U8 UR4, c[0x0][0x22c] ;  /* 0x00008b0000047ab9 */ /* 0x000fe20000000000 */
[----:B------:R-:W-:Y:S01]  /*0030*/  ULDC.64 UR6, c[0x0][0x208] ;  /* 0x0000820000067ab9 */ /* 0x000fe20000000a00 */
[----:B------:R-:W-:-:S05]  /*0040*/  ISETP.NE.AND P0, PT, RZ, UR4, PT ;  /* 0x00000004ff007c0c */ /* 0x000fca000bf05270 */
[----:B------:R-:W0:Y:S01]  /*0050*/  LDC R29, c[0x0][0x224] ;  /* 0x00008900ff1d7b82 */ /* 0x000e220000000800 */
[----:B------:R-:W-:Y:S02]  /*0060*/  ULDC.64 UR4, c[0x0][0x218] ;  /* 0x0000860000047ab9 */ /* 0x000fe40000000a00 */
[----:B------:R-:W-:Y:S02]  /*0070*/  IMAD.U32 R22, RZ, RZ, UR4 ;  /* 0x00000004ff167e24 */ /* 0x000fe4000f8e00ff */
[----:B------:R-:W-:Y:S01]  /*0080*/  IMAD.U32 R23, RZ, RZ, UR5 ;  /* 0x00000005ff177e24 */ /* 0x000fe2000f8e00ff */
[----:B------:R-:W1:Y:S02]  /*0090*/  S2R R20, SR_TID.X ;  /* 0x0000000000147919 */ /* 0x000e640000002100 */
[----:B------:R-:W2:Y:S03]  /*00a0*/  @P0 LDC R5, c[0x0][0x228] ;  /* 0x00008a00ff050b82 */ /* 0x000ea60000000800 */
[----:B------:R-:W3:Y:S04]  /*00b0*/  @P0 LDG.E.64 R22, desc[UR6][R22.64] ;  /* 0x0000000616160981 */ /* 0x000ee8000c1e1b00 */
[----:B0-----:R-:W2:Y:S01]  /*00c0*/  @P0 LDG.E.64 R2, desc[UR6][R28.64] ;  /* 0x000000061c020981 */ /* 0x001ea2000c1e1b00 */
[----:B------:R-:W1:Y:S08]  /*00d0*/  S2UR UR4, SR_CTAID.X ;  /* 0x00000000000479c3 */ /* 0x000e700000002500 */
[----:B------:R-:W1:Y:S01]  /*00e0*/  LDC R34, c[0x0][RZ] ;  /* 0x00000000ff227b82 */ /* 0x000e620000000800 */
[----:B------:R-:W-:-:S08]  /*00f0*/  HFMA2.MMA R21, -RZ, RZ, 0, 0 ;  /* 0x00000000ff157435 */ /* 0x000fd000000001ff */
[----:B-1----:R-:W-:Y:S01]  /*0100*/  IMAD.WIDE.U32 R20, R34, UR4, R20 ;  /* 0x0000000422147c25 */ /* 0x002fe2000f8e0014 */
[----:B------:R-:W-:-:S03]  /*0110*/  ULDC.64 UR4, c[0x0][0x210] ;  /* 0x0000840000047ab9 */ /* 0x000fc60000000a00 */
[----:B------:R-:W-:Y:S01]  /*0120*/  IMAD.WIDE.U32 R6, R20, -0x326172a9, RZ ;  /* 0xcd9e8d5714067825 */ /* 0x000fe200078e00ff */
[----:B------:R-:W-:-:S04]  /*0130*/  UIADD3 UR4, UP0, UR4, -0x1, URZ ;  /* 0xffffffff04047890 */ /* 0x000fc8000ff1e03f */
[----:B------:R-:W-:Y:S01]  /*0140*/  UIADD3.X UR5, UR5, -0x1, URZ, UP0, !UPT ;  /* 0xffffffff05057890 */ /* 0x000fe200087fe43f */
[----:B--2---:R-:W-:-:S05]  /*0150*/  @P0 IADD3 R28, P1, R2, R5, RZ ;  /* 0x00000005021c0210 */ /* 0x004fca0007f3e0ff */
[----:B------:R-:W-:-:S05]  /*0160*/  @P0 IMAD.X R29, RZ, RZ, R3, P1 ;  /* 0x000000ffff1d0224 */ /* 0x000fca00008e0603 */
[--C-:B------:R-:W-:Y:S02]  /*0170*/  SHF.R.U64 R4, R28, 0x2, R29.reuse ;  /* 0x000000021c047819 */ /* 0x100fe4000000121d */
[----:B------:R-:W-:-:S03]  /*0180*/  SHF.R.U32.HI R0, RZ, 0x2, R29 ;  /* 0x00000002ff007819 */ /* 0x000fc6000001161d */
[----:B------:R-:W-:Y:S01]  /*0190*/  IMAD.WIDE.U32 R4, R4, -0x2daee0ad, RZ ;  /* 0xd2511f5304047825 */ /* 0x000fe200078e00ff */
[----:B---3--:R-:W-:-:S04]  /*01a0*/  LOP3.LUT R8, R7, R0, R22, 0x96, !PT ;  /* 0x0000000007087212 */ /* 0x008fc800078e9616 */
[----:B------:R-:W-:Y:S01]  /*01b0*/  LOP3.LUT R10, R23, R5, R21, 0x96, !PT ;  /* 0x00000005170a7212 */ /* 0x000fe200078e9615 */
[----:B------:R-:W-:Y:S01]  /*01c0*/  IMAD.WIDE.U32 R8, R8, -0x2daee0ad, RZ ;  /* 0xd2511f5308087825 */ /* 0x000fe200078e00ff */
[----:B------:R-:W-:-:S03]  /*01d0*/  IADD3 R3, R22, -0x61c88647, RZ ;  /* 0x9e3779b916037810 */ /* 0x000fc60007ffe0ff */
[----:B------:R-:W-:Y:S02]  /*01e0*/  VIADD R2, R23, 0xbb67ae85 ;  /* 0xbb67ae8517027836 */ /* 0x000fe40000000000 */
[----:B------:R-:W-:-:S03]  /*01f0*/  IMAD.WIDE.U32 R10, R10, -0x326172a9, RZ ;  /* 0xcd9e8d570a0a7825 */ /* 0x000fc600078e00ff */
[----:B------:R-:W-:Y:S02]  /*0200*/  LOP3.LUT R14, R9, R4, R2, 0x96, !PT ;  /* 0x00000004090e7212 */ /* 0x000fe400078e9602 */
[----:B------:R-:W-:Y:S01]  /*0210*/  LOP3.LUT R12, R11, R3, R6, 0x96, !PT ;  /* 0x000000030b0c7212 */ /* 0x000fe200078e9606 */
[----:B------:R-:W-:Y:S02]  /*0220*/  VIADD R4, R22, 0x3c6ef372 ;  /* 0x3c6ef37216047836 */ /* 0x000fe40000000000 */
[----:B------:R-:W-:-:S04]  /*0230*/  IMAD.WIDE.U32 R14, R14, -0x326172a9, RZ ;  /* 0xcd9e8d570e0e7825 */ /* 0x000fc800078e00ff */
[----:B------:R-:W-:-:S04]  /*0240*/  IMAD.WIDE.U32 R12, R12, -0x2daee0ad, RZ ;  /* 0xd2511f530c0c7825 */ /* 0x000fc800078e00ff */
[----:B------:R-:W-:Y:S01]  /*0250*/  VIADD R5, R23, 0x76cf5d0a ;  /* 0x76cf5d0a17057836 */ /* 0x000fe20000000000 */
[----:B------:R-:W-:-:S04]  /*0260*/  LOP3.LUT R10, R15, R10, R4, 0x96, !PT ;  /* 0x0000000a0f0a7212 */ /* 0x000fc800078e9604 */
[----:B------:R-:W-:Y:S01]  /*0270*/  LOP3.LUT R16, R13, R8, R5, 0x96, !PT ;  /* 0x000000080d107212 */ /* 0x000fe200078e9605 */
[----:B------:R-:W-:Y:S01]  /*0280*/  IMAD.WIDE.U32 R10, R10, -0x2daee0ad, RZ ;  /* 0xd2511f530a0a7825 */ /* 0x000fe200078e00ff */
[----:B------:R-:W-:-:S03]  /*0290*/  IADD3 R6, R23, 0x32370b8f, RZ ;  /* 0x32370b8f17067810 */ /* 0x000fc60007ffe0ff */
[----:B------:R-:W-:-:S04]  /*02a0*/  IMAD.WIDE.U32 R16, R16, -0x326172a9, RZ ;  /* 0xcd9e8d5710107825 */ /* 0x000fc800078e00ff */
[----:B------:R-:W-:Y:S01]  /*02b0*/  VIADD R7, R22, 0xdaa66d2b ;  /* 0xdaa66d2b16077836 */ /* 0x000fe20000000000 */
[----:B------:R-:W-:-:S04]  /*02c0*/  LOP3.LUT R18, R11, R12, R6, 0x96, !PT ;  /* 0x0000000c0b127212 */ /* 0x000fc800078e9606 */
        /* <DEDUP_REMOVED lines=14> */
[----:B------:R-:W-:-:S03]  /*03b0*/  IADD3 R12, R22, -0x4ab325aa, RZ ;  /* 0xb54cda56160c7810 */ /* 0x000fc60007ffe0ff */
[----:B------:R-:W-:-:S04]  /*03c0*/  IMAD.WIDE.U32 R18, R18, -0x2daee0ad, RZ ;  /* 0xd2511f5312127825 */ /* 0x000fc800078e00ff */
[----:B------:R-:W-:Y:S01]  /*03d0*/  VIADD R13, R23, 0x646e171e ;  /* 0x646e171e170d7836 */ /* 0x000fe20000000000 */
[----:B------:R-:W-:-:S04]  /*03e0*/  LOP3.LUT R32, R17, R24, R12, 0x96, !PT ;  /* 0x0000001811207212 */ /* 0x000fc800078e960c */
[----:B------:R-:W-:Y:S01]  /*03f0*/  LOP3.LUT R44, R19, R14, R13, 0x96, !PT ;  /* 0x0000000e132c7212 */ /* 0x000fe200078e960d */
[----:B------:R-:W-:Y:S01]  /*0400*/  IMAD.WIDE.U32 R32, R32, -0x2daee0ad, RZ ;  /* 0xd2511f5320207825 */ /* 0x000fe200078e00ff */
[----:B------:R-:W-:Y:S02]  /*0410*/  ISETP.NE.U32.AND P0, PT, RZ, UR5, PT ;  /* 0x00000005ff007c0c */ /* 0x000fe4000bf05070 */
[----:B------:R-:W-:Y:S01]  /*0420*/  IADD3 R15, R22, 0x5384540f, RZ ;  /* 0x5384540f160f7810 */ /* 0x000fe20007ffe0ff */
[----:B------:R-:W-:Y:S02]  /*0430*/  VIADD R14, R23, 0x1fd5c5a3 ;  /* 0x1fd5c5a3170e7836 */ /* 0x000fe40000000000 */
[----:B------:R-:W-:-:S03]  /*0440*/  IMAD.WIDE.U32 R44, R44, -0x326172a9, RZ ;  /* 0xcd9e8d572c2c7825 */ /* 0x000fc600078e00ff */
[----:B------:R-:W-:Y:S02]  /*0450*/  LOP3.LUT R33, R33, R18, R14, 0x96, !PT ;  /* 0x0000001221217212 */ /* 0x000fe400078e960e */
[----:B------:R-:W-:Y:S01]  /*0460*/  LOP3.LUT R37, R45, R16, R15, 0x96, !PT ;  /* 0x000000102d257212 */ /* 0x000fe200078e960f */
[----:B------:R-:W-:Y:S01]  /*0470*/  VIADD R19, R23, 0xdb3d7428 ;  /* 0xdb3d742817137836 */ /* 0x000fe20000000000 */
[----:B------:R-:W-:Y:S01]  /*0480*/  IADD3 R18, R22, -0xe443238, RZ ;  /* 0xf1bbcdc816127810 */ /* 0x000fe20007ffe0ff */
[----:B------:R-:W-:-:S04]  /*0490*/  IMAD.HI.U32 R25, R33, -0x326172a9, RZ ;  /* 0xcd9e8d5721197827 */ /* 0x000fc800078e00ff */
[----:B------:R-:W-:Y:S01]  /*04a0*/  IMAD.HI.U32 R24, R37, -0x2daee0ad, RZ ;  /* 0xd2511f5325187827 */ /* 0x000fe200078e00ff */
[----:B------:R-:W-:-:S03]  /*04b0*/  LOP3.LUT R44, R25, R44, R18, 0x96, !PT ;  /* 0x0000002c192c7212 */ /* 0x000fc600078e9612 */
[----:B------:R-:W-:Y:S01]  /*04c0*/  IMAD.MOV.U32 R16, RZ, RZ, R20 ;  /* 0x000000ffff107224 */ /* 0x000fe200078e0014 */
[----:B------:R-:W-:Y:S01]  /*04d0*/  LOP3.LUT R32, R24, R32, R19, 0x96, !PT ;  /* 0x0000002018207212 */ /* 0x000fe200078e9613 */
[----:B------:R-:W-:Y:S01]  /*04e0*/  IMAD.MOV.U32 R17, RZ, RZ, R21 ;  /* 0x000000ffff117224 */ /* 0x000fe200078e0015 */
[----:B------:R-:W-:Y:S06]  /*04f0*/  @!P0 BRA `(.L_x_19) ;  /* 0x0000000000208947 */ /* 0x000fec0003800000 */
[----:B------:R-:W-:Y:S01]  /*0500*/  ULDC UR8, c[0x0][0xc] ;  /* 0x0000030000087ab9 */ /* 0x000fe20000000800 */
[----:B------:R-:W-:Y:S01]  /*0510*/  MOV R36, 0x550 ;  /* 0x0000055000247802 */ /* 0x000fe20000000f00 */
[----:B------:R-:W-:-:S04]  /*0520*/  IMAD R35, R34, UR8, RZ ;  /* 0x0000000822237c24 */ /* 0x000fc8000f8e02ff */
[----:B------:R-:W-:-:S07]  /*0530*/  IMAD.SHL.U32 R35, R35, 0x4, RZ ;  /* 0x0000000423237824 */ /* 0x000fce00078e00ff */
[----:B------:R-:W-:Y:S05]  /*0540*/  CALL.REL.NOINC `($__internal_1_$__cuda_sm20_div_s64) ;  /* 0x0000000c00c47944 */ /* 0x000fea0003c00000 */
[----:B------:R-:W-:Y:S01]  /*0550*/  MOV R24, R26 ;  /* 0x0000001a00187202 */ /* 0x000fe20000000f00 */
[----:B------:R-:W-:Y:S01]  /*0560*/  IMAD.MOV.U32 R25, RZ, RZ, R27 ;  /* 0x000000ffff197224 */ /* 0x000fe200078e001b */
[----:B------:R-:W-:Y:S06]  /*0570*/  BRA `(.L_x_20) ;  /* 0x0000000000587947 */ /* 0x000fec0003800000 */
.L_x_19:
        /* <DEDUP_REMOVED lines=9> */
[----:B0-----:R-:W-:Y:S02]  /*0610*/  IMAD.MOV.U32 R24, RZ, RZ, RZ ;  /* 0x000000ffff187224 */ /* 0x001fe400078e00ff */
[----:B-1----:R-:W-:-:S04]  /*0620*/  IMAD R31, R31, R25, RZ ;  /* 0x000000191f1f7224 */ /* 0x002fc800078e02ff */
[----:B------:R-:W-:-:S06]  /*0630*/  IMAD.HI.U32 R25, R25, R31, R24 ;  /* 0x0000001f19197227 */ /* 0x000fcc00078e0018 */
[----:B------:R-:W-:-:S05]  /*0640*/  IMAD.HI.U32 R24, R25, UR4, RZ ;  /* 0x0000000419187c27 */ /* 0x000fca000f8e00ff */
[----:B------:R-:W-:-:S05]  /*0650*/  IADD3 R25, -R24, RZ, RZ ;  /* 0x000000ff18197210 */ /* 0x000fca0007ffe1ff */
[----:B------:R-:W-:-:S05]  /*0660*/  IMAD R25, R26, R25, UR4 ;  /* 0x000000041a197e24 */ /* 0x000fca000f8e0219 */
[----:B------:R-:W-:-:S13]  /*0670*/  ISETP.GE.U32.AND P0, PT, R25, R26, PT ;  /* 0x0000001a1900720c */ /* 0x000fda0003f06070 */
[----:B------:R-:W-:Y:S02]  /*0680*/  @P0 IMAD.IADD R25, R25, 0x1, -R26 ;  /* 0x0000000119190824 */ /* 0x000fe400078e0a1a */
[----:B------:R-:W-:-:S03]  /*0690*/  @P0 VIADD R24, R24, 0x1 ;  /* 0x0000000118180836 */ /* 0x000fc60000000000 */
[----:B------:R-:W-:Y:S01]  /*06a0*/  ISETP.GE.U32.AND P1, PT, R25, R26, PT ;  /* 0x0000001a1900720c */ /* 0x000fe20003f26070 */
[----:B------:R-:W-:-:S12]  /*06b0*/  IMAD.MOV.U32 R25, RZ, RZ, RZ ;  /* 0x000000ffff197224 */ /* 0x000fd800078e00ff */
[----:B------:R-:W-:Y:S02]  /*06c0*/  @P1 IADD3 R24, R24, 0x1, RZ ;  /* 0x0000000118181810 */ /* 0x000fe40007ffe0ff */
[----:B------:R-:W-:-:S07]  /*06d0*/  @!P2 LOP3.LUT R24, RZ, R26, RZ, 0x33, !PT ;  /* 0x0000001aff18a212 */ /* 0x000fce00078e33ff */
.L_x_20:
[----:B------:R-:W-:Y:S01]  /*06e0*/  ULDC UR4, c[0x0][0xc] ;  /* 0x0000030000047ab9 */ /* 0x000fe20000000800 */
[----:B------:R-:W-:Y:S01]  /*06f0*/  IADD3 R27, P0, R24, 0x1, RZ ;  /* 0x00000001181b7810 */ /* 0x000fe20007f1e0ff */
[----:B------:R-:W-:-:S04]  /*0700*/  IMAD.WIDE.U32 R34, R34, UR4, RZ ;  /* 0x0000000422227c25 */ /* 0x000fc8000f8e00ff */
[----:B------:R-:W-:Y:S02]  /*0710*/  IMAD.X R31, RZ, RZ, R25, P0 ;  /* 0x000000ffff1f7224 */ /* 0x000fe400000e0619 */
[-C--:B------:R-:W-:Y:S02]  /*0720*/  IMAD R26, R35, R27.reuse, RZ ;  /* 0x0000001b231a7224 */ /* 0x080fe400078e02ff */
[----:B------:R-:W-:-:S04]  /*0730*/  IMAD.WIDE.U32 R24, R34, R27, RZ ;  /* 0x0000001b22187225 */ /* 0x000fc800078e00ff */
[----:B------:R-:W-:Y:S01]  /*0740*/  IMAD R31, R34, R31, R26 ;  /* 0x0000001f221f7224 */ /* 0x000fe200078e021a */
[----:B------:R-:W-:-:S03]  /*0750*/  SHF.L.U32 R35, R24, 0x2, RZ ;  /* 0x0000000218237819 */ /* 0x000fc600000006ff */
[----:B------:R-:W-:Y:S01]  /*0760*/  IMAD.IADD R25, R25, 0x1, R31 ;  /* 0x0000000119197824 */ /* 0x000fe200078e021f */
[----:B------:R-:W-:-:S04]  /*0770*/  ISETP.GE.U32.AND P0, PT, R16, R35, PT ;  /* 0x000000231000720c */ /* 0x000fc80003f06070 */
[----:B------:R-:W-:-:S04]  /*0780*/  SHF.L.U64.HI R34, R24, 0x2, R25 ;  /* 0x0000000218227819 */ /* 0x000fc80000010219 */
[----:B------:R-:W-:-:S13]  /*0790*/  ISETP.GE.AND.EX P0, PT, R17, R34, PT, P0 ;  /* 0x000000221100720c */ /* 0x000fda0003f06300 */
[----:B------:R-:W-:Y:S05]  /*07a0*/  @P0 EXIT ;  /* 0x000000000000094d */ /* 0x000fea0003800000 */
[----:B------:R-:W0:Y:S01]  /*07b0*/  LDC R36, c[0x0][0x248] ;  /* 0x00009200ff247b82 */ /* 0x000e220000000800 */
[----:B------:R-:W-:Y:S01]  /*07c0*/  IMAD R30, R37, -0x2daee0ad, RZ ;  /* 0xd2511f53251e7824 */ /* 0x000fe200078e02ff */
[----:B------:R-:W-:Y:S01]  /*07d0*/  IADD3 R39, R23, -0x695add53, RZ ;  /* 0x96a522ad17277810 */ /* 0x000fe20007ffe0ff */
[----:B------:R-:W-:Y:S01]  /*07e0*/  IMAD R38, R33, -0x326172a9, RZ ;  /* 0xcd9e8d5721267824 */ /* 0x000fe200078e02ff */
[----:B------:R-:W-:Y:S01]  /*07f0*/  SHF.R.U64 R42, R28, 0x2, R29 ;  /* 0x000000021c2a7819 */ /* 0x000fe2000000121d */
[----:B------:R-:W-:Y:S01]  /*0800*/  VIADD R37, R22, 0x8ff34781 ;  /* 0x8ff3478116257836 */ /* 0x000fe20000000000 */
[----:B------:R-:W-:Y:S01]  /*0810*/  LOP3.LUT R30, R30, R39, RZ, 0x3c, !PT ;  /* 0x000000271e1e7212 */ /* 0x000fe200078e3cff */
[----:B------:R-:W-:Y:S01]  /*0820*/  IMAD.WIDE.U32 R26, R32, -0x326172a9, RZ ;  /* 0xcd9e8d57201a7825 */ /* 0x000fe200078e00ff */
[----:B------:R-:W1:Y:S01]  /*0830*/  LDC.64 R24, c[0x0][0x210] ;  /* 0x00008400ff187b82 */ /* 0x000e620000000a00 */
[----:B------:R-:W-:Y:S01]  /*0840*/  LOP3.LUT R43, R28, 0x3, RZ, 0xc0, !PT ;  /* 0x000000031c2b7812 */ /* 0x000fe200078ec0ff */
[----:B------:R-:W-:Y:S01]  /*0850*/  ULDC.64 UR8, c[0x0][0x240] ;  /* 0x0000900000087ab9 */ /* 0x000fe20000000a00 */
[----:B------:R-:W-:Y:S01]  /*0860*/  IMAD.HI.U32 R41, R44, -0x2daee0ad, RZ ;  /* 0xd2511f532c297827 */ /* 0x000fe200078e00ff */
[----:B------:R-:W-:Y:S01]  /*0870*/  LOP3.LUT R31, R38, R37, RZ, 0x3c, !PT ;  /* 0x00000025261f7212 */ /* 0x000fe200078e3cff */
[----:B------:R-:W-:-:S02]  /*0880*/  ULDC.64 UR10, c[0x0][0x238] ;  /* 0x00008e00000a7ab9 */ /* 0x000fc40000000a00 */
[----:B------:R-:W-:Y:S01]  /*0890*/  IMAD.MOV.U32 R38, RZ, RZ, R26 ;  /* 0x000000ffff267224 */ /* 0x000fe200078e001a */
[----:B------:R-:W-:Y:S02]  /*08a0*/  LOP3.LUT R40, R31, R27, RZ, 0x3c, !PT ;  /* 0x0000001b1f287212 */ /* 0x000fe400078e3cff */
[----:B------:R-:W-:-:S07]  /*08b0*/  LOP3.LUT R41, R30, R41, RZ, 0x3c, !PT ;  /* 0x000000291e297212 */ /* 0x000fce00078e3cff */
.L_x_32:
[----:B------:R-:W-:Y:S01]  /*08c0*/  VIADD R42, R42, 0x1 ;  /* 0x000000012a2a7836 */ /* 0x000fe20000000000 */
[----:B------:R-:W-:Y:S03]  /*08d0*/  BSSY B0, `(.L_x_21) ;  /* 0x000000c000007945 */ /* 0x000fe60003800000 */
[C---:B-1----:R-:W-:Y:S01]  /*08e0*/  IMAD.HI.U32 R26, R42.reuse, -0x2daee0ad, RZ ;  /* 0xd2511f532a1a7827 */ /* 0x042fe200078e00ff */
[----:B------:R-:W-:-:S13]  /*08f0*/  ISETP.NE.AND P0, PT, R42, RZ, PT ;  /* 0x000000ff2a00720c */ /* 0x000fda0003f05270 */
[----:B------:R-:W-:Y:S05]  /*0900*/  @P0 BRA `(.L_x_22) ;  /* 0x0000000000200947 */ /* 0x000fea0003800000 */
[----:B------:R-:W-:-:S04]  /*0910*/  IADD3 R0, R0, 0x1, RZ ;  /* 0x0000000100007810 */ /* 0x000fc80007ffe0ff */
[----:B------:R-:W-:-:S13]  /*0920*/  ISETP.NE.AND P0, PT, R0, RZ, PT ;  /* 0x000000ff0000720c */ /* 0x000fda0003f05270 */
[----:B------:R-:W-:Y:S02]  /*0930*/  @!P0 VIADD R20, R20, 0x1 ;  /* 0x0000000114148836 */ /* 0x000fe40000000000 */
[----:B------:R-:W-:Y:S02]  /*0940*/  @!P0 VIADD R27, R21, 0x1 ;  /* 0x00000001151b8836 */ /* 0x000fe40000000000 */
[----:B------:R-:W-:Y:S01]  /*0950*/  @!P0 IMAD.MOV.U32 R0, RZ, RZ, RZ ;  /* 0x000000ffff008224 */ /* 0x000fe200078e00ff */
[----:B------:R-:W-:-:S13]  /*0960*/  ISETP.NE.AND P1, PT, R20, RZ, !P0 ;  /* 0x000000ff1400720c */ /* 0x000fda0004725270 */
[----:B------:R-:W-:-:S05]  /*0970*/  @P1 IADD3 R27, R21, RZ, RZ ;  /* 0x000000ff151b1210 */ /* 0x000fca0007ffe0ff */
[----:B------:R-:W-:-:S07]  /*0980*/  @!P0 IMAD.MOV.U32 R21, RZ, RZ, R27 ;  /* 0x000000ffff158224 */ /* 0x000fce00078e001b */
.L_x_22:
[----:B------:R-:W-:Y:S05]  /*0990*/  BSYNC B0 ;  /* 0x0000000000007941 */ /* 0x000fea0003800000 */
.L_x_21:
[----:B------:R-:W-:Y:S01]  /*09a0*/  IMAD.HI.U32 R27, R20, -0x326172a9, RZ ;  /* 0xcd9e8d57141b7827 */ /* 0x000fe200078e00ff */
[----:B------:R-:W-:Y:S02]  /*09b0*/  LOP3.LUT R26, R26, R21, R23, 0x96, !PT ;  /* 0x000000151a1a7212 */ /* 0x000fe400078e9617 */
[----:B------:R-:W-:Y:S01]  /*09c0*/  ISETP.NE.AND P0, PT, R43, 0x1, PT ;  /* 0x000000012b00780c */ /* 0x000fe20003f05270 */
[----:B------:R-:W-:Y:S01]  /*09d0*/  IMAD R28, R20, -0x326172a9, RZ ;  /* 0xcd9e8d57141c7824 */ /* 0x000fe200078e02ff */
[----:B------:R-:W-:Y:S01]  /*09e0*/  LOP3.LUT R27, R27, R0, R22, 0x96, !PT ;  /* 0x000000001b1b7212 */ /* 0x000fe200078e9616 */
[----:B------:R-:W-:-:S04]  /*09f0*/  IMAD.WIDE.U32 R30, R26, -0x326172a9, RZ ;  /* 0xcd9e8d571a1e7825 */ /* 0x000fc800078e00ff */
[----:B------:R-:W-:Y:S01]  /*0a00*/  IMAD R29, R42, -0x2daee0ad, RZ ;  /* 0xd2511f532a1d7824 */ /* 0x000fe200078e02ff */
[----:B------:R-:W-:Y:S01]  /*0a10*/  LOP3.LUT R28, R31, R28, R3, 0x96, !PT ;  /* 0x0000001c1f1c7212 */ /* 0x000fe200078e9603 */
[----:B------:R-:W-:-:S04]  /*0a20*/  IMAD.WIDE.U32 R32, R27, -0x2daee0ad, RZ ;  /* 0xd2511f531b207825 */ /* 0x000fc800078e00ff */
[----:B------:R-:W-:Y:S01]  /*0a30*/  IMAD.MOV.U32 R46, RZ, RZ, R41 ;  /* 0x000000ffff2e7224 */ /* 0x000fe200078e0029 */
[----:B------:R-:W-:Y:S01]  /*0a40*/  LOP3.LUT R26, R33, R29, R2, 0x96, !PT ;  /* 0x0000001d211a7212 */ /* 0x000fe200078e9602 */
[----:B------:R-:W-:-:S04]  /*0a50*/  IMAD.WIDE.U32 R28, R28, -0x2daee0ad, RZ ;  /* 0xd2511f531c1c7825 */ /* 0x000fc800078e00ff */
[----:B------:R-:W-:Y:S01]  /*0a60*/  IMAD.WIDE.U32 R26, R26, -0x326172a9, RZ ;  /* 0xcd9e8d571a1a7825 */ /* 0x000fe200078e00ff */
[----:B------:R-:W-:-:S04]  /*0a70*/  LOP3.LUT R31, R29, R32, R5, 0x96, !PT ;  /* 0x000000201d1f7212 */ /* 0x000fc800078e9605 */
        /* <DEDUP_REMOVED lines=24> */
[----:B------:R-:W-:Y:S01]  /*0c00*/  IMAD R33, R44, -0x2daee0ad, RZ ;  /* 0xd2511f532c217824 */ /* 0x000fe200078e02ff */
[----:B------:R-:W-:Y:S01]  /*0c10*/  LOP3.LUT R44, R29, R30, R18, 0x96, !PT ;  /* 0x0000001e1d2c7212 */ /* 0x000fe200078e9612 */
[----:B------:R-:W-:-:S04]  /*0c20*/  IMAD.WIDE.U32 R30, R31, -0x326172a9, RZ ;  /* 0xcd9e8d571f1e7825 */ /* 0x000fc800078e00ff */
[----:B------:R-:W-:Y:S01]  /*0c30*/  IMAD.HI.U32 R29, R44, -0x2daee0ad, RZ ;  /* 0xd2511f532c1d7827 */ /* 0x000fe200078e00ff */
[----:B------:R-:W-:-:S03]  /*0c40*/  LOP3.LUT R28, R31, R28, R37, 0x96, !PT ;  /* 0x0000001c1f1c7212 */ /* 0x000fc600078e9625 */
[----:B------:R-:W-:Y:S01]  /*0c50*/  IMAD.MOV.U32 R45, RZ, RZ, R33 ;  /* 0x000000ffff2d7224 */ /* 0x000fe200078e0021 */
[----:B------:R-:W-:Y:S02]  /*0c60*/  LOP3.LUT R29, R29, R26, R39, 0x96, !PT ;  /* 0x0000001a1d1d7212 */ /* 0x000fe400078e9627 */
[----:B------:R-:W-:Y:S02]  /*0c70*/  MOV R26, R38 ;  /* 0x00000026001a7202 */ /* 0x000fe40000000f00 */
[----:B------:R-:W-:Y:S01]  /*0c80*/  MOV R32, R28 ;  /* 0x0000001c00207202 */ /* 0x000fe20000000f00 */
[----:B------:R-:W-:Y:S06]  /*0c90*/  @!P0 BRA `(.L_x_23) ;  /* 0x0000000000408947 */ /* 0x000fec0003800000 */
[----:B------:R-:W-:-:S13]  /*0ca0*/  ISETP.NE.AND P0, PT, R43, 0x2, PT ;  /* 0x000000022b00780c */ /* 0x000fda0003f05270 */
[----:B------:R-:W-:Y:S05]  /*0cb0*/  @!P0 BRA `(.L_x_24) ;  /* 0x0000000000288947 */ /* 0x000fea0003800000 */
[----:B------:R-:W-:Y:S01]  /*0cc0*/  ISETP.NE.AND P0, PT, R43, 0x3, PT ;  /* 0x000000032b00780c */ /* 0x000fe20003f05270 */
[----:B------:R-:W-:Y:S01]  /*0cd0*/  IMAD.MOV.U32 R26, RZ, RZ, R33 ;  /* 0x000000ffff1a7224 */ /* 0x000fe200078e0021 */
[----:B------:R-:W-:Y:S01]  /*0ce0*/  MOV R45, R30 ;  /* 0x0000001e002d7202 */ /* 0x000fe20000000f00 */
[----:B------:R-:W-:Y:S02]  /*0cf0*/  IMAD.MOV.U32 R46, RZ, RZ, R28 ;  /* 0x000000ffff2e7224 */ /* 0x000fe400078e001c */
[----:B------:R-:W-:-:S08]  /*0d00*/  IMAD.MOV.U32 R32, RZ, RZ, R29 ;  /* 0x000000ffff207224 */ /* 0x000fd000078e001d */
[----:B------:R-:W-:Y:S01]  /*0d10*/  @P0 IMAD.MOV.U32 R26, RZ, RZ, R40 ;  /* 0x000000ffff1a0224 */ /* 0x000fe200078e0028 */
[----:B------:R-:W-:Y:S01]  /*0d20*/  @P0 MOV R46, R38 ;  /* 0x00000026002e0202 */ /* 0x000fe20000000f00 */
[----:B------:R-:W-:Y:S02]  /*0d30*/  @P0 IMAD.MOV.U32 R45, RZ, RZ, R41 ;  /* 0x000000ffff2d0224 */ /* 0x000fe400078e0029 */
[----:B------:R-:W-:Y:S01]  /*0d40*/  @P0 IMAD.MOV.U32 R32, RZ, RZ, R33 ;  /* 0x000000ffff200224 */ /* 0x000fe200078e0021 */
[----:B------:R-:W-:Y:S06]  /*0d50*/  BRA `(.L_x_23) ;  /* 0x0000000000107947 */ /* 0x000fec0003800000 */
.L_x_24:
[----:B------:R-:W-:Y:S01]  /*0d60*/  MOV R26, R41 ;  /* 0x00000029001a7202 */ /* 0x000fe20000000f00 */
[----:B------:R-:W-:Y:S01]  /*0d70*/  IMAD.MOV.U32 R46, RZ, RZ, R33 ;  /* 0x000000ffff2e7224 */ /* 0x000fe200078e0021 */
[----:B------:R-:W-:Y:S01]  /*0d80*/  MOV R32, R30 ;  /* 0x0000001e00207202 */ /* 0x000fe20000000f00 */
[----:B------:R-:W-:-:S07]  /*0d90*/  IMAD.MOV.U32 R45, RZ, RZ, R28 ;  /* 0x000000ffff2d7224 */ /* 0x000fce00078e001c */
.L_x_23:
[----:B-1----:R-:W-:Y:S01]  /*0da0*/  ISETP.GE.U32.AND P0, PT, R16, R24, PT ;  /* 0x000000181000720c */ /* 0x002fe20003f06070 */
[----:B------:R-:W-:Y:S01]  /*0db0*/  IMAD.MOV.U32 R33, RZ, RZ, 0x2f800000 ;  /* 0x2f800000ff217424 */ /* 0x000fe200078e00ff */
[----:B------:R-:W-:Y:S01]  /*0dc0*/  I2FP.F32.U32 R26, R26 ;  /* 0x0000001a001a7245 */ /* 0x000fe20000201000 */
[----:B------:R-:W-:Y:S01]  /*0dd0*/  BSSY B0, `(.L_x_25) ;  /* 0x0000013000007945 */ /* 0x000fe20003800000 */
[----:B------:R-:W-:-:S03]  /*0de0*/  ISETP.GE.AND.EX P0, PT, R17, R25, PT, P0 ;  /* 0x000000191100720c */ /* 0x000fc60003f06300 */
[----:B------:R-:W-:-:S10]  /*0df0*/  FFMA.FTZ R26, R26, R33, 1.1641532182693481445e-10 ;  /* 0x2f0000001a1a7423 */ /* 0x000fd40000010021 */
[----:B------:R-:W-:Y:S05]  /*0e00*/  @P0 BRA `(.L_x_26) ;  /* 0x00000000003c0947 */ /* 0x000fea0003800000 */
[----:B------:R-:W-:Y:S01]  /*0e10*/  FMNMX.NAN R26, R26, 0.99999988079071044922, PT ;  /* 0x3f7ffffe1a1a7809 */ /* 0x000fe20003820000 */
[----:B------:R-:W-:-:S03]  /*0e20*/  IMAD R27, R16, UR8, RZ ;  /* 0x00000008101b7c24 */ /* 0x000fc6000f8e02ff */
[----:B------:R-:W-:-:S05]  /*0e30*/  FMNMX.NAN R26, R26, 1.1920928955078125e-07, !PT ;  /* 0x340000001a1a7809 */ /* 0x000fca0007820000 */
[----:B------:R-:W-:-:S04]  /*0e40*/  FADD.FTZ R26, R26, -0.5 ;  /* 0xbf0000001a1a7421 */ /* 0x000fc80000010000 */
[----:B------:R-:W-:-:S04]  /*0e50*/  FMUL.FTZ R26, R26, 3.1415927410125732422 ;  /* 0x40490fdb1a1a7820 */ /* 0x000fc80000410000 */
[----:B------:R-:W-:-:S04]  /*0e60*/  FMUL.RZ R40, R26, 0.15915493667125701904 ;  /* 0x3e22f9831a287820 */ /* 0x000fc8000040c000 */
[----:B------:R-:W1:Y:S08]  /*0e70*/  MUFU.COS R38, R40 ;  /* 0x0000002800267308 */ /* 0x000e700000000000 */
[----:B------:R-:W-:Y:S08]  /*0e80*/  MUFU.SIN R26, R40 ;  /* 0x00000028001a7308 */ /* 0x000ff00000000400 */
[----:B-1----:R-:W1:Y:S02]  /*0e90*/  MUFU.RCP R41, R38 ;  /* 0x0000002600297308 */ /* 0x002e640000001000 */
[----:B-1----:R-:W-:Y:S01]  /*0ea0*/  FMUL.FTZ R41, R26, R41 ;  /* 0x000000291a297220 */ /* 0x002fe20000410000 */
[----:B------:R-:W-:-:S03]  /*0eb0*/  IADD3 R26, P0, R27, UR10, RZ ;  /* 0x0000000a1b1a7c10 */ /* 0x000fc6000ff1e0ff */
[----:B0-----:R-:W-:Y:S01]  /*0ec0*/  FFMA.FTZ R41, R41, R36, UR9 ;  /* 0x0000000929297e23 */ /* 0x001fe20008010024 */
[----:B------:R-:W-:-:S04]  /*0ed0*/  LEA.HI.X.SX32 R27, R27, UR11, 0x1, P0 ;  /* 0x0000000b1b1b7c11 */ /* 0x000fc800080f0eff */
[----:B------:R-:W-:-:S05]  /*0ee0*/  F2FP.BF16.F32.PACK_AB R41, RZ, R41 ;  /* 0x00000029ff29723e */ /* 0x000fca00000010ff */
[----:B------:R1:W-:Y:S02]  /*0ef0*/  STG.E.U16 desc[UR6][R26.64], R41 ;  /* 0x000000291a007986 */ /* 0x0003e4000c101506 */
.L_x_26:
[----:B------:R-:W-:Y:S05]  /*0f00*/  BSYNC B0 ;  /* 0x0000000000007941 */ /* 0x000fea0003800000 */
.L_x_25:
[----:B------:R-:W-:Y:S01]  /*0f10*/  ULDC UR4, c[0x0][0xc] ;  /* 0x0000030000047ab9 */ /* 0x000fe20000000800 */
[----:B-1----:R-:W1:Y:S01]  /*0f20*/  LDC R41, c[0x0][RZ] ;  /* 0x00000000ff297b82 */ /* 0x002e620000000800 */
[----:B------:R-:W-:Y:S01]  /*0f30*/  BSSY B0, `(.L_x_27) ;  /* 0x0000022000007945 */ /* 0x000fe20003800000 */
[----:B-1----:R-:W-:-:S04]  /*0f40*/  IMAD R41, R41, UR4, RZ ;  /* 0x0000000429297c24 */ /* 0x002fc8000f8e02ff */
[C---:B------:R-:W-:Y:S01]  /*0f50*/  IMAD R47, R41.reuse, 0x3, RZ ;  /* 0x00000003292f7824 */ /* 0x040fe200078e02ff */
[CC--:B------:R-:W-:Y:S02]  /*0f60*/  IADD3 R27, P0, R41.reuse, R16.reuse, RZ ;  /* 0x00000010291b7210 */ /* 0x0c0fe40007f1e0ff */
[----:B------:R-:W-:Y:S02]  /*0f70*/  LEA R49, P4, R41, R16, 0x1 ;  /* 0x0000001029317211 */ /* 0x000fe400078808ff */
[----:B------:R-:W-:Y:S01]  /*0f80*/  ISETP.GE.U32.AND P2, PT, R27, R24, PT ;  /* 0x000000181b00720c */ /* 0x000fe20003f46070 */
[--C-:B------:R-:W-:Y:S01]  /*0f90*/  IMAD.X R40, RZ, RZ, R17.reuse, P0 ;  /* 0x000000ffff287224 */ /* 0x100fe200000e0611 */
[----:B------:R-:W-:Y:S02]  /*0fa0*/  IADD3 R47, P3, R47, R16, RZ ;  /* 0x000000102f2f7210 */ /* 0x000fe40007f7e0ff */
[-C--:B------:R-:W-:Y:S02]  /*0fb0*/  ISETP.GE.U32.AND P1, PT, R49, R24.reuse, PT ;  /* 0x000000183100720c */ /* 0x080fe40003f26070 */
[----:B------:R-:W-:Y:S01]  /*0fc0*/  ISETP.GE.AND.EX P2, PT, R40, R25, PT, P2 ;  /* 0x000000192800720c */ /* 0x000fe20003f46320 */
[----:B------:R-:W-:Y:S01]  /*0fd0*/  IMAD.X R26, RZ, RZ, R17, P3 ;  /* 0x000000ffff1a7224 */ /* 0x000fe200018e0611 */
[----:B------:R-:W-:-:S02]  /*0fe0*/  ISETP.GE.U32.AND P0, PT, R47, R24, PT ;  /* 0x000000182f00720c */ /* 0x000fc40003f06070 */
[----:B------:R-:W-:Y:S02]  /*0ff0*/  IADD3.X R38, RZ, R17, RZ, P4, !PT ;  /* 0x00000011ff267210 */ /* 0x000fe400027fe4ff */
[-C--:B------:R-:W-:Y:S02]  /*1000*/  ISETP.GE.AND.EX P0, PT, R26, R25.reuse, PT, P0 ;  /* 0x000000191a00720c */ /* 0x080fe40003f06300 */
[----:B------:R-:W-:Y:S02]  /*1010*/  I2FP.F32.U32 R26, R46 ;  /* 0x0000002e001a7245 */ /* 0x000fe40000201000 */
[----:B------:R-:W-:Y:S02]  /*1020*/  ISETP.GE.AND.EX P1, PT, R38, R25, PT, P1 ;  /* 0x000000192600720c */ /* 0x000fe40003f26310 */
[----:B------:R-:W-:Y:S01]  /*1030*/  I2FP.F32.U32 R38, R45 ;  /* 0x0000002d00267245 */ /* 0x000fe20000201000 */
[----:B------:R-:W-:Y:S01]  /*1040*/  FFMA.FTZ R26, R26, R33, 1.1641532182693481445e-10 ;  /* 0x2f0000001a1a7423 */ /* 0x000fe20000010021 */
[----:B------:R-:W-:Y:S09]  /*1050*/  @P2 BRA `(.L_x_28) ;  /* 0x00000000003c2947 */ /* 0x000ff20003800000 */
        /* <DEDUP_REMOVED lines=15> */
.L_x_28:
[----:B------:R-:W-:Y:S05]  /*1150*/  BSYNC B0 ;  /* 0x0000000000007941 */ /* 0x000fea0003800000 */
.L_x_27:
[----:B------:R-:W-:Y:S01]  /*1160*/  BSSY B0, `(.L_x_29) ;  /* 0x0000013000007945 */ /* 0x000fe20003800000 */
[----:B------:R-:W-:Y:S01]  /*1170*/  I2FP.F32.U32 R32, R32 ;  /* 0x0000002000207245 */ /* 0x000fe20000201000 */
[----:B-1----:R-:W-:Y:S02]  /*1180*/  FFMA.FTZ R26, R38, R33, 1.1641532182693481445e-10 ;  /* 0x2f000000261a7423 */ /* 0x002fe40000010021 */
        /* <DEDUP_REMOVED lines=12> */
[----:B0-----:R-:W-:-:S05]  /*1250*/  FFMA.FTZ R27, R27, R36, UR9 ;  /* 0x000000091b1b7e23 */ /* 0x001fca0008010024 */
[----:B------:R-:W-:Y:S02]  /*1260*/  F2FP.BF16.F32.PACK_AB R40, RZ, R27 ;  /* 0x0000001bff28723e */ /* 0x000fe400000010ff */
[----:B------:R-:W-:-:S05]  /*1270*/  LEA.HI.X.SX32 R27, R49, UR11, 0x1, P1 ;  /* 0x0000000b311b7c11 */ /* 0x000fca00088f0eff */
[----:B------:R1:W-:Y:S02]  /*1280*/  STG.E.U16 desc[UR6][R26.64], R40 ;  /* 0x000000281a007986 */ /* 0x0003e4000c101506 */
.L_x_30:
[----:B------:R-:W-:Y:S05]  /*1290*/  BSYNC B0 ;  /* 0x0000000000007941 */ /* 0x000fea0003800000 */
.L_x_29:
[----:B-1----:R-:W-:Y:S01]  /*12a0*/  FFMA.FTZ R26, R32, R33, 1.1641532182693481445e-10 ;  /* 0x2f000000201a7423 */ /* 0x002fe20000010021 */
[----:B------:R-:W-:Y:S06]  /*12b0*/  @P0 BRA `(.L_x_31) ;  /* 0x00000000003c0947 */ /* 0x000fec0003800000 */
        /* <DEDUP_REMOVED lines=15> */
.L_x_31:
[----:B------:R-:W-:Y:S01]  /*13b0*/  LEA R16, P0, R41, R16, 0x2 ;  /* 0x0000001029107211 */ /* 0x000fe200078010ff */
[----:B------:R-:W-:Y:S05]  /*13c0*/  WARPSYNC.ALL ;  /* 0x0000000000007948 */ /* 0x000fea0003800000 */
[----:B------:R-:W-:Y:S01]  /*13d0*/  IMAD.X R17, RZ, RZ, R17, P0 ;  /* 0x000000ffff117224 */ /* 0x000fe200000e0611 */
[----:B------:R-:W-:Y:S01]  /*13e0*/  BAR.SYNC.DEFER_BLOCKING 0x0 ;  /* 0x0000000000007b1d */ /* 0x000fe20000010000 */
[----:B------:R-:W-:Y:S01]  /*13f0*/  ISETP.GE.U32.AND P0, PT, R16, R35, PT ;  /* 0x000000231000720c */ /* 0x000fe20003f06070 */
[----:B------:R-:W-:Y:S01]  /*1400*/  IMAD.MOV.U32 R40, RZ, RZ, R28 ;  /* 0x000000ffff287224 */ /* 0x000fe200078e001c */
[----:B------:R-:W-:Y:S01]  /*1410*/  MOV R38, R30 ;  /* 0x0000001e00267202 */ /* 0x000fe20000000f00 */
[----:B------:R-:W-:Y:S01]  /*1420*/  IMAD.MOV.U32 R41, RZ, RZ, R29 ;  /* 0x000000ffff297224 */ /* 0x000fe200078e001d */
[----:B------:R-:W-:-:S13]  /*1430*/  ISETP.GE.AND.EX P0, PT, R17, R34, PT, P0 ;  /* 0x000000221100720c */ /* 0x000fda0003f06300 */
[----:B------:R-:W-:Y:S05]  /*1440*/  @!P0 BRA `(.L_x_32) ;  /* 0xfffffff4001c8947 */ /* 0x000fea000383ffff */
[----:B------:R-:W-:Y:S05]  /*1450*/  EXIT ;  /* 0x000000000000794d */ /* 0x000fea0003800000 */
        .weak           $__internal_1_$__cuda_sm20_div_s64
        .type           $__internal_1_$__cuda_sm20_div_s64,@function
        .size           $__internal_1_$__cuda_sm20_div_s64,(.L_x_310 - $__internal_1_$__cuda_sm20_div_s64)
$__internal_1_$__cuda_sm20_div_s64:
[----:B------:R-:W-:Y:S01]  /*1460*/  MOV R30, R35 ;  /* 0x00000023001e7202 */ /* 0x000fe20000000f00 */
[----:B------:R-:W-:-:S05]  /*1470*/  IMAD.MOV.U32 R31, RZ, RZ, RZ ;  /* 0x000000ffff1f7224 */ /* 0x000fca00078e00ff */
        /* <DEDUP_REMOVED lines=8> */
[----:B------:R-:W-:-:S04]  /*1500*/  IMAD.HI.U32 R26, R24, R39, RZ ;  /* 0x00000027181a7227 */ /* 0x000fc800078e00ff */
[----:B------:R-:W-:Y:S02]  /*1510*/  IMAD.MOV.U32 R27, RZ, RZ, R24 ;  /* 0x000000ffff1b7224 */ /* 0x000fe400078e0018 */
[-C--:B------:R-:W-:Y:S02]  /*1520*/  IMAD R31, R25, R41.reuse, RZ ;  /* 0x00000029191f7224 */ /* 0x080fe400078e02ff */
[----:B------:R-:W-:-:S04]  /*1530*/  IMAD.WIDE.U32 R26, P0, R24, R41, R26 ;  /* 0x00000029181a7225 */ /* 0x000fc8000780001a */
[----:B------:R-:W-:-:S04]  /*1540*/  IMAD.HI.U32 R41, R25, R41, RZ ;  /* 0x0000002919297227 */ /* 0x000fc800078e00ff */
[----:B------:R-:W-:-:S05]  /*1550*/  IMAD.HI.U32 R26, P1, R25, R39, R26 ;  /* 0x00000027191a7227 */ /* 0x000fca000782001a */
[----:B------:R-:W-:Y:S02]  /*1560*/  IADD3 R27, P2, R31, R26, RZ ;  /* 0x0000001a1f1b7210 */ /* 0x000fe40007f5e0ff */
[----:B------:R-:W-:-:S03]  /*1570*/  IADD3.X R26, R41, R25, RZ, P0, !PT ;  /* 0x00000019291a7210 */ /* 0x000fc600007fe4ff */
[----:B------:R-:W-:Y:S01]  /*1580*/  IMAD.WIDE.U32 R24, R27, R35, RZ ;  /* 0x000000231b187225 */ /* 0x000fe200078e00ff */
[----:B------:R-:W-:Y:S02]  /*1590*/  IADD3.X R31, RZ, RZ, R26, P2, P1 ;  /* 0x000000ffff1f7210 */ /* 0x000fe400017e241a */
[----:B------:R-:W-:Y:S02]  /*15a0*/  ISETP.LE.AND P1, PT, RZ, UR5, PT ;  /* 0x00000005ff007c0c */ /* 0x000fe4000bf23270 */
[----:B------:R-:W-:Y:S01]  /*15b0*/  IADD3 R39, P0, RZ, -R24, RZ ;  /* 0x80000018ff277210 */ /* 0x000fe20007f1e0ff */
[----:B------:R-:W-:-:S04]  /*15c0*/  IMAD R24, R35, R31, R25 ;  /* 0x0000001f23187224 */ /* 0x000fc800078e0219 */
[----:B------:R-:W-:-:S04]  /*15d0*/  IMAD.HI.U32 R26, R27, R39, RZ ;  /* 0x000000271b1a7227 */ /* 0x000fc800078e00ff */
[----:B------:R-:W-:Y:S01]  /*15e0*/  IMAD.X R30, RZ, RZ, ~R24, P0 ;  /* 0x000000ffff1e7224 */ /* 0x000fe200000e0e18 */
        /* <DEDUP_REMOVED lines=17> */
[----:B------:R-:W-:-:S03]  /*1700*/  IADD3 R26, P2, R39, R24, RZ ;  /* 0x00000018271a7210 */ /* 0x000fc60007f5e0ff */
[----:B------:R-:W-:-:S05]  /*1710*/  IMAD.X R24, RZ, RZ, R31, P0 ;  /* 0x000000ffff187224 */ /* 0x000fca00000e061f */
[----:B------:R-:W-:Y:S01]  /*1720*/  IADD3.X R30, RZ, R24, RZ, P2, !PT ;  /* 0x00000018ff1e7210 */ /* 0x000fe200017fe4ff */
[----:B------:R-:W-:-:S04]  /*1730*/  IMAD.WIDE.U32 R24, R26, R35, RZ ;  /* 0x000000231a187225 */ /* 0x000fc800078e00ff */
[----:B------:R-:W-:Y:S01]  /*1740*/  IMAD R25, R35, R30, R25 ;  /* 0x0000001e23197224 */ /* 0x000fe200078e0219 */
[----:B------:R-:W-:-:S04]  /*1750*/  IADD3 R38, P0, -R24, R27, RZ ;  /* 0x0000001b18267210 */ /* 0x000fc80007f1e1ff */
[-C--:B------:R-:W-:Y:S01]  /*1760*/  IADD3 R24, P2, -R35, R38.reuse, RZ ;  /* 0x0000002623187210 */ /* 0x080fe20007f5e1ff */
[----:B------:R-:W-:Y:S01]  /*1770*/  IMAD.X R40, R40, 0x1, ~R25, P0 ;  /* 0x0000000128287824 */ /* 0x000fe200000e0e19 */
[----:B------:R-:W-:Y:S02]  /*1780*/  ISETP.GE.U32.AND P0, PT, R38, R35, PT ;  /* 0x000000232600720c */ /* 0x000fe40003f06070 */
[----:B------:R-:W-:Y:S02]  /*1790*/  IADD3 R25, P3, R26, 0x1, RZ ;  /* 0x000000011a197810 */ /* 0x000fe40007f7e0ff */
[C---:B------:R-:W-:Y:S02]  /*17a0*/  ISETP.GE.U32.AND.EX P0, PT, R40.reuse, RZ, PT, P0 ;  /* 0x000000ff2800720c */ /* 0x040fe40003f06100 */
[----:B------:R-:W-:Y:S02]  /*17b0*/  IADD3.X R31, R40, -0x1, RZ, P2, !PT ;  /* 0xffffffff281f7810 */ /* 0x000fe400017fe4ff */
[----:B------:R-:W-:-:S02]  /*17c0*/  SEL R24, R24, R38, P0 ;  /* 0x0000002618187207 */ /* 0x000fc40000000000 */
[----:B------:R-:W-:Y:S02]  /*17d0*/  IADD3.X R27, RZ, R30, RZ, P3, !PT ;  /* 0x0000001eff1b7210 */ /* 0x000fe40001ffe4ff */
[----:B------:R-:W-:Y:S02]  /*17e0*/  SEL R25, R25, R26, P0 ;  /* 0x0000001a19197207 */ /* 0x000fe40000000000 */
[----:B------:R-:W-:Y:S02]  /*17f0*/  SEL R31, R31, R40, P0 ;  /* 0x000000281f1f7207 */ /* 0x000fe40000000000 */
[----:B------:R-:W-:Y:S02]  /*1800*/  ISETP.GE.U32.AND P2, PT, R24, R35, PT ;  /* 0x000000231800720c */ /* 0x000fe40003f46070 */
[----:B------:R-:W-:Y:S02]  /*1810*/  SEL R30, R27, R30, P0 ;  /* 0x0000001e1b1e7207 */ /* 0x000fe40000000000 */
[----:B------:R-:W-:-:S02]  /*1820*/  IADD3 R26, P3, R25, 0x1, RZ ;  /* 0x00000001191a7810 */ /* 0x000fc40007f7e0ff */
[----:B------:R-:W-:-:S03]  /*1830*/  ISETP.GE.U32.AND.EX P0, PT, R31, RZ, PT, P2 ;  /* 0x000000ff1f00720c */ /* 0x000fc60003f06120 */
[----:B------:R-:W-:Y:S01]  /*1840*/  IMAD.X R27, RZ, RZ, R30, P3 ;  /* 0x000000ffff1b7224 */ /* 0x000fe200018e061e */
[----:B------:R-:W-:-:S04]  /*1850*/  SEL R26, R26, R25, P0 ;  /* 0x000000191a1a7207 */ /* 0x000fc80000000000 */
[----:B------:R-:W-:Y:S02]  /*1860*/  SEL R27, R27, R30, P0 ;  /* 0x0000001e1b1b7207 */ /* 0x000fe40000000000 */
[-C--:B------:R-:W-:Y:S02]  /*1870*/  IADD3 R25, P2, RZ, -R26.reuse, RZ ;  /* 0x8000001aff197210 */ /* 0x080fe40007f5e0ff */
[----:B------:R-:W-:Y:S02]  /*1880*/  ISETP.NE.U32.AND P0, PT, R35, RZ, PT ;  /* 0x000000ff2300720c */ /* 0x000fe40003f05070 */
[-C--:B------:R-:W-:Y:S02]  /*1890*/  IADD3.X R24, RZ, ~R27.reuse, RZ, P2, !PT ;  /* 0x8000001bff187210 */ /* 0x080fe400017fe4ff */
[----:B------:R-:W-:Y:S02]  /*18a0*/  SEL R26, R25, R26, !P1 ;  /* 0x0000001a191a7207 */ /* 0x000fe40004800000 */
[----:B------:R-:W-:Y:S01]  /*18b0*/  SEL R27, R24, R27, !P1 ;  /* 0x0000001b181b7207 */ /* 0x000fe20004800000 */
[----:B------:R-:W-:Y:S01]  /*18c0*/  IMAD.MOV.U32 R24, RZ, RZ, R36 ;  /* 0x000000ffff187224 */ /* 0x000fe200078e0024 */
[----:B------:R-:W-:-:S02]  /*18d0*/  MOV R25, 0x0 ;  /* 0x0000000000197802 */ /* 0x000fc40000000f00 */
[----:B------:R-:W-:-:S04]  /*18e0*/  ISETP.NE.AND.EX P0, PT, RZ, RZ, PT, P0 ;  /* 0x000000ffff00720c */ /* 0x000fc80003f05300 */
[----:B------:R-:W-:Y:S02]  /*18f0*/  SEL R26, R26, 0xffffffff, P0 ;  /* 0xffffffff1a1a7807 */ /* 0x000fe40000000000 */
[----:B------:R-:W-:Y:S01]  /*1900*/  SEL R27, R27, 0xffffffff, P0 ;  /* 0xffffffff1b1b7807 */ /* 0x000fe20000000000 */
[----:B------:R-:W-:Y:S06]  /*1910*/  RET.REL.NODEC R24 `(_ZN2at6native60_GLOBAL__N__2075b504_27_DistributionCauchyKernel_cu_d62eea8743distribution_elementwise_grid_stride_kernelIfLi4EZNS0_9templates4cuda21uniform_and_transformIN3c108BFloat16EfPNS_17CUDAGeneratorImplEZZZNS4_13cauchy_kernelIS9_EEvRNS_18TensorIteratorBaseEddT_ENKUlvE_clEvENKUlvE2_clEvEUlfE_EEvSC_T1_T2_EUlP24curandStatePhilox4_32_10E0_ZNS1_27distribution_nullary_kernelIS7_f6float4S9_SL_SG_EEvSC_SI_RKT3_T4_EUlifE_EEvlNS_15PhiloxCudaStateESH_SI_) ;  /* 0xffffffe418b87950 */ /* 0x000fec0003c3ffff */
.L_x_33:
        /* <DEDUP_REMOVED lines=14> */
.L_x_310:


//--------------------- .text._ZN2at6native60_GLOBAL__N__2075b504_27_DistributionCauchyKernel_cu_d62eea8743distribution_elementwise_grid_stride_kernelIfLi4EZNS0_9templates4cuda21uniform_and_transformIN3c108BFloat16EfPNS_17CUDAGeneratorImplEZZZNS4_13cauchy_kernelIS9_EEvRNS_18TensorIteratorBaseEddT_ENKUlvE_clEvENKUlvE2_clEvEUlfE_EEvSC_T1_T2_EUlP24curandStatePhilox4_32_10E_ZNS1_27distribution_nullary_kernelIS7_f7double2S9_SL_SG_EEvSC_SI_RKT3_T4_EUlifE0_EEvlNS_15PhiloxCudaStateESH_SI_ --------------------------
	.section	.text._ZN2at6native60_GLOBAL__N__2075b504_27_DistributionCauchyKernel_cu_d62eea8743distribution_elementwise_grid_stride_kernelIfLi4EZNS0_9templates4cuda21uniform_and_transformIN3c108BFloat16EfPNS_17CUDAGeneratorImplEZZZNS4_13cauchy_kernelIS9_EEvRNS_18TensorIteratorBaseEddT_ENKUlvE_clEvENKUlvE2_clEvEUlfE_EEvSC_T1_T2_EUlP24curandStatePhilox4_32_10E_ZNS1_27distribution_nullary_kernelIS7_f7double2S9_SL_SG_EEvSC_SI_RKT3_T4_EUlifE0_EEvlNS_15PhiloxCudaStateESH_SI_,"ax",@progbits
	.align	128
.text._ZN2at6native60_GLOBAL__N__2075b504_27_DistributionCauchyKernel_cu_d62eea8743distribution_elementwise_grid_stride_kernelIfLi4EZNS0_9templates4cuda21uniform_and_transformIN3c108BFloat16EfPNS_17CUDAGeneratorImplEZZZNS4_13cauchy_kernelIS9_EEvRNS_18TensorIteratorBaseEddT_ENKUlvE_clEvENKUlvE2_clEvEUlfE_EEvSC_T1_T2_EUlP24curandStatePhilox4_32_10E_ZNS1_27distribution_nullary_kernelIS7_f7double2S9_SL_SG_EEvSC_SI_RKT3_T4_EUlifE0_EEvlNS_15PhiloxCudaStateESH_SI_:
        .type           _ZN2at6native60_GLOBAL__N__2075b504_27_DistributionCauchyKernel_cu_d62eea8743distribution_elementwise_grid_stride_kernelIfLi4EZNS0_9templates4cuda21uniform_and_transformIN3c108BFloat16EfPNS_17CUDAGeneratorImplEZZZNS4_13cauchy_kernelIS9_EEvRNS_18TensorIteratorBaseEddT_ENKUlvE_clEvENKUlvE2_clEvEUlfE_EEvSC_T1_T2_EUlP24curandStatePhilox4_32_10E_ZNS1_27distribution_nullary_kernelIS7_f7double2S9_SL_SG_EEvSC_SI_RKT3_T4_EUlifE0_EEvlNS_15PhiloxCudaStateESH_SI_,@function
        .size           _ZN2at6native60_GLOBAL__N__2075b504_27_DistributionCauchyKernel_cu_d62eea8743distribution_elementwise_grid_stride_kernelIfLi4EZNS0_9templates4cuda21uniform_and_transformIN3c108BFloat16EfPNS_17CUDAGeneratorImplEZZZNS4_13cauchy_kernelIS9_EEvRNS_18TensorIteratorBaseEddT_ENKUlvE_clEvENKUlvE2_clEvEUlfE_EEvSC_T1_T2_EUlP24curandStatePhilox4_32_10E_ZNS1_27distribution_nullary_kernelIS7_f7double2S9_SL_SG_EEvSC_SI_RKT3_T4_EUlifE0_EEvlNS_15PhiloxCudaStateESH_SI_,(.L_x_312 - _ZN2at6native60_GLOBAL__N__2075b504_27_DistributionCauchyKernel_cu_d62eea8743distribution_elementwise_grid_stride_kernelIfLi4EZNS0_9templates4cuda21uniform_and_transformIN3c108BFloat16EfPNS_17CUDAGeneratorImplEZZZNS4_13cauchy_kernelIS9_EEvRNS_18TensorIteratorBaseEddT_ENKUlvE_clEvENKUlvE2_clEvEUlfE_EEvSC_T1_T2_EUlP24curandStatePhilox4_32_10E_ZNS1_27distribution_nullary_kernelIS7_f7double2S9_SL_SG_EEvSC_SI_RKT3_T4_EUlifE0_EEvlNS_15PhiloxCudaStateESH_SI_)
        .other          _ZN2at6native60_GLOBAL__N__2075b504_27_DistributionCauchyKernel_cu_d62eea8743distribution_elementwise_grid_stride_kernelIfLi4EZNS0_9templates4cuda21uniform_and_transformIN3c108BFloat16EfPNS_17CUDAGeneratorImplEZZZNS4_13cauchy_kernelIS9_EEvRNS_18TensorIteratorBaseEddT_ENKUlvE_clEvENKUlvE2_clEvEUlfE_EEvSC_T1_T2_EUlP24curandStatePhilox4_32_10E_ZNS1_27distribution_nullary_kernelIS7_f7double2S9_SL_SG_EEvSC_SI_RKT3_T4_EUlifE0_EEvlNS_15PhiloxCudaStateESH_SI_,@"STO_CUDA_ENTRY STV_DEFAULT"
_ZN2at6native60_GLOBAL__N__2075b504_27_DistributionCauchyKernel_cu_d62eea8743distribution_elementwise_grid_stride_kernelIfLi4EZNS0_9templates4cuda21uniform_and_transformIN3c108BFloat16EfPNS_17CUDAGeneratorImplEZZZNS4_13cauchy_kernelIS9_EEvRNS_18TensorIteratorBaseEddT_ENKUlvE_clEvENKUlvE2_clEvEUlfE_EEvSC_T1_T2_EUlP24curandStatePhilox4_32_10E_ZNS1_27distribution_nullary_kernelIS7_f7double2S9_SL_SG_EEvSC_SI_RKT3_T4_EUlifE0_EEvlNS_15PhiloxCudaStateESH_SI_:
        /* <DEDUP_REMOVED lines=92> */
[----:B------:R-:W-:Y:S05]  /*05c0*/  CALL.REL.NOINC `($__internal_2_$__cuda_sm20_div_s64) ;  /* 0x0000005000007944 */ /* 0x000fea0003c00000 */
[----:B------:R-:W-:Y:S05]  /*05d0*/  BRA `(.L_x_35) ;  /* 0x0000000000587947 */ /* 0x000fea0003800000 */
.L_x_34:
        /* <DEDUP_REMOVED lines=22> */
.L_x_35:
        /* <DEDUP_REMOVED lines=69> */
.L_x_51:
[----:B------:R-:W-:Y:S01]  /*0b90*/  VIADD R2, R2, 0x1 ;  /* 0x0000000102027836 */ /* 0x000fe20000000000 */
[----:B------:R-:W-:Y:S03]  /*0ba0*/  BSSY B0, `(.L_x_36) ;  /* 0x000000c000007945 */ /* 0x000fe60003800000 */
[C---:B------:R-:W-:Y:S01]  /*0bb0*/  IMAD.HI.U32 R25, R2.reuse, -0x2daee0ad, RZ ;  /* 0xd2511f5302197827 */ /* 0x040fe200078e00ff */
[----:B------:R-:W-:-:S13]  /*0bc0*/  ISETP.NE.AND P0, PT, R2, RZ, PT ;  /* 0x000000ff0200720c */ /* 0x000fda0003f05270 */
[----:B------:R-:W-:Y:S05]  /*0bd0*/  @P0 BRA `(.L_x_37) ;  /* 0x0000000000200947 */ /* 0x000fea0003800000 */
        /* <DEDUP_REMOVED lines=8> */
.L_x_37:
[----:B------:R-:W-:Y:S05]  /*0c60*/  BSYNC B0 ;  /* 0x0000000000007941 */ /* 0x000fea0003800000 */
.L_x_36:
[----:B------:R-:W-:Y:S01]  /*0c70*/  IMAD.HI.U32 R24, R16, -0x326172a9, RZ ;  /* 0xcd9e8d5710187827 */ /* 0x000fe200078e00ff */
[----:B------:R-:W-:Y:S02]  /*0c80*/  LOP3.LUT R25, R25, R17, R19, 0x96, !PT ;  /* 0x0000001119197212 */ /* 0x000fe400078e9613 */
[----:B------:R-:W-:Y:S01]  /*0c90*/  IADD3 R26, R18, -0x61c88647, RZ ;  /* 0x9e3779b9121a7810 */ /* 0x000fe20007ffe0ff */
[----:B------:R-:W-:Y:S01]  /*0ca0*/  IMAD R27, R16, -0x326172a9, RZ ;  /* 0xcd9e8d57101b7824 */ /* 0x000fe200078e02ff */
[----:B------:R-:W-:Y:S01]  /*0cb0*/  LOP3.LUT R28, R24, R3, R18, 0x96, !PT ;  /* 0x00000003181c7212 */ /* 0x000fe200078e9612 */
[----:B------:R-:W-:Y:S01]  /*0cc0*/  IMAD.WIDE.U32 R24, R25, -0x326172a9, RZ ;  /* 0xcd9e8d5719187825 */ /* 0x000fe200078e00ff */
[----:B------:R-:W-:Y:S02]  /*0cd0*/  ISETP.NE.AND P0, PT, R32, 0x1, PT ;  /* 0x000000012000780c */ /* 0x000fe40003f05270 */
[----:B------:R-:W-:Y:S01]  /*0ce0*/  MOV R40, R36 ;  /* 0x0000002400287202 */ /* 0x000fe20000000f00 */
[----:B------:R-:W-:Y:S01]  /*0cf0*/  IMAD R35, R2, -0x2daee0ad, RZ ;  /* 0xd2511f5302237824 */ /* 0x000fe200078e02ff */
[----:B------:R-:W-:Y:S01]  /*0d00*/  LOP3.LUT R27, R25, R27, R26, 0x96, !PT ;  /* 0x0000001b191b7212 */ /* 0x000fe200078e961a */
[----:B------:R-:W-:-:S04]  /*0d10*/  IMAD.WIDE.U32 R28, R28, -0x2daee0ad, RZ ;  /* 0xd2511f531c1c7825 */ /* 0x000fc800078e00ff */
[----:B------:R-:W-:Y:S01]  /*0d20*/  IMAD.MOV.U32 R39, RZ, RZ, R38 ;  /* 0x000000ffff277224 */ /* 0x000fe200078e0026 */
        /* <DEDUP_REMOVED lines=33> */
[----:B------:R-:W-:-:S03]  /*0f40*/  LOP3.LUT R25, R27, R28, R11, 0x96, !PT ;  /* 0x0000001c1b197212 */ /* 0x000fc600078e960b */
        /* <DEDUP_REMOVED lines=8> */
[----:B------:R-:W-:Y:S02]  /*0fd0*/  LOP3.LUT R35, R35, R26, R15, 0x96, !PT ;  /* 0x0000001a23237212 */ /* 0x000fe400078e960f */
        /* <DEDUP_REMOVED lines=14> */
.L_x_39:
[----:B------:R-:W-:Y:S01]  /*10c0*/  IMAD.MOV.U32 R39, RZ, RZ, R36 ;  /* 0x000000ffff277224 */ /* 0x000fe200078e0024 */
[----:B------:R-:W-:Y:S01]  /*10d0*/  MOV R40, R27 ;  /* 0x0000001b00287202 */ /* 0x000fe20000000f00 */
[----:B------:R-:W-:Y:S01]  /*10e0*/  IMAD.MOV.U32 R41, RZ, RZ, R34 ;  /* 0x000000ffff297224 */ /* 0x000fe200078e0022 */
[----:B------:R-:W-:-:S07]  /*10f0*/  MOV R26, R24 ;  /* 0x00000018001a7202 */ /* 0x000fce0000000f00 */
.L_x_38:
[----:B------:R-:W-:Y:S01]  /*1100*/  IMAD.WIDE.U32 R28, R26, 0x200000, RZ ;  /* 0x002000001a1c7825 */ /* 0x000fe200078e00ff */
[----:B--2---:R-:W-:Y:S01]  /*1110*/  ISETP.GE.U32.AND P0, PT, R13, R22, PT ;  /* 0x000000160d00720c */ /* 0x004fe20003f06070 */
[----:B------:R-:W-:Y:S01]  /*1120*/  HFMA2.MMA R37, -RZ, RZ, 1.15625, 0 ;  /* 0x3ca00000ff257435 */ /* 0x000fe200000001ff */
[----:B------:R-:W-:Y:S01]  /*1130*/  BSSY B0, `(.L_x_40) ;  /* 0x0000119000007945 */ /* 0x000fe20003800000 */
[----:B------:R-:W-:Y:S01]  /*1140*/  IMAD.MOV.U32 R36, RZ, RZ, 0x0 ;  /* 0x00000000ff247424 */ /* 0x000fe200078e00ff */
[----:B------:R-:W-:Y:S02]  /*1150*/  LOP3.LUT R28, R28, R41, RZ, 0x3c, !PT ;  /* 0x000000291c1c7212 */ /* 0x000fe400078e3cff */
[----:B------:R-:W-:Y:S02]  /*1160*/  ISETP.GE.AND.EX P0, PT, R14, R23, PT, P0 ;  /* 0x000000170e00720c */ /* 0x000fe40003f06300 */
[----:B------:R-:W0:Y:S02]  /*1170*/  I2F.F64.U64 R26, R28 ;  /* 0x0000001c001a7312 */ /* 0x000e240000301800 */
[----:B0-----:R-:W-:-:S09]  /*1180*/  DFMA R26, R26, R36, 5.5511151231257827021e-17 ;  /* 0x3c9000001a1a742b */ /* 0x001fd20000000024 */
[----:B------:R-:W-:Y:S05]  /*1190*/  @P0 BRA `(.L_x_41) ;  /* 0x0000001000480947 */ /* 0x000fea0003800000 */
[----:B------:R-:W-:Y:S01]  /*11a0*/  IMAD.WIDE.U32 R28, R40, 0x200000, RZ ;  /* 0x00200000281c7825 */ /* 0x000fe200078e00ff */
[----:B------:R-:W-:-:S03]  /*11b0*/  ISETP.NE.AND P0, PT, R33, RZ, PT ;  /* 0x000000ff2100720c */ /* 0x000fc60003f05270 */
[----:B------:R-:W-:Y:S01]  /*11c0*/  IMAD.MOV.U32 R38, RZ, RZ, RZ ;  /* 0x000000ffff267224 */ /* 0x000fe200078e00ff */
[----:B------:R-:W-:-:S06]  /*11d0*/  LOP3.LUT R28, R28, R39, RZ, 0x3c, !PT ;  /* 0x000000271c1c7212 */ /* 0x000fcc00078e3cff */
[----:B------:R-:W0:Y:S02]  /*11e0*/  I2F.F64.U64 R28, R28 ;  /* 0x0000001c001c7312 */ /* 0x000e240000301800 */
[----:B0-----:R-:W-:Y:S01]  /*11f0*/  DFMA R36, R28, R36, 5.5511151231257827021e-17 ;  /* 0x3c9000001c24742b */ /* 0x001fe20000000024 */
[----:B------:R-:W-:Y:S10]  /*1200*/  @!P0 BRA `(.L_x_42) ;  /* 0x0000000c00dc8947 */ /* 0x000ff40003800000 */
[----:B------:R-:W-:Y:S01]  /*1210*/  MOV R28, RZ ;  /* 0x000000ff001c7202 */ /* 0x000fe20000000f00 */
[----:B------:R-:W-:Y:S01]  /*1220*/  IMAD.MOV.U32 R29, RZ, RZ, R13 ;  /* 0x000000ffff1d7224 */ /* 0x000fe200078e000d */
        /* <DEDUP_REMOVED lines=245> */
.L_x_42:
[----:B------:R-:W-:Y:S01]  /*2180*/  UMOV UR34, 0xf0000000 ;  /* 0xf000000000227882 */ /* 0x000fe20000000000 */
[----:B------:R-:W-:Y:S01]  /*2190*/  UMOV UR35, 0x380fffff ;  /* 0x380fffff00237882 */ /* 0x000fe20000000000 */
[----:B------:R-:W0:Y:S01]  /*21a0*/  F2F.F32.F64 R28, R36 ;  /* 0x00000024001c7310 */ /* 0x000e220000301000 */
[----:B------:R-:W-:Y:S01]  /*21b0*/  DSETP.GEU.AND P0, PT, |R36|, UR34, PT ;  /* 0x0000002224007e2a */ /* 0x000fe2000bf0e200 */
[----:B------:R-:W-:-:S13]  /*21c0*/  ULDC.64 UR34, c[0x0][0x3d0] ;  /* 0x0000f40000227ab9 */ /* 0x000fda0000000a00 */
[----:B0-----:R-:W-:Y:S01]  /*21d0*/  @!P0 FMUL R28, R28, 1.175494350822287508e-38 ;  /* 0x008000001c1c8820 */ /* 0x001fe20000400000 */
[----:B------:R-:W-:-:S04]  /*21e0*/  IADD3 R38, P0, R38, UR34, RZ ;  /* 0x0000002226267c10 */ /* 0x000fc8000ff1e0ff */
[----:B------:R-:W-:Y:S01]  /*21f0*/  FMNMX.NAN R28, R28, 0.99999988079071044922, PT ;  /* 0x3f7ffffe1c1c7809 */ /* 0x000fe20003820000 */
[----:B------:R-:W-:-:S03]  /*2200*/  IMAD.X R39, RZ, RZ, UR35, P0 ;  /* 0x00000023ff277e24 */ /* 0x000fc600080e06ff */
        /* <DEDUP_REMOVED lines=11> */
.L_x_41:
[----:B------:R-:W-:Y:S05]  /*22c0*/  BSYNC B0 ;  /* 0x0000000000007941 */ /* 0x000fea0003800000 */
.L_x_40:
[----:B------:R-:W-:Y:S01]  /*22d0*/  ULDC UR34, c[0x0][0xc] ;  /* 0x0000030000227ab9 */ /* 0x000fe20000000800 */
[----:B------:R-:W-:Y:S01]  /*22e0*/  BSSY B0, `(.L_x_43) ;  /* 0x000010a000007945 */ /* 0x000fe20003800000 */
[----:B------:R-:W-:-:S05]  /*22f0*/  IMAD R36, R0, UR34, RZ ;  /* 0x0000002200247c24 */ /* 0x000fca000f8e02ff */
[----:B------:R-:W-:-:S04]  /*2300*/  IADD3 R29, P1, R36, R13, RZ ;  /* 0x0000000d241d7210 */ /* 0x000fc80007f3e0ff */
[----:B------:R-:W-:Y:S02]  /*2310*/  ISETP.GE.U32.AND P0, PT, R29, R22, PT ;  /* 0x000000161d00720c */ /* 0x000fe40003f06070 */
[----:B------:R-:W-:-:S04]  /*2320*/  IADD3.X R28, RZ, R14, RZ, P1, !PT ;  /* 0x0000000eff1c7210 */ /* 0x000fc80000ffe4ff */
[----:B------:R-:W-:-:S13]  /*2330*/  ISETP.GE.AND.EX P0, PT, R28, R23, PT, P0 ;  /* 0x000000171c00720c */ /* 0x000fda0003f06300 */
[----:B------:R-:W-:Y:S05]  /*2340*/  @P0 BRA `(.L_x_44) ;  /* 0x00000010000c0947 */ /* 0x000fea0003800000 */
[----:B------:R-:W-:Y:S01]  /*2350*/  ISETP.NE.AND P0, PT, R33, RZ, PT ;  /* 0x000000ff2100720c */ /* 0x000fe20003f05270 */
[----:B0-----:R-:W-:-:S12]  /*2360*/  IMAD.MOV.U32 R37, RZ, RZ, RZ ;  /* 0x000000ffff257224 */ /* 0x001fd800078e00ff */
[----:B------:R-:W-:Y:S05]  /*2370*/  @!P0 BRA `(.L_x_45) ;  /* 0x0000000c00b08947 */ /* 0x000fea0003800000 */
[----:B------:R-:W-:Y:S01]  /*2380*/  ULDC UR34, c[0x0][0xc] ;  /* 0x0000030000227ab9 */ /* 0x000fe20000000800 */
[----:B------:R-:W-:Y:S01]  /*2390*/  MOV R28, RZ ;  /* 0x000000ff001c7202 */ /* 0x000fe20000000f00 */
[----:B------:R-:W-:Y:S01]  /*23a0*/  IMAD R29, R0, UR34, R13 ;  /* 0x00000022001d7c24 */ /* 0x000fe2000f8e020d */
[----:B------:R-:W-:-:S03]  /*23b0*/  ISETP.NE.AND P0, PT, R33, 0x1, PT ;  /* 0x000000012100780c */ /* 0x000fc60003f05270 */
[----:B------:R-:W-:-:S05]  /*23c0*/  IMAD.HI.U32 R28, R29, UR32, R28 ;  /* 0x000000201d1c7c27 */ /* 0x000fca000f8e001c */
[----:B------:R-:W-:-:S05]  /*23d0*/  SHF.R.U32.HI R39, RZ, UR33, R28 ;  /* 0x00000021ff277c19 */ /* 0x000fca000801161c */
[----:B------:R-:W-:-:S04]  /*23e0*/  IMAD.MOV R28, RZ, RZ, -R39 ;  /* 0x000000ffff1c7224 */ /* 0x000fc800078e0a27 */
[----:B------:R-:W-:-:S04]  /*23f0*/  IMAD R28, R28, UR57, R29 ;  /* 0x000000391c1c7c24 */ /* 0x000fc8000f8e021d */
[----:B------:R-:W-:Y:S01]  /*2400*/  IMAD R37, R28, UR56, RZ ;  /* 0x000000381c257c24 */ /* 0x000fe2000f8e02ff */
        /* <DEDUP_REMOVED lines=221> */
[----:B------:R-:W-:-:S03]  /*31e0*/  ULDC.64 UR34, c[0x0][0x360] ;  /* 0x0000d80000227ab9 */ /* 0x000fc60000000a00 */
[----:B------:R-:W-:-:S05]  /*31f0*/  IMAD.HI.U32 R28, R29, UR34, R28 ;  /* 0x000000221d1c7c27 */ /* 0x000fca000f8e001c */
[----:B------:R-:W-:-:S04]  /*3200*/  SHF.R.U32.HI R28, RZ, UR35, R28 ;  /* 0x00000023ff1c7c19 */ /* 0x000fc8000801161c */
[----:B------:R-:W-:-:S05]  /*3210*/  IADD3 R28, -R28, RZ, RZ ;  /* 0x000000ff1c1c7210 */ /* 0x000fca0007ffe1ff */
[----:B------:R-:W-:-:S04]  /*3220*/  IMAD R28, R28, UR29, R29 ;  /* 0x0000001d1c1c7c24 */ /* 0x000fc8000f8e021d */
[----:B------:R-:W-:-:S07]  /*3230*/  IMAD R37, R28, UR30, R37 ;  /* 0x0000001e1c257c24 */ /* 0x000fce000f8e0225 */
.L_x_45:
[----:B------:R-:W-:Y:S01]  /*3240*/  UMOV UR34, 0xf0000000 ;  /* 0xf000000000227882 */ /* 0x000fe20000000000 */
[----:B------:R-:W-:Y:S01]  /*3250*/  UMOV UR35, 0x380fffff ;  /* 0x380fffff00237882 */ /* 0x000fe20000000000 */
[----:B------:R-:W0:Y:S01]  /*3260*/  F2F.F32.F64 R28, R26 ;  /* 0x0000001a001c7310 */ /* 0x000e220000301000 */
[----:B------:R-:W-:Y:S01]  /*3270*/  DSETP.GEU.AND P0, PT, |R26|, UR34, PT ;  /* 0x000000221a007e2a */ /* 0x000fe2000bf0e200 */
[----:B------:R-:W-:-:S13]  /*3280*/  ULDC.64 UR34, c[0x0][0x3d0] ;  /* 0x0000f40000227ab9 */ /* 0x000fda0000000a00 */
[----:B0-----:R-:W-:Y:S01]  /*3290*/  @!P0 FMUL R28, R28, 1.175494350822287508e-38 ;  /* 0x008000001c1c8820 */ /* 0x001fe20000400000 */
[----:B------:R-:W-:-:S04]  /*32a0*/  IADD3 R26, P0, R37, UR34, RZ ;  /* 0x00000022251a7c10 */ /* 0x000fc8000ff1e0ff */
[----:B------:R-:W-:-:S04]  /*32b0*/  FMNMX.NAN R28, R28, 0.99999988079071044922, PT ;  /* 0x3f7ffffe1c1c7809 */ /* 0x000fc80003820000 */
        /* <DEDUP_REMOVED lines=12> */
.L_x_44:
[----:B------:R-:W-:Y:S05]  /*3380*/  BSYNC B0 ;  /* 0x0000000000007941 */ /* 0x000fea0003800000 */
.L_x_43:
[----:B--2---:R-:W-:Y:S01]  /*3390*/  LEA R27, P1, R36, R13, 0x1 ;  /* 0x0000000d241b7211 */ /* 0x004fe200078208ff */
[----:B------:R-:W-:Y:S03]  /*33a0*/  BSSY B0, `(.L_x_46) ;  /* 0x000010b000007945 */ /* 0x000fe60003800000 */
[----:B------:R-:W-:Y:S01]  /*33b0*/  ISETP.GE.U32.AND P0, PT, R27, R22, PT ;  /* 0x000000161b00720c */ /* 0x000fe20003f06070 */
[----:B------:R-:W-:-:S05]  /*33c0*/  IMAD.X R26, RZ, RZ, R14, P1 ;  /* 0x000000ffff1a7224 */ /* 0x000fca00008e060e */
[----:B------:R-:W-:-:S13]  /*33d0*/  ISETP.GE.AND.EX P0, PT, R26, R23, PT, P0 ;  /* 0x000000171a00720c */ /* 0x000fda0003f06300 */
[----:B------:R-:W-:Y:S05]  /*33e0*/  @P0 BRA `(.L_x_47) ;  /* 0x0000001000180947 */ /* 0x000fea0003800000 */
[----:B------:R-:W-:Y:S02]  /*33f0*/  ISETP.NE.AND P0, PT, R33, RZ, PT ;  /* 0x000000ff2100720c */ /* 0x000fe40003f05270 */
[----:B------:R-:W-:-:S11]  /*3400*/  MOV R28, RZ ;  /* 0x000000ff001c7202 */ /* 0x000fd60000000f00 */
[----:B------:R-:W-:Y:S05]  /*3410*/  @!P0 BRA `(.L_x_48) ;  /* 0x0000000c00d88947 */ /* 0x000fea0003800000 */
[----:B------:R-:W-:Y:S01]  /*3420*/  HFMA2.MMA R26, -RZ, RZ, 0, 0 ;  /* 0x00000000ff1a7435 */ /* 0x000fe200000001ff */
[----:B------:R-:W-:-:S09]  /*3430*/  ISETP.NE.AND P0, PT, R33, 0x1, PT ;  /* 0x000000012100780c */ /* 0x000fd20003f05270 */
[----:B------:R-:W-:-:S05]  /*3440*/  IMAD.HI.U32 R26, R27, UR32, R26 ;  /* 0x000000201b1a7c27 */ /* 0x000fca000f8e001a */
[----:B------:R-:W-:-:S05]  /*3450*/  SHF.R.U32.HI R29, RZ, UR33, R26 ;  /* 0x00000021ff1d7c19 */ /* 0x000fca000801161a */
[----:B------:R-:W-:-:S04]  /*3460*/  IMAD.MOV R28, RZ, RZ, -R29 ;  /* 0x000000ffff1c7224 */ /* 0x000fc800078e0a1d */
[----:B------:R-:W-:-:S04]  /*3470*/  IMAD R28, R28, UR57, R27 ;  /* 0x000000391c1c7c24 */ /* 0x000fc8000f8e021b */
[----:B------:R-:W-:Y:S01]  /*3480*/  IMAD R28, R28, UR56, RZ ;  /* 0x000000381c1c7c24 */ /* 0x000fe2000f8e02ff */
[----:B------:R-:W-:Y:S06]  /*3490*/  @!P0 BRA `(.L_x_48) ;  /* 0x0000000c00b88947 */ /* 0x000fec0003800000 */
[----:B------:R-:W-:Y:S01]  /*34a0*/  MOV R26, RZ ;  /* 0x000000ff001a7202 */ /* 0x000fe20000000f00 */
[----:B------:R-:W-:Y:S01]  /*34b0*/  ULDC.64 UR34, c[0x0][0x248] ;  /* 0x0000920000227ab9 */ /* 0x000fe20000000a00 */
[----:B------:R-:W-:Y:S02]  /*34c0*/  MOV R27, R29 ;  /* 0x0000001d001b7202 */ /* 0x000fe40000000f00 */
[----:B------:R-:W-:Y:S01]  /*34d0*/  ISETP.NE.AND P0, PT, R33, 0x2, PT ;  /* 0x000000022100780c */ /* 0x000fe20003f05270 */
[----:B------:R-:W-:-:S05]  /*34e0*/  IMAD.HI.U32 R26, R29, UR35, R26 ;  /* 0x000000231d1a7c27 */ /* 0x000fca000f8e001a */
[----:B0-----:R-:W-:-:S05]  /*34f0*/  SHF.R.U32.HI R37, RZ, UR55, R26 ;  /* 0x00000037ff257c19 */ /* 0x001fca000801161a */
        /* <DEDUP_REMOVED lines=15> */
[----:B------:R-:W-:Y:S01]  /*35f0*/  MOV R27, R29 ;  /* 0x0000001d001b7202 */ /* 0x000fe20000000f00 */
[----:B------:R-:W-:Y:S01]  /*3600*/  ULDC.64 UR34, c[0x0][0x260] ;  /* 0x0000980000227ab9 */ /* 0x000fe20000000a00 */
[----:B------:R-:W-:-:S07]  /*3610*/  ISETP.NE.AND P0, PT, R33, 0x4, PT ;  /* 0x000000042100780c */ /* 0x000fce0003f05270 */
        /* <DEDUP_REMOVED lines=208> */
[----:B------:R-:W-:-:S03]  /*4320*/  MOV R27, R37 ;  /* 0x00000025001b7202 */ /* 0x000fc60000000f00 */
[----:B------:R-:W-:-:S05]  /*4330*/  IMAD.HI.U32 R26, R37, UR34, R26 ;  /* 0x00000022251a7c27 */ /* 0x000fca000f8e001a */
[----:B------:R-:W-:-:S05]  /*4340*/  SHF.R.U32.HI R26, RZ, UR35, R26 ;  /* 0x00000023ff1a7c19 */ /* 0x000fca000801161a */
[----:B------:R-:W-:-:S04]  /*4350*/  IMAD.MOV R26, RZ, RZ, -R26 ;  /* 0x000000ffff1a7224 */ /* 0x000fc800078e0a1a */
[----:B------:R-:W-:-:S04]  /*4360*/  IMAD R27, R26, UR29, R37 ;  /* 0x0000001d1a1b7c24 */ /* 0x000fc8000f8e0225 */
[----:B------:R-:W-:-:S07]  /*4370*/  IMAD R28, R27, UR30, R28 ;  /* 0x0000001e1b1c7c24 */ /* 0x000fce000f8e021c */
.L_x_48:
[----:B------:R-:W-:Y:S01]  /*4380*/  MOV R26, 0x40490fdb ;  /* 0x40490fdb001a7802 */ /* 0x000fe20000000f00 */
[----:B------:R-:W-:Y:S02]  /*4390*/  ULDC.64 UR34, c[0x0][0x3d0] ;  /* 0x0000f40000227ab9 */ /* 0x000fe40000000a00 */
[----:B------:R-:W-:Y:S02]  /*43a0*/  IADD3 R28, P0, R28, UR34, RZ ;  /* 0x000000221c1c7c10 */ /* 0x000fe4000ff1e0ff */
[----:B------:R-:W-:Y:S02]  /*43b0*/  FMUL.FTZ R26, R26, +QNAN ;  /* 0x7fc000001a1a7820 */ /* 0x000fe40000410000 */
[----:B------:R-:W-:Y:S02]  /*43c0*/  IADD3.X R29, RZ, UR35, RZ, P0, !PT ;  /* 0x00000023ff1d7c10 */ /* 0x000fe400087fe4ff */
[----:B0-----:R-:W-:-:S04]  /*43d0*/  FMUL.RZ R37, R26, 0.15915493667125701904 ;  /* 0x3e22f9831a257820 */ /* 0x001fc8000040c000 */
[----:B------:R-:W0:Y:S08]  /*43e0*/  MUFU.COS R26, R37 ;  /* 0x00000025001a7308 */ /* 0x000e300000000000 */
[----:B------:R-:W-:Y:S08]  /*43f0*/  MUFU.SIN R27, R37 ;  /* 0x00000025001b7308 */ /* 0x000ff00000000400 */
[----:B0-----:R-:W0:Y:S02]  /*4400*/  MUFU.RCP R26, R26 ;  /* 0x0000001a001a7308 */ /* 0x001e240000001000 */
[----:B0-----:R-:W-:-:S04]  /*4410*/  FMUL.FTZ R27, R27, R26 ;  /* 0x0000001a1b1b7220 */ /* 0x001fc80000410000 */
[----:B-1----:R-:W-:-:S05]  /*4420*/  FFMA.FTZ R27, R27, R21, R20 ;  /* 0x000000151b1b7223 */ /* 0x002fca0000010014 */
[----:B------:R-:W-:-:S05]  /*4430*/  F2FP.BF16.F32.PACK_AB R27, RZ, R27 ;  /* 0x0000001bff1b723e */ /* 0x000fca00000010ff */
[----:B------:R2:W-:Y:S02]  /*4440*/  STG.E.U16 desc[UR58][R28.64], R27 ;  /* 0x0000001b1c007986 */ /* 0x0005e4000c10153a */
.L_x_47:
[----:B------:R-:W-:Y:S05]  /*4450*/  BSYNC B0 ;  /* 0x0000000000007941 */ /* 0x000fea0003800000 */
.L_x_46:
[----:B------:R-:W-:-:S05]  /*4460*/  IMAD R26, R36, 0x3, RZ ;  /* 0x00000003241a7824 */ /* 0x000fca00078e02ff */
[----:B--2---:R-:W-:-:S04]  /*4470*/  IADD3 R27, P1, R26, R13, RZ ;  /* 0x0000000d1a1b7210 */ /* 0x004fc80007f3e0ff */
[----:B------:R-:W-:Y:S01]  /*4480*/  ISETP.GE.U32.AND P0, PT, R27, R22, PT ;  /* 0x000000161b00720c */ /* 0x000fe20003f06070 */
[----:B------:R-:W-:-:S05]  /*4490*/  IMAD.X R26, RZ, RZ, R14, P1 ;  /* 0x000000ffff1a7224 */ /* 0x000fca00008e060e */
[----:B------:R-:W-:-:S13]  /*44a0*/  ISETP.GE.AND.EX P0, PT, R26, R23, PT, P0 ;  /* 0x000000171a00720c */ /* 0x000fda0003f06300 */
[----:B------:R-:W-:Y:S05]  /*44b0*/  @P0 BRA `(.L_x_49) ;  /* 0x0000001000180947 */ /* 0x000fea0003800000 */
[----:B------:R-:W-:Y:S01]  /*44c0*/  ISETP.NE.AND P0, PT, R33, RZ, PT ;  /* 0x000000ff2100720c */ /* 0x000fe20003f05270 */
[----:B------:R-:W-:-:S12]  /*44d0*/  HFMA2.MMA R28, -RZ, RZ, 0, 0 ;  /* 0x00000000ff1c7435 */ /* 0x000fd800000001ff */
[----:B------:R-:W-:Y:S05]  /*44e0*/  @!P0 BRA `(.L_x_50) ;  /* 0x0000000c00d88947 */ /* 0x000fea0003800000 */
[----:B------:R-:W-:Y:S02]  /*44f0*/  MOV R26, RZ ;  /* 0x000000ff001a7202 */ /* 0x000fe40000000f00 */
        /* <DEDUP_REMOVED lines=239> */
[----:B------:R-:W-:-:S08]  /*53f0*/  ULDC.64 UR34, c[0x0][0x360] ;  /* 0x0000d80000227ab9 */ /* 0x000fd00000000a00 */
[----:B------:R-:W-:-:S05]  /*5400*/  IMAD.HI.U32 R26, R37, UR34, R26 ;  /* 0x00000022251a7c27 */ /* 0x000fca000f8e001a */
[----:B------:R-:W-:-:S05]  /*5410*/  SHF.R.U32.HI R26, RZ, UR35, R26 ;  /* 0x00000023ff1a7c19 */ /* 0x000fca000801161a */
[----:B------:R-:W-:-:S04]  /*5420*/  IMAD.MOV R26, RZ, RZ, -R26 ;  /* 0x000000ffff1a7224 */ /* 0x000fc800078e0a1a */
[----:B------:R-:W-:-:S04]  /*5430*/  IMAD R27, R26, UR29, R37 ;  /* 0x0000001d1a1b7c24 */ /* 0x000fc8000f8e0225 */
[----:B------:R-:W-:-:S07]  /*5440*/  IMAD R28, R27, UR30, R28 ;  /* 0x0000001e1b1c7c24 */ /* 0x000fce000f8e021c */
.L_x_50:
[----:B------:R-:W-:Y:S01]  /*5450*/  MOV R26, 0x40490fdb ;  /* 0x40490fdb001a7802 */ /* 0x000fe20000000f00 */
[----:B------:R-:W-:Y:S02]  /*5460*/  ULDC.64 UR34, c[0x0][0x3d0] ;  /* 0x0000f40000227ab9 */ /* 0x000fe40000000a00 */
[----:B------:R-:W-:Y:S02]  /*5470*/  IADD3 R28, P0, R28, UR34, RZ ;  /* 0x000000221c1c7c10 */ /* 0x000fe4000ff1e0ff */
[----:B------:R-:W-:-:S04]  /*5480*/  FMUL.FTZ R26, R26, +QNAN ;  /* 0x7fc000001a1a7820 */ /* 0x000fc80000410000 */
        /* <DEDUP_REMOVED lines=9> */
.L_x_49:
[----:B------:R-:W-:Y:S01]  /*5520*/  LEA R13, P0, R36, R13, 0x2 ;  /* 0x0000000d240d7211 */ /* 0x000fe200078010ff */
[----:B------:R-:W-:Y:S05]  /*5530*/  WARPSYNC.ALL ;  /* 0x0000000000007948 */ /* 0x000fea0003800000 */
[----:B------:R-:W-:Y:S01]  /*5540*/  IMAD.X R14, RZ, RZ, R14, P0 ;  /* 0x000000ffff0e7224 */ /* 0x000fe200000e060e */
[----:B------:R-:W-:Y:S01]  /*5550*/  BAR.SYNC.DEFER_BLOCKING 0x0 ;  /* 0x0000000000007b1d */ /* 0x000fe20000010000 */
[----:B------:R-:W-:Y:S01]  /*5560*/  ISETP.GE.U32.AND P0, PT, R13, R30, PT ;  /* 0x0000001e0d00720c */ /* 0x000fe20003f06070 */
[----:B------:R-:W-:Y:S01]  /*5570*/  IMAD.MOV.U32 R36, RZ, RZ, R35 ;  /* 0x000000ffff247224 */ /* 0x000fe200078e0023 */
[----:B0-----:R-:W-:-:S02]  /*5580*/  MOV R38, R24 ;  /* 0x0000001800267202 */ /* 0x001fc40000000f00 */
[----:B------:R-:W-:Y:S02]  /*5590*/  ISETP.GE.AND.EX P0, PT, R14, R31, PT, P0 ;  /* 0x0000001f0e00720c */ /* 0x000fe40003f06300 */
[----:B--2---:R-:W-:-:S11]  /*55a0*/  MOV R37, R34 ;  /* 0x0000002200257202 */ /* 0x004fd60000000f00 */
[----:B------:R-:W-:Y:S05]  /*55b0*/  @!P0 BRA `(.L_x_51) ;  /* 0xffffffb400748947 */ /* 0x000fea000383ffff */
[----:B------:R-:W-:Y:S05]  /*55c0*/  EXIT ;  /* 0x000000000000794d */ /* 0x000fea0003800000 */
        .weak           $__internal_2_$__cuda_sm20_div_s64
        .type           $__internal_2_$__cuda_sm20_div_s64,@function
        .size           $__internal_2_$__cuda_sm20_div_s64,(.L_x_312 - $__internal_2_$__cuda_sm20_div_s64)
$__internal_2_$__cuda_sm20_div_s64:
        /* <DEDUP_REMOVED lines=74> */
[----:B------:R-:W-:Y:S06]  /*5a70*/  RET.REL.NODEC R26 `(_ZN2at6native60_GLOBAL__N__2075b504_27_DistributionCauchyKernel_cu_d62eea8743distribution_elementwise_grid_stride_kernelIfLi4EZNS0_9templates4cuda21uniform_and_transformIN3c108BFloat16EfPNS_17CUDAGeneratorImplEZZZNS4_13cauchy_kernelIS9_EEvRNS_18TensorIteratorBaseEddT_ENKUlvE_clEvENKUlvE2_clEvEUlfE_EEvSC_T1_T2_EUlP24curandStatePhilox4_32_10E_ZNS1_27distribution_nullary_kernelIS7_f7double2S9_SL_SG_EEvSC_SI_RKT3_T4_EUlifE0_EEvlNS_15PhiloxCudaStateESH_SI_) ;  /* 0xffffffa41a607950 */ /* 0x000fec0003c3ffff */
.L_x_52:
        /* <DEDUP_REMOVED lines=16> */
.L_x_312:


//--------------------- .text._ZN2at6native60_GLOBAL__N__2075b504_27_DistributionCauchyKernel_cu_d62eea8743distribution_elementwise_grid_stride_kernelIfLi4EZNS0_9templates4cuda21uniform_and_transformIN3c108BFloat16EfPNS_17CUDAGeneratorImplEZZZNS4_13cauchy_kernelIS9_EEvRNS_18TensorIteratorBaseEddT_ENKUlvE_clEvENKUlvE2_clEvEUlfE_EEvSC_T1_T2_EUlP24curandStatePhilox4_32_10E_ZNS1_27distribution_nullary_kernelIS7_f7double2S9_SL_SG_EEvSC_SI_RKT3_T4_EUlifE_EEvlNS_15PhiloxCudaStateESH_SI_ --------------------------
	.section	.text._ZN2at6native60_GLOBAL__N__2075b504_27_DistributionCauchyKernel_cu_d62eea8743distribution_elementwise_grid_stride_kernelIfLi4EZNS0_9templates4cuda21uniform_and_transformIN3c108BFloat16EfPNS_17CUDAGeneratorImplEZZZNS4_13cauchy_kernelIS9_EEvRNS_18TensorIteratorBaseEddT_ENKUlvE_clEvENKUlvE2_clEvEUlfE_EEvSC_T1_T2_EUlP24curandStatePhilox4_32_10E_ZNS1_27distribution_nullary_kernelIS7_f7double2S9_SL_SG_EEvSC_SI_RKT3_T4_EUlifE_EEvlNS_15PhiloxCudaStateESH_SI_,"ax",@progbits
	.align	128
.text._ZN2at6native60_GLOBAL__N__2075b504_27_DistributionCauchyKernel_cu_d62eea8743distribution_elementwise_grid_stride_kernelIfLi4EZNS0_9templates4cuda21uniform_and_transformIN3c108BFloat16EfPNS_17CUDAGeneratorImplEZZZNS4_13cauchy_kernelIS9_EEvRNS_18TensorIteratorBaseEddT_ENKUlvE_clEvENKUlvE2_clEvEUlfE_EEvSC_T1_T2_EUlP24curandStatePhilox4_32_10E_ZNS1_27distribution_nullary_kernelIS7_f7double2S9_SL_SG_EEvSC_SI_RKT3_T4_EUlifE_EEvlNS_15PhiloxCudaStateESH_SI_:
        .type           _ZN2at6native60_GLOBAL__N__2075b504_27_DistributionCauchyKernel_cu_d62eea8743distribution_elementwise_grid_stride_kernelIfLi4EZNS0_9templates4cuda21uniform_and_transformIN3c108BFloat16EfPNS_17CUDAGeneratorImplEZZZNS4_13cauchy_kernelIS9_EEvRNS_18TensorIteratorBaseEddT_ENKUlvE_clEvENKUlvE2_clEvEUlfE_EEvSC_T1_T2_EUlP24curandStatePhilox4_32_10E_ZNS1_27distribution_nullary_kernelIS7_f7double2S9_SL_SG_EEvSC_SI_RKT3_T4_EUlifE_EEvlNS_15PhiloxCudaStateESH_SI_,@function
        .size           _ZN2at6native60_GLOBAL__N__2075b504_27_DistributionCauchyKernel_cu_d62eea8743distribution_elementwise_grid_stride_kernelIfLi4EZNS0_9templates4cuda21uniform_and_transformIN3c108BFloat16EfPNS_17CUDAGeneratorImplEZZZNS4_13cauchy_kernelIS9_EEvRNS_18TensorIteratorBaseEddT_ENKUlvE_clEvENKUlvE2_clEvEUlfE_EEvSC_T1_T2_EUlP24curandStatePhilox4_32_10E_ZNS1_27distribution_nullary_kernelIS7_f7double2S9_SL_SG_EEvSC_SI_RKT3_T4_EUlifE_EEvlNS_15PhiloxCudaStateESH_SI_,(.L_x_314 - _ZN2at6native60_GLOBAL__N__2075b504_27_DistributionCauchyKernel_cu_d62eea8743distribution_elementwise_grid_stride_kernelIfLi4EZNS0_9templates4cuda21uniform_and_transformIN3c108BFloat16EfPNS_17CUDAGeneratorImplEZZZNS4_13cauchy_kernelIS9_EEvRNS_18TensorIteratorBaseEddT_ENKUlvE_clEvENKUlvE2_clEvEUlfE_EEvSC_T1_T2_EUlP24curandStatePhilox4_32_10E_ZNS1_27distribution_nullary_kernelIS7_f7double2S9_SL_SG_EEvSC_SI_RKT3_T4_EUlifE_EEvlNS_15PhiloxCudaStateESH_SI_)
        .other          _ZN2at6native60_GLOBAL__N__2075b504_27_DistributionCauchyKernel_cu_d62eea8743distribution_elementwise_grid_stride_kernelIfLi4EZNS0_9templates4cuda21uniform_and_transformIN3c108BFloat16EfPNS_17CUDAGeneratorImplEZZZNS4_13cauchy_kernelIS9_EEvRNS_18TensorIteratorBaseEddT_ENKUlvE_clEvENKUlvE2_clEvEUlfE_EEvSC_T1_T2_EUlP24curandStatePhilox4_32_10E_ZNS1_27distribution_nullary_kernelIS7_f7double2S9_SL_SG_EEvSC_SI_RKT3_T4_EUlifE_EEvlNS_15PhiloxCudaStateESH_SI_,@"STO_CUDA_ENTRY STV_DEFAULT"
_ZN2at6native60_GLOBAL__N__2075b504_27_DistributionCauchyKernel_cu_d62eea8743distribution_elementwise_grid_stride_kernelIfLi4EZNS0_9templates4cuda21uniform_and_transformIN3c108BFloat16EfPNS_17CUDAGeneratorImplEZZZNS4_13cauchy_kernelIS9_EEvRNS_18TensorIteratorBaseEddT_ENKUlvE_clEvENKUlvE2_clEvEUlfE_EEvSC_T1_T2_EUlP24curandStatePhilox4_32_10E_ZNS1_27distribution_nullary_kernelIS7_f7double2S9_SL_SG_EEvSC_SI_RKT3_T4_EUlifE_EEvlNS_15PhiloxCudaStateESH_SI_:
        /* <DEDUP_REMOVED lines=84> */
[----:B------:R-:W-:Y:S05]  /*0540*/  CALL.REL.NOINC `($__internal_3_$__cuda_sm20_div_s64) ;  /* 0x0000000c00e07944 */ /* 0x000fea0003c00000 */
[----:B------:R-:W-:Y:S01]  /*0550*/  MOV R24, R26 ;  /* 0x0000001a00187202 */ /* 0x000fe20000000f00 */
[----:B------:R-:W-:Y:S01]  /*0560*/  IMAD.MOV.U32 R25, RZ, RZ, R27 ;  /* 0x000000ffff197224 */ /* 0x000fe200078e001b */
[----:B------:R-:W-:Y:S06]  /*0570*/  BRA `(.L_x_54) ;  /* 0x0000000000587947 */ /* 0x000fec0003800000 */
.L_x_53:
        /* <DEDUP_REMOVED lines=22> */
.L_x_54:
        /* <DEDUP_REMOVED lines=30> */
.L_x_66:
[----:B------:R-:W-:Y:S01]  /*08c0*/  VIADD R42, R42, 0x1 ;  /* 0x000000012a2a7836 */ /* 0x000fe20000000000 */
[----:B------:R-:W-:Y:S03]  /*08d0*/  BSSY B0, `(.L_x_55) ;  /* 0x000000c000007945 */ /* 0x000fe60003800000 */
[C---:B-123--:R-:W-:Y:S01]  /*08e0*/  IMAD.HI.U32 R26, R42.reuse, -0x2daee0ad, RZ ;  /* 0xd2511f532a1a7827 */ /* 0x04efe200078e00ff */
        /* <DEDUP_REMOVED lines=10> */
.L_x_56:
[----:B------:R-:W-:Y:S05]  /*0990*/  BSYNC B0 ;  /* 0x0000000000007941 */ /* 0x000fea0003800000 */
.L_x_55:
[----:B------:R-:W-:Y:S01]  /*09a0*/  IMAD.HI.U32 R27, R20, -0x326172a9, RZ ;  /* 0xcd9e8d57141b7827 */ /* 0x000fe200078e00ff */
[----:B------:R-:W-:Y:S02]  /*09b0*/  LOP3.LUT R26, R26, R21, R23, 0x96, !PT ;  /* 0x000000151a1a7212 */ /* 0x000fe400078e9617 */
[----:B------:R-:W-:Y:S01]  /*09c0*/  ISETP.NE.AND P0, PT, R43, 0x1, PT ;  /* 0x000000012b00780c */ /* 0x000fe20003f05270 */
[----:B------:R-:W-:Y:S01]  /*09d0*/  IMAD R28, R20, -0x326172a9, RZ ;  /* 0xcd9e8d57141c7824 */ /* 0x000fe200078e02ff */
[----:B------:R-:W-:Y:S01]  /*09e0*/  LOP3.LUT R27, R27, R0, R22, 0x96, !PT ;  /* 0x000000001b1b7212 */ /* 0x000fe200078e9616 */
[----:B------:R-:W-:Y:S01]  /*09f0*/  IMAD.WIDE.U32 R30, R26, -0x326172a9, RZ ;  /* 0xcd9e8d571a1e7825 */ /* 0x000fe200078e00ff */
[----:B------:R-:W-:-:S03]  /*0a00*/  MOV R49, R38 ;  /* 0x0000002600317202 */ /* 0x000fc60000000f00 */
[----:B------:R-:W-:Y:S01]  /*0a10*/  IMAD R29, R42, -0x2daee0ad, RZ ;  /* 0xd2511f532a1d7824 */ /* 0x000fe200078e02ff */
[----:B------:R-:W-:Y:S01]  /*0a20*/  LOP3.LUT R28, R31, R28, R3, 0x96, !PT ;  /* 0x0000001c1f1c7212 */ /* 0x000fe200078e9603 */
[----:B------:R-:W-:-:S05]  /*0a30*/  IMAD.WIDE.U32 R32, R27, -0x2daee0ad, RZ ;  /* 0xd2511f531b207825 */ /* 0x000fca00078e00ff */
        /* <DEDUP_REMOVED lines=50> */
.L_x_58:
[----:B------:R-:W-:Y:S01]  /*0d60*/  MOV R49, R41 ;  /* 0x0000002900317202 */ /* 0x000fe20000000f00 */
[----:B------:R-:W-:Y:S01]  /*0d70*/  IMAD.MOV.U32 R26, RZ, RZ, R33 ;  /* 0x000000ffff1a7224 */ /* 0x000fe200078e0021 */
[----:B------:R-:W-:Y:S01]  /*0d80*/  MOV R48, R30 ;  /* 0x0000001e00307202 */ /* 0x000fe20000000f00 */
[----:B------:R-:W-:-:S07]  /*0d90*/  IMAD.MOV.U32 R47, RZ, RZ, R45 ;  /* 0x000000ffff2f7224 */ /* 0x000fce00078e002d */
.L_x_57:
[----:B-1----:R-:W-:Y:S01]  /*0da0*/  ISETP.GE.U32.AND P0, PT, R16, R24, PT ;  /* 0x000000181000720c */ /* 0x002fe20003f06070 */
[----:B------:R-:W-:Y:S01]  /*0db0*/  BSSY B0, `(.L_x_59) ;  /* 0x000001d000007945 */ /* 0x000fe20003800000 */
[----:B------:R-:W-:Y:S02]  /*0dc0*/  IMAD.MOV.U32 R28, RZ, RZ, 0x0 ;  /* 0x00000000ff1c7424 */ /* 0x000fe400078e00ff */
[----:B------:R-:W-:Y:S01]  /*0dd0*/  ISETP.GE.AND.EX P0, PT, R17, R25, PT, P0 ;  /* 0x000000191100720c */ /* 0x000fe20003f06300 */
[----:B------:R-:W-:-:S12]  /*0de0*/  IMAD.MOV.U32 R29, RZ, RZ, 0x3ca00000 ;  /* 0x3ca00000ff1d7424 */ /* 0x000fd800078e00ff */
[----:B------:R-:W-:Y:S05]  /*0df0*/  @P0 BRA `(.L_x_60) ;  /* 0x0000000000600947 */ /* 0x000fea0003800000 */
[----:B------:R-:W-:Y:S01]  /*0e00*/  IMAD.WIDE.U32 R26, R26, 0x200000, RZ ;  /* 0x002000001a1a7825 */ /* 0x000fe200078e00ff */
[----:B------:R-:W-:Y:S01]  /*0e10*/  UMOV UR4, 0xf0000000 ;  /* 0xf000000000047882 */ /* 0x000fe20000000000 */
[----:B------:R-:W-:Y:S01]  /*0e20*/  UMOV UR5, 0x380fffff ;  /* 0x380fffff00057882 */ /* 0x000fe20000000000 */
[----:B------:R-:W-:-:S04]  /*0e30*/  LOP3.LUT R26, R26, R49, RZ, 0x3c, !PT ;  /* 0x000000311a1a7212 */ /* 0x000fc800078e3cff */
[----:B------:R-:W1:Y:S02]  /*0e40*/  I2F.F64.U64 R32, R26 ;  /* 0x0000001a00207312 */ /* 0x000e640000301800 */
[----:B-1----:R-:W-:-:S06]  /*0e50*/  DFMA R32, R32, R28, 5.5511151231257827021e-17 ;  /* 0x3c9000002020742b */ /* 0x002fcc000000001c */
[----:B------:R-:W1:Y:S02]  /*0e60*/  F2F.F32.F64 R38, R32 ;  /* 0x0000002000267310 */ /* 0x000e640000301000 */
[----:B------:R-:W-:-:S14]  /*0e70*/  DSETP.GEU.AND P0, PT, |R32|, UR4, PT ;  /* 0x0000000420007e2a */ /* 0x000fdc000bf0e200 */
[----:B-1----:R-:W-:-:S05]  /*0e80*/  @!P0 FMUL R38, R38, 1.175494350822287508e-38 ;  /* 0x0080000026268820 */ /* 0x002fca0000400000 */
[----:B------:R-:W-:-:S04]  /*0e90*/  FMNMX.NAN R38, R38, 0.99999988079071044922, PT ;  /* 0x3f7ffffe26267809 */ /* 0x000fc80003820000 */
        /* <DEDUP_REMOVED lines=8> */
[----:B------:R-:W-:-:S03]  /*0f20*/  IMAD R27, R16, UR8, RZ ;  /* 0x00000008101b7c24 */ /* 0x000fc6000f8e02ff */
[----:B0-----:R-:W-:Y:S02]  /*0f30*/  FFMA.FTZ R33, R33, R36, UR9 ;  /* 0x0000000921217e23 */ /* 0x001fe40008010024 */
[----:B------:R-:W-:-:S03]  /*0f40*/  IADD3 R26, P0, R27, UR10, RZ ;  /* 0x0000000a1b1a7c10 */ /* 0x000fc6000ff1e0ff */
[----:B------:R-:W-:Y:S02]  /*0f50*/  F2FP.BF16.F32.PACK_AB R33, RZ, R33 ;  /* 0x00000021ff21723e */ /* 0x000fe400000010ff */
[----:B------:R-:W-:-:S05]  /*0f60*/  LEA.HI.X.SX32 R27, R27, UR11, 0x1, P0 ;  /* 0x0000000b1b1b7c11 */ /* 0x000fca00080f0eff */
[----:B------:R1:W-:Y:S03]  /*0f70*/  STG.E.U16 desc[UR6][R26.64], R33 ;  /* 0x000000211a007986 */ /* 0x0003e6000c101506 */
.L_x_60:
[----:B------:R-:W-:Y:S05]  /*0f80*/  BSYNC B0 ;  /* 0x0000000000007941 */ /* 0x000fea0003800000 */
.L_x_59:
[----:B------:R-:W-:Y:S01]  /*0f90*/  ULDC UR4, c[0x0][0xc] ;  /* 0x0000030000047ab9 */ /* 0x000fe20000000800 */
[----:B-1----:R-:W1:Y:S01]  /*0fa0*/  LDC R33, c[0x0][RZ] ;  /* 0x00000000ff217b82 */ /* 0x002e620000000800 */
[----:B------:R-:W-:Y:S01]  /*0fb0*/  IMAD.WIDE.U32 R26, R48, 0x200000, RZ ;  /* 0x00200000301a7825 */ /* 0x000fe200078e00ff */
[----:B------:R-:W-:Y:S02]  /*0fc0*/  BSSY B0, `(.L_x_61) ;  /* 0x0000027000007945 */ /* 0x000fe40003800000 */
[----:B------:R-:W-:-:S06]  /*0fd0*/  LOP3.LUT R26, R26, R47, RZ, 0x3c, !PT ;  /* 0x0000002f1a1a7212 */ /* 0x000fcc00078e3cff */
[----:B------:R-:W2:Y:S01]  /*0fe0*/  I2F.F64.U64 R26, R26 ;  /* 0x0000001a001a7312 */ /* 0x000ea20000301800 */
[----:B-1----:R-:W-:Y:S01]  /*0ff0*/  IMAD R33, R33, UR4, RZ ;  /* 0x0000000421217c24 */ /* 0x002fe2000f8e02ff */
[----:B--2---:R-:W-:-:S03]  /*1000*/  DFMA R26, R26, R28, 5.5511151231257827021e-17 ;  /* 0x3c9000001a1a742b */ /* 0x004fc6000000001c */
[C---:B------:R-:W-:Y:S01]  /*1010*/  IMAD R47, R33.reuse, 0x3, RZ ;  /* 0x00000003212f7824 */ /* 0x040fe200078e02ff */
[CC--:B------:R-:W-:Y:S02]  /*1020*/  IADD3 R49, P0, R33.reuse, R16.reuse, RZ ;  /* 0x0000001021317210 */ /* 0x0c0fe40007f1e0ff */
[----:B------:R-:W-:Y:S02]  /*1030*/  LEA R41, P4, R33, R16, 0x1 ;  /* 0x0000001021297211 */ /* 0x000fe400078808ff */
[----:B------:R-:W-:Y:S02]  /*1040*/  ISETP.GE.U32.AND P2, PT, R49, R24, PT ;  /* 0x000000183100720c */ /* 0x000fe40003f46070 */
[----:B------:R-:W-:Y:S01]  /*1050*/  IADD3.X R40, RZ, R17, RZ, P0, !PT ;  /* 0x00000011ff287210 */ /* 0x000fe200007fe4ff */
[----:B------:R-:W-:Y:S01]  /*1060*/  IMAD.X R38, RZ, RZ, R17, P4 ;  /* 0x000000ffff267224 */ /* 0x000fe200020e0611 */
[----:B------:R-:W-:Y:S02]  /*1070*/  IADD3 R47, P3, R47, R16, RZ ;  /* 0x000000102f2f7210 */ /* 0x000fe40007f7e0ff */
[----:B------:R-:W-:-:S02]  /*1080*/  ISETP.GE.AND.EX P2, PT, R40, R25, PT, P2 ;  /* 0x000000192800720c */ /* 0x000fc40003f46320 */
[-C--:B------:R-:W-:Y:S02]  /*1090*/  ISETP.GE.U32.AND P1, PT, R41, R24.reuse, PT ;  /* 0x000000182900720c */ /* 0x080fe40003f26070 */
[----:B------:R-:W-:Y:S02]  /*10a0*/  ISETP.GE.U32.AND P0, PT, R47, R24, PT ;  /* 0x000000182f00720c */ /* 0x000fe40003f06070 */
[----:B------:R-:W-:Y:S02]  /*10b0*/  IADD3.X R32, RZ, R17, RZ, P3, !PT ;  /* 0x00000011ff207210 */ /* 0x000fe40001ffe4ff */
[-C--:B------:R-:W-:Y:S02]  /*10c0*/  ISETP.GE.AND.EX P1, PT, R38, R25.reuse, PT, P1 ;  /* 0x000000192600720c */ /* 0x080fe40003f26310 */
[----:B------:R-:W-:-:S03]  /*10d0*/  ISETP.GE.AND.EX P0, PT, R32, R25, PT, P0 ;  /* 0x000000192000720c */ /* 0x000fc60003f06300 */
[----:B------:R-:W-:Y:S10]  /*10e0*/  @P2 BRA `(.L_x_62) ;  /* 0x0000000000502947 */ /* 0x000ff40003800000 */
[----:B------:R-:W-:Y:S01]  /*10f0*/  UMOV UR4, 0xf0000000 ;  /* 0xf000000000047882 */ /* 0x000fe20000000000 */
[----:B------:R-:W-:Y:S01]  /*1100*/  UMOV UR5, 0x380fffff ;  /* 0x380fffff00057882 */ /* 0x000fe20000000000 */
[----:B------:R-:W1:Y:S01]  /*1110*/  F2F.F32.F64 R28, R26 ;  /* 0x0000001a001c7310 */ /* 0x000e620000301000 */
[----:B------:R-:W-:Y:S01]  /*1120*/  DSETP.GEU.AND P2, PT, |R26|, UR4, PT ;  /* 0x000000041a007e2a */ /* 0x000fe2000bf4e200 */
[----:B------:R-:W-:-:S13]  /*1130*/  IMAD R49, R49, UR8, RZ ;  /* 0x0000000831317c24 */ /* 0x000fda000f8e02ff */
[----:B-1----:R-:W-:Y:S01]  /*1140*/  @!P2 FMUL R28, R28, 1.175494350822287508e-38 ;  /* 0x008000001c1ca820 */ /* 0x002fe20000400000 */
[----:B------:R-:W-:-:S04]  /*1150*/  IADD3 R26, P2, R49, UR10, RZ ;  /* 0x0000000a311a7c10 */ /* 0x000fc8000ff5e0ff */
        /* <DEDUP_REMOVED lines=8> */
[----:B-1----:R-:W-:-:S04]  /*11e0*/  FMUL.FTZ R27, R28, R29 ;  /* 0x0000001d1c1b7220 */ /* 0x002fc80000410000 */
[----:B0-----:R-:W-:-:S05]  /*11f0*/  FFMA.FTZ R27, R27, R36, UR9 ;  /* 0x000000091b1b7e23 */ /* 0x001fca0008010024 */
[----:B------:R-:W-:Y:S02]  /*1200*/  F2FP.BF16.F32.PACK_AB R28, RZ, R27 ;  /* 0x0000001bff1c723e */ /* 0x000fe400000010ff */
[----:B------:R-:W-:-:S05]  /*1210*/  LEA.HI.X.SX32 R27, R49, UR11, 0x1, P2 ;  /* 0x0000000b311b7c11 */ /* 0x000fca00090f0eff */
[----:B------:R1:W-:Y:S02]  /*1220*/  STG.E.U16 desc[UR6][R26.64], R28 ;  /* 0x0000001c1a007986 */ /* 0x0003e4000c101506 */
.L_x_62:
[----:B------:R-:W-:Y:S05]  /*1230*/  BSYNC B0 ;  /* 0x0000000000007941 */ /* 0x000fea0003800000 */
.L_x_61:
[----:B------:R-:W-:Y:S04]  /*1240*/  BSSY B0, `(.L_x_63) ;  /* 0x000000f000007945 */ /* 0x000fe80003800000 */
[----:B------:R-:W-:Y:S05]  /*1250*/  @P1 BRA `(.L_x_64) ;  /* 0x0000000000341947 */ /* 0x000fea0003800000 */
[----:B-1----:R-:W-:Y:S02]  /*1260*/  IMAD.MOV.U32 R26, RZ, RZ, 0x40490fdb ;  /* 0x40490fdbff1a7424 */ /* 0x002fe400078e00ff */
[----:B------:R-:W-:Y:S02]  /*1270*/  IMAD R41, R41, UR8, RZ ;  /* 0x0000000829297c24 */ /* 0x000fe4000f8e02ff */
[----:B------:R-:W-:-:S04]  /*1280*/  FMUL.FTZ R26, R26, +QNAN ;  /* 0x7fc000001a1a7820 */ /* 0x000fc80000410000 */
        /* <DEDUP_REMOVED lines=10> */
.L_x_64:
[----:B------:R-:W-:Y:S05]  /*1330*/  BSYNC B0 ;  /* 0x0000000000007941 */ /* 0x000fea0003800000 */
.L_x_63:
[----:B------:R-:W-:Y:S05]  /*1340*/  @P0 BRA `(.L_x_65) ;  /* 0x0000000000340947 */ /* 0x000fea0003800000 */
[----:B-12---:R-:W-:Y:S01]  /*1350*/  MOV R26, 0x40490fdb ;  /* 0x40490fdb001a7802 */ /* 0x006fe20000000f00 */
[----:B------:R-:W-:-:S04]  /*1360*/  IMAD R47, R47, UR8, RZ ;  /* 0x000000082f2f7c24 */ /* 0x000fc8000f8e02ff */
        /* <DEDUP_REMOVED lines=11> */
.L_x_65:
        /* <DEDUP_REMOVED lines=11> */
        .weak           $__internal_3_$__cuda_sm20_div_s64
        .type           $__internal_3_$__cuda_sm20_div_s64,@function
        .size           $__internal_3_$__cuda_sm20_div_s64,(.L_x_314 - $__internal_3_$__cuda_sm20_div_s64)
$__internal_3_$__cuda_sm20_div_s64:
[----:B------:R-:W-:Y:S01]  /*14d0*/  IMAD.MOV.U32 R30, RZ, RZ, R35 ;  /* 0x000000ffff1e7224 */ /* 0x000fe200078e0023 */
        /* <DEDUP_REMOVED lines=32> */
[----:B------:R-:W-:Y:S02]  /*16e0*/  IADD3 R26, P3, R25, R26, RZ ;  /* 0x0000001a191a7210 */ /* 0x000fe40007f7e0ff */
[----:B------:R-:W-:Y:S01]  /*16f0*/  MOV R25, RZ ;  /* 0x000000ff00197202 */ /* 0x000fe20000000f00 */
        /* <DEDUP_REMOVED lines=33> */
[----:B------:R-:W-:Y:S01]  /*1910*/  SEL R26, R25, R26, !P1 ;  /* 0x0000001a191a7207 */ /* 0x000fe20004800000 */
[----:B------:R-:W-:Y:S01]  /*1920*/  HFMA2.MMA R25, -RZ, RZ, 0, 0 ;  /* 0x00000000ff197435 */ /* 0x000fe200000001ff */
[----:B------:R-:W-:Y:S01]  /*1930*/  SEL R27, R24, R27, !P1 ;  /* 0x0000001b181b7207 */ /* 0x000fe20004800000 */
[----:B------:R-:W-:Y:S01]  /*1940*/  IMAD.MOV.U32 R24, RZ, RZ, R36 ;  /* 0x000000ffff187224 */ /* 0x000fe200078e0024 */
[----:B------:R-:W-:-:S04]  /*1950*/  ISETP.NE.AND.EX P0, PT, RZ, RZ, PT, P0 ;  /* 0x000000ffff00720c */ /* 0x000fc80003f05300 */
[----:B------:R-:W-:Y:S02]  /*1960*/  SEL R26, R26, 0xffffffff, P0 ;  /* 0xffffffff1a1a7807 */ /* 0x000fe40000000000 */
[----:B------:R-:W-:Y:S01]  /*1970*/  SEL R27, R27, 0xffffffff, P0 ;  /* 0xffffffff1b1b7807 */ /* 0x000fe20000000000 */
[----:B------:R-:W-:Y:S06]  /*1980*/  RET.REL.NODEC R24 `(_ZN2at6native60_GLOBAL__N__2075b504_27_DistributionCauchyKernel_cu_d62eea8743distribution_elementwise_grid_stride_kernelIfLi4EZNS0_9templates4cuda21uniform_and_transformIN3c108BFloat16EfPNS_17CUDAGeneratorImplEZZZNS4_13cauchy_kernelIS9_EEvRNS_18TensorIteratorBaseEddT_ENKUlvE_clEvENKUlvE2_clEvEUlfE_EEvSC_T1_T2_EUlP24curandStatePhilox4_32_10E_ZNS1_27distribution_nullary_kernelIS7_f7double2S9_SL_SG_EEvSC_SI_RKT3_T4_EUlifE_EEvlNS_15PhiloxCudaStateESH_SI_) ;  /* 0xffffffe4189c7950 */ /* 0x000fec0003c3ffff */
.L_x_67:
        /* <DEDUP_REMOVED lines=15> */
.L_x_314:


//--------------------- .text._ZN2at6native60_GLOBAL__N__2075b504_27_DistributionCauchyKernel_cu_d62eea8743distribution_elementwise_grid_stride_kernelIfLi4EZNS0_9templates4cuda21uniform_and_transformIN3c104HalfEfPNS_17CUDAGeneratorImplEZZZNS4_13cauchy_kernelIS9_EEvRNS_18TensorIteratorBaseEddT_ENKUlvE_clEvENKUlvE1_clEvEUlfE_EEvSC_T1_T2_EUlP24curandStatePhilox4_32_10E0_ZNS1_27distribution_nullary_kernelIS7_f6float4S9_SL_SG_EEvSC_SI_RKT3_T4_EUlifE0_EEvlNS_15PhiloxCudaStateESH_SI_ --------------------------
	.section	.text._ZN2at6native60_GLOBAL__N__2075b504_27_DistributionCauchyKernel_cu_d62eea8743distribution_elementwise_grid_stride_kernelIfLi4EZNS0_9templates4cuda21uniform_and_transformIN3c104HalfEfPNS_17CUDAGeneratorImplEZZZNS4_13cauchy_kernelIS9_EEvRNS_18TensorIteratorBaseEddT_ENKUlvE_clEvENKUlvE1_clEvEUlfE_EEvSC_T1_T2_EUlP24curandStatePhilox4_32_10E0_ZNS1_27distribution_nullary_kernelIS7_f6float4S9_SL_SG_EEvSC_SI_RKT3_T4_EUlifE0_EEvlNS_15PhiloxCudaStateESH_SI_,"ax",@progbits
	.align	128
.text._ZN2at6native60_GLOBAL__N__2075b504_27_DistributionCauchyKernel_cu_d62eea8743distribution_elementwise_grid_stride_kernelIfLi4EZNS0_9templates4cuda21uniform_and_transformIN3c104HalfEfPNS_17CUDAGeneratorImplEZZZNS4_13cauchy_kernelIS9_EEvRNS_18TensorIteratorBaseEddT_ENKUlvE_clEvENKUlvE1_clEvEUlfE_EEvSC_T1_T2_EUlP24curandStatePhilox4_32_10E0_ZNS1_27distribution_nullary_kernelIS7_f6float4S9_SL_SG_EEvSC_SI_RKT3_T4_EUlifE0_EEvlNS_15PhiloxCudaStateESH_SI_:
        .type           _ZN2at6native60_GLOBAL__N__2075b504_27_DistributionCauchyKernel_cu_d62eea8743distribution_elementwise_grid_stride_kernelIfLi4EZNS0_9templates4cuda21uniform_and_transformIN3c104HalfEfPNS_17CUDAGeneratorImplEZZZNS4_13cauchy_kernelIS9_EEvRNS_18TensorIteratorBaseEddT_ENKUlvE_clEvENKUlvE1_clEvEUlfE_EEvSC_T1_T2_EUlP24curandStatePhilox4_32_10E0_ZNS1_27distribution_nullary_kernelIS7_f6float4S9_SL_SG_EEvSC_SI_RKT3_T4_EUlifE0_EEvlNS_15PhiloxCudaStateESH_SI_,@function
        .size           _ZN2at6native60_GLOBAL__N__2075b504_27_DistributionCauchyKernel_cu_d62eea8743distribution_elementwise_grid_stride_kernelIfLi4EZNS0_9templates4cuda21uniform_and_transformIN3c104HalfEfPNS_17CUDAGeneratorImplEZZZNS4_13cauchy_kernelIS9_EEvRNS_18TensorIteratorBaseEddT_ENKUlvE_clEvENKUlvE1_clEvEUlfE_EEvSC_T1_T2_EUlP24curandStatePhilox4_32_10E0_ZNS1_27distribution_nullary_kernelIS7_f6float4S9_SL_SG_EEvSC_SI_RKT3_T4_EUlifE0_EEvlNS_15PhiloxCudaStateESH_SI_,(.L_x_316 - _ZN2at6native60_GLOBAL__N__2075b504_27_DistributionCauchyKernel_cu_d62eea8743distribution_elementwise_grid_stride_kernelIfLi4EZNS0_9templates4cuda21uniform_and_transformIN3c104HalfEfPNS_17CUDAGeneratorImplEZZZNS4_13cauchy_kernelIS9_EEvRNS_18TensorIteratorBaseEddT_ENKUlvE_clEvENKUlvE1_clEvEUlfE_EEvSC_T1_T2_EUlP24curandStatePhilox4_32_10E0_ZNS1_27distribution_nullary_kernelIS7_f6float4S9_SL_SG_EEvSC_SI_RKT3_T4_EUlifE0_EEvlNS_15PhiloxCudaStateESH_SI_)
        .other          _ZN2at6native60_GLOBAL__N__2075b504_27_DistributionCauchyKernel_cu_d62eea8743distribution_elementwise_grid_stride_kernelIfLi4EZNS0_9templates4cuda21uniform_and_transformIN3c104HalfEfPNS_17CUDAGeneratorImplEZZZNS4_13cauchy_kernelIS9_EEvRNS_18TensorIteratorBaseEddT_ENKUlvE_clEvENKUlvE1_clEvEUlfE_EEvSC_T1_T2_EUlP24curandStatePhilox4_32_10E0_ZNS1_27distribution_nullary_kernelIS7_f6float4S9_SL_SG_EEvSC_SI_RKT3_T4_EUlifE0_EEvlNS_15PhiloxCudaStateESH_SI_,@"STO_CUDA_ENTRY STV_DEFAULT"
_ZN2at6native60_GLOBAL__N__2075b504_27_DistributionCauchyKernel_cu_d62eea8743distribution_elementwise_grid_stride_kernelIfLi4EZNS0_9templates4cuda21uniform_and_transformIN3c104HalfEfPNS_17CUDAGeneratorImplEZZZNS4_13cauchy_kernelIS9_EEvRNS_18TensorIteratorBaseEddT_ENKUlvE_clEvENKUlvE1_clEvEUlfE_EEvSC_T1_T2_EUlP24curandStatePhilox4_32_10E0_ZNS1_27distribution_nullary_kernelIS7_f6float4S9_SL_SG_EEvSC_SI_RKT3_T4_EUlifE0_EEvlNS_15PhiloxCudaStateESH_SI_:
        /* <DEDUP_REMOVED lines=92> */
[----:B------:R-:W-:Y:S05]  /*05c0*/  CALL.REL.NOINC `($__internal_4_$__cuda_sm20_div_s64) ;  /* 0x0000004c00e47944 */ /* 0x000fea0003c00000 */
[----:B------:R-:W-:Y:S05]  /*05d0*/  BRA `(.L_x_69) ;  /* 0x0000000000587947 */ /* 0x000fea0003800000 */
.L_x_68:
        /* <DEDUP_REMOVED lines=22> */
.L_x_69:
        /* <DEDUP_REMOVED lines=69> */
.L_x_85:
        /* <DEDUP_REMOVED lines=13> */
.L_x_71:
[----:B------:R-:W-:Y:S05]  /*0c60*/  BSYNC B0 ;  /* 0x0000000000007941 */ /* 0x000fea0003800000 */
.L_x_70:
        /* <DEDUP_REMOVED lines=69> */
.L_x_73:
[----:B------:R-:W-:Y:S01]  /*10c0*/  IMAD.MOV.U32 R26, RZ, RZ, R36 ;  /* 0x000000ffff1a7224 */ /* 0x000fe200078e0024 */
[----:B------:R-:W-:Y:S01]  /*10d0*/  MOV R34, R27 ;  /* 0x0000001b00227202 */ /* 0x000fe20000000f00 */
[----:B------:R-:W-:Y:S01]  /*10e0*/  IMAD.MOV.U32 R35, RZ, RZ, R32 ;  /* 0x000000ffff237224 */ /* 0x000fe200078e0020 */
[----:B------:R-:W-:-:S07]  /*10f0*/  MOV R39, R24 ;  /* 0x0000001800277202 */ /* 0x000fce0000000f00 */
.L_x_72:
        /* <DEDUP_REMOVED lines=263> */
.L_x_76:
        /* <DEDUP_REMOVED lines=13> */
[----:B------:R-:W-:-:S05]  /*2240*/  F2FP.F16.F32.PACK_AB R37, RZ, R37 ;  /* 0x00000025ff25723e */ /* 0x000fca00000000ff */
[----:B------:R0:W-:Y:S02]  /*2250*/  STG.E.U16 desc[UR58][R38.64], R37 ;  /* 0x0000002526007986 */ /* 0x0001e4000c10153a */
.L_x_75:
[----:B------:R-:W-:Y:S05]  /*2260*/  BSYNC B0 ;  /* 0x0000000000007941 */ /* 0x000fea0003800000 */
.L_x_74:
        /* <DEDUP_REMOVED lines=247> */
.L_x_79:
        /* <DEDUP_REMOVED lines=12> */
[----:B------:R-:W-:Y:S02]  /*32a0*/  F2FP.F16.F32.PACK_AB R37, RZ, R27 ;  /* 0x0000001bff25723e */ /* 0x000fe400000000ff */
[----:B------:R-:W-:-:S05]  /*32b0*/  IADD3.X R27, RZ, UR35, RZ, P0, !PT ;  /* 0x00000023ff1b7c10 */ /* 0x000fca00087fe4ff */
[----:B------:R0:W-:Y:S02]  /*32c0*/  STG.E.U16 desc[UR58][R26.64], R37 ;  /* 0x000000251a007986 */ /* 0x0001e4000c10153a */
.L_x_78:
[----:B------:R-:W-:Y:S05]  /*32d0*/  BSYNC B0 ;  /* 0x0000000000007941 */ /* 0x000fea0003800000 */
.L_x_77:
        /* <DEDUP_REMOVED lines=255> */
.L_x_82:
        /* <DEDUP_REMOVED lines=12> */
[----:B------:R-:W-:Y:S01]  /*4390*/  F2FP.F16.F32.PACK_AB R26, RZ, R35 ;  /* 0x00000023ff1a723e */ /* 0x000fe200000000ff */
[----:B------:R-:W-:-:S05]  /*43a0*/  IMAD.X R35, RZ, RZ, UR35, P0 ;  /* 0x00000023ff237e24 */ /* 0x000fca00080e06ff */
[----:B------:R0:W-:Y:S02]  /*43b0*/  STG.E.U16 desc[UR58][R34.64], R26 ;  /* 0x0000001a22007986 */ /* 0x0001e4000c10153a */
.L_x_81:
[----:B------:R-:W-:Y:S05]  /*43c0*/  BSYNC B0 ;  /* 0x0000000000007941 */ /* 0x000fea0003800000 */
.L_x_80:
        /* <DEDUP_REMOVED lines=255> */
.L_x_84:
        /* <DEDUP_REMOVED lines=12> */
[----:B------:R-:W-:Y:S02]  /*5480*/  F2FP.F16.F32.PACK_AB R26, RZ, R35 ;  /* 0x00000023ff1a723e */ /* 0x000fe400000000ff */
[----:B------:R-:W-:-:S05]  /*5490*/  IADD3.X R35, RZ, UR35, RZ, P0, !PT ;  /* 0x00000023ff237c10 */ /* 0x000fca00087fe4ff */
[----:B------:R0:W-:Y:S02]  /*54a0*/  STG.E.U16 desc[UR58][R34.64], R26 ;  /* 0x0000001a22007986 */ /* 0x0001e4000c10153a */
.L_x_83:
        /* <DEDUP_REMOVED lines=11> */
        .weak           $__internal_4_$__cuda_sm20_div_s64
        .type           $__internal_4_$__cuda_sm20_div_s64,@function
        .size           $__internal_4_$__cuda_sm20_div_s64,(.L_x_316 - $__internal_4_$__cuda_sm20_div_s64)
$__internal_4_$__cuda_sm20_div_s64:
        /* <DEDUP_REMOVED lines=74> */
[----:B------:R-:W-:Y:S06]  /*5a00*/  RET.REL.NODEC R26 `(_ZN2at6native60_GLOBAL__N__2075b504_27_DistributionCauchyKernel_cu_d62eea8743distribution_elementwise_grid_stride_kernelIfLi4EZNS0_9templates4cuda21uniform_and_transformIN3c104HalfEfPNS_17CUDAGeneratorImplEZZZNS4_13cauchy_kernelIS9_EEvRNS_18TensorIteratorBaseEddT_ENKUlvE_clEvENKUlvE1_clEvEUlfE_EEvSC_T1_T2_EUlP24curandStatePhilox4_32_10E0_ZNS1_27distribution_nullary_kernelIS7_f6float4S9_SL_SG_EEvSC_SI_RKT3_T4_EUlifE0_EEvlNS_15PhiloxCudaStateESH_SI_) ;  /* 0xffffffa41a7c7950 */ /* 0x000fec0003c3ffff */
.L_x_86:
        /* <DEDUP_REMOVED lines=15> */
.L_x_316:


//--------------------- .text._ZN2at6native60_GLOBAL__N__2075b504_27_DistributionCauchyKernel_cu_d62eea8743distribution_elementwise_grid_stride_kernelIfLi4EZNS0_9templates4cuda21uniform_and_transformIN3c104HalfEfPNS_17CUDAGeneratorImplEZZZNS4_13cauchy_kernelIS9_EEvRNS_18TensorIteratorBaseEddT_ENKUlvE_clEvENKUlvE1_clEvEUlfE_EEvSC_T1_T2_EUlP24curandStatePhilox4_32_10E0_ZNS1_27distribution_nullary_kernelIS7_f6float4S9_SL_SG_EEvSC_SI_RKT3_T4_EUlifE_EEvlNS_15PhiloxCudaStateESH_SI_ --------------------------
	.section	.text._ZN2at6native60_GLOBAL__N__2075b504_27_DistributionCauchyKernel_cu_d62eea8743distribution_elementwise_grid_stride_kernelIfLi4EZNS0_9templates4cuda21uniform_and_transformIN3c104HalfEfPNS_17CUDAGeneratorImplEZZZNS4_13cauchy_kernelIS9_EEvRNS_18TensorIteratorBaseEddT_ENKUlvE_clEvENKUlvE1_clEvEUlfE_EEvSC_T1_T2_EUlP24curandStatePhilox4_32_10E0_ZNS1_27distribution_nullary_kernelIS7_f6float4S9_SL_SG_EEvSC_SI_RKT3_T4_EUlifE_EEvlNS_15PhiloxCudaStateESH_SI_,"ax",@progbits
	.align	128
.text._ZN2at6native60_GLOBAL__N__2075b504_27_DistributionCauchyKernel_cu_d62eea8743distribution_elementwise_grid_stride_kernelIfLi4EZNS0_9templates4cuda21uniform_and_transformIN3c104HalfEfPNS_17CUDAGeneratorImplEZZZNS4_13cauchy_kernelIS9_EEvRNS_18TensorIteratorBaseEddT_ENKUlvE_clEvENKUlvE1_clEvEUlfE_EEvSC_T1_T2_EUlP24curandStatePhilox4_32_10E0_ZNS1_27distribution_nullary_kernelIS7_f6float4S9_SL_SG_EEvSC_SI_RKT3_T4_EUlifE_EEvlNS_15PhiloxCudaStateESH_SI_:
        .type           _ZN2at6native60_GLOBAL__N__2075b504_27_DistributionCauchyKernel_cu_d62eea8743distribution_elementwise_grid_stride_kernelIfLi4EZNS0_9templates4cuda21uniform_and_transformIN3c104HalfEfPNS_17CUDAGeneratorImplEZZZNS4_13cauchy_kernelIS9_EEvRNS_18TensorIteratorBaseEddT_ENKUlvE_clEvENKUlvE1_clEvEUlfE_EEvSC_T1_T2_EUlP24curandStatePhilox4_32_10E0_ZNS1_27distribution_nullary_kernelIS7_f6float4S9_SL_SG_EEvSC_SI_RKT3_T4_EUlifE_EEvlNS_15PhiloxCudaStateESH_SI_,@function
        .size           _ZN2at6native60_GLOBAL__N__2075b504_27_DistributionCauchyKernel_cu_d62eea8743distribution_elementwise_grid_stride_kernelIfLi4EZNS0_9templates4cuda21uniform_and_transformIN3c104HalfEfPNS_17CUDAGeneratorImplEZZZNS4_13cauchy_kernelIS9_EEvRNS_18TensorIteratorBaseEddT_ENKUlvE_clEvENKUlvE1_clEvEUlfE_EEvSC_T1_T2_EUlP24curandStatePhilox4_32_10E0_ZNS1_27distribution_nullary_kernelIS7_f6float4S9_SL_SG_EEvSC_SI_RKT3_T4_EUlifE_EEvlNS_15PhiloxCudaStateESH_SI_,(.L_x_318 - _ZN2at6native60_GLOBAL__N__2075b504_27_DistributionCauchyKernel_cu_d62eea8743distribution_elementwise_grid_stride_kernelIfLi4EZNS0_9templates4cuda21uniform_and_transformIN3c104HalfEfPNS_17CUDAGeneratorImplEZZZNS4_13cauchy_kernelIS9_EEvRNS_18TensorIteratorBaseEddT_ENKUlvE_clEvENKUlvE1_clEvEUlfE_EEvSC_T1_T2_EUlP24curandStatePhilox4_32_10E0_ZNS1_27distribution_nullary_kernelIS7_f6float4S9_SL_SG_EEvSC_SI_RKT3_T4_EUlifE_EEvlNS_15PhiloxCudaStateESH_SI_)
        .other          _ZN2at6native60_GLOBAL__N__2075b504_27_DistributionCauchyKernel_cu_d62eea8743distribution_elementwise_grid_stride_kernelIfLi4EZNS0_9templates4cuda21uniform_and_transformIN3c104HalfEfPNS_17CUDAGeneratorImplEZZZNS4_13cauchy_kernelIS9_EEvRNS_18TensorIteratorBaseEddT_ENKUlvE_clEvENKUlvE1_clEvEUlfE_EEvSC_T1_T2_EUlP24curandStatePhilox4_32_10E0_ZNS1_27distribution_nullary_kernelIS7_f6float4S9_SL_SG_EEvSC_SI_RKT3_T4_EUlifE_EEvlNS_15PhiloxCudaStateESH_SI_,@"STO_CUDA_ENTRY STV_DEFAULT"
_ZN2at6native60_GLOBAL__N__2075b504_27_DistributionCauchyKernel_cu_d62eea8743distribution_elementwise_grid_stride_kernelIfLi4EZNS0_9templates4cuda21uniform_and_transformIN3c104HalfEfPNS_17CUDAGeneratorImplEZZZNS4_13cauchy_kernelIS9_EEvRNS_18TensorIteratorBaseEddT_ENKUlvE_clEvENKUlvE1_clEvEUlfE_EEvSC_T1_T2_EUlP24curandStatePhilox4_32_10E0_ZNS1_27distribution_nullary_kernelIS7_f6float4S9_SL_SG_EEvSC_SI_RKT3_T4_EUlifE_EEvlNS_15PhiloxCudaStateESH_SI_:
        /* <DEDUP_REMOVED lines=84> */
[----:B------:R-:W-:Y:S05]  /*0540*/  CALL.REL.NOINC `($__internal_5_$__cuda_sm20_div_s64) ;  /* 0x0000000c00c47944 */ /* 0x000fea0003c00000 */
[----:B------:R-:W-:Y:S01]  /*0550*/  MOV R24, R26 ;  /* 0x0000001a00187202 */ /* 0x000fe20000000f00 */
[----:B------:R-:W-:Y:S01]  /*0560*/  IMAD.MOV.U32 R25, RZ, RZ, R27 ;  /* 0x000000ffff197224 */ /* 0x000fe200078e001b */
[----:B------:R-:W-:Y:S06]  /*0570*/  BRA `(.L_x_88) ;  /* 0x0000000000587947 */ /* 0x000fec0003800000 */
.L_x_87:
        /* <DEDUP_REMOVED lines=22> */
.L_x_88:
        /* <DEDUP_REMOVED lines=30> */
.L_x_100:
        /* <DEDUP_REMOVED lines=13> */
.L_x_90:
[----:B------:R-:W-:Y:S05]  /*0990*/  BSYNC B0 ;  /* 0x0000000000007941 */ /* 0x000fea0003800000 */
.L_x_89:
        /* <DEDUP_REMOVED lines=60> */
.L_x_92:
[----:B------:R-:W-:Y:S01]  /*0d60*/  MOV R26, R41 ;  /* 0x00000029001a7202 */ /* 0x000fe20000000f00 */
[----:B------:R-:W-:Y:S01]  /*0d70*/  IMAD.MOV.U32 R46, RZ, RZ, R33 ;  /* 0x000000ffff2e7224 */ /* 0x000fe200078e0021 */
[----:B------:R-:W-:Y:S01]  /*0d80*/  MOV R32, R30 ;  /* 0x0000001e00207202 */ /* 0x000fe20000000f00 */
[----:B------:R-:W-:-:S07]  /*0d90*/  IMAD.MOV.U32 R45, RZ, RZ, R28 ;  /* 0x000000ffff2d7224 */ /* 0x000fce00078e001c */
.L_x_91:
        /* <DEDUP_REMOVED lines=20> */
[----:B------:R-:W-:-:S05]  /*0ee0*/  F2FP.F16.F32.PACK_AB R41, RZ, R41 ;  /* 0x00000029ff29723e */ /* 0x000fca00000000ff */
[----:B------:R1:W-:Y:S02]  /*0ef0*/  STG.E.U16 desc[UR6][R26.64], R41 ;  /* 0x000000291a007986 */ /* 0x0003e4000c101506 */
.L_x_94:
[----:B------:R-:W-:Y:S05]  /*0f00*/  BSYNC B0 ;  /* 0x0000000000007941 */ /* 0x000fea0003800000 */
.L_x_93:
        /* <DEDUP_REMOVED lines=36> */
.L_x_96:
[----:B------:R-:W-:Y:S05]  /*1150*/  BSYNC B0 ;  /* 0x0000000000007941 */ /* 0x000fea0003800000 */
.L_x_95:
        /* <DEDUP_REMOVED lines=16> */
[----:B------:R-:W-:Y:S02]  /*1260*/  F2FP.F16.F32.PACK_AB R40, RZ, R27 ;  /* 0x0000001bff28723e */ /* 0x000fe400000000ff */
[----:B------:R-:W-:-:S05]  /*1270*/  LEA.HI.X.SX32 R27, R49, UR11, 0x1, P1 ;  /* 0x0000000b311b7c11 */ /* 0x000fca00088f0eff */
[----:B------:R1:W-:Y:S02]  /*1280*/  STG.E.U16 desc[UR6][R26.64], R40 ;  /* 0x000000281a007986 */ /* 0x0003e4000c101506 */
.L_x_98:
[----:B------:R-:W-:Y:S05]  /*1290*/  BSYNC B0 ;  /* 0x0000000000007941 */ /* 0x000fea0003800000 */
.L_x_97:
        /* <DEDUP_REMOVED lines=17> */
.L_x_99:
        /* <DEDUP_REMOVED lines=11> */
        .weak           $__internal_5_$__cuda_sm20_div_s64
        .type           $__internal_5_$__cuda_sm20_div_s64,@function
        .size           $__internal_5_$__cuda_sm20_div_s64,(.L_x_318 - $__internal_5_$__cuda_sm20_div_s64)
$__internal_5_$__cuda_sm20_div_s64:
        /* <DEDUP_REMOVED lines=75> */
[----:B------:R-:W-:Y:S06]  /*1910*/  RET.REL.NODEC R24 `(_ZN2at6native60_GLOBAL__N__2075b504_27_DistributionCauchyKernel_cu_d62eea8743distribution_elementwise_grid_stride_kernelIfLi4EZNS0_9templates4cuda21uniform_and_transformIN3c104HalfEfPNS_17CUDAGeneratorImplEZZZNS4_13cauchy_kernelIS9_EEvRNS_18TensorIteratorBaseEddT_ENKUlvE_clEvENKUlvE1_clEvEUlfE_EEvSC_T1_T2_EUlP24curandStatePhilox4_32_10E0_ZNS1_27distribution_nullary_kernelIS7_f6float4S9_SL_SG_EEvSC_SI_RKT3_T4_EUlifE_EEvlNS_15PhiloxCudaStateESH_SI_) ;  /* 0xffffffe418b87950 */ /* 0x000fec0003c3ffff */
.L_x_101:
        /* <DEDUP_REMOVED lines=14> */
.L_x_318:


//--------------------- .text._ZN2at6native60_GLOBAL__N__2075b504_27_DistributionCauchyKernel_cu_d62eea8743distribution_elementwise_grid_stride_kernelIfLi4EZNS0_9templates4cuda21uniform_and_transformIN3c104HalfEfPNS_17CUDAGeneratorImplEZZZNS4_13cauchy_kernelIS9_EEvRNS_18TensorIteratorBaseEddT_ENKUlvE_clEvENKUlvE1_clEvEUlfE_EEvSC_T1_T2_EUlP24curandStatePhilox4_32_10E_ZNS1_27distribution_nullary_kernelIS7_f7double2S9_SL_SG_EEvSC_SI_RKT3_T4_EUlifE0_EEvlNS_15PhiloxCudaStateESH_SI_ --------------------------
	.section	.text._ZN2at6native60_GLOBAL__N__2075b504_27_DistributionCauchyKernel_cu_d62eea8743distribution_elementwise_grid_stride_kernelIfLi4EZNS0_9templates4cuda21uniform_and_transformIN3c104HalfEfPNS_17CUDAGeneratorImplEZZZNS4_13cauchy_kernelIS9_EEvRNS_18TensorIteratorBaseEddT_ENKUlvE_clEvENKUlvE1_clEvEUlfE_EEvSC_T1_T2_EUlP24curandStatePhilox4_32_10E_ZNS1_27distribution_nullary_kernelIS7_f7double2S9_SL_SG_EEvSC_SI_RKT3_T4_EUlifE0_EEvlNS_15PhiloxCudaStateESH_SI_,"ax",@progbits
	.align	128
.text._ZN2at6native60_GLOBAL__N__2075b504_27_DistributionCauchyKernel_cu_d62eea8743distribution_elementwise_grid_stride_kernelIfLi4EZNS0_9templates4cuda21uniform_and_transformIN3c104HalfEfPNS_17CUDAGeneratorImplEZZZNS4_13cauchy_kernelIS9_EEvRNS_18TensorIteratorBaseEddT_ENKUlvE_clEvENKUlvE1_clEvEUlfE_EEvSC_T1_T2_EUlP24curandStatePhilox4_32_10E_ZNS1_27distribution_nullary_kernelIS7_f7double2S9_SL_SG_EEvSC_SI_RKT3_T4_EUlifE0_EEvlNS_15PhiloxCudaStateESH_SI_:
        .type           _ZN2at6native60_GLOBAL__N__2075b504_27_DistributionCauchyKernel_cu_d62eea8743distribution_elementwise_grid_stride_kernelIfLi4EZNS0_9templates4cuda21uniform_and_transformIN3c104HalfEfPNS_17CUDAGeneratorImplEZZZNS4_13cauchy_kernelIS9_EEvRNS_18TensorIteratorBaseEddT_ENKUlvE_clEvENKUlvE1_clEvEUlfE_EEvSC_T1_T2_EUlP24curandStatePhilox4_32_10E_ZNS1_27distribution_nullary_kernelIS7_f7double2S9_SL_SG_EEvSC_SI_RKT3_T4_EUlifE0_EEvlNS_15PhiloxCudaStateESH_SI_,@function
        .size           _ZN2at6native60_GLOBAL__N__2075b504_27_DistributionCauchyKernel_cu_d62eea8743distribution_elementwise_grid_stride_kernelIfLi4EZNS0_9templates4cuda21uniform_and_transformIN3c104HalfEfPNS_17CUDAGeneratorImplEZZZNS4_13cauchy_kernelIS9_EEvRNS_18TensorIteratorBaseEddT_ENKUlvE_clEvENKUlvE1_clEvEUlfE_EEvSC_T1_T2_EUlP24curandStatePhilox4_32_10E_ZNS1_27distribution_nullary_kernelIS7_f7double2S9_SL_SG_EEvSC_SI_RKT3_T4_EUlifE0_EEvlNS_15PhiloxCudaStateESH_SI_,(.L_x_320 - _ZN2at6native60_GLOBAL__N__2075b504_27_DistributionCauchyKernel_cu_d62eea8743distribution_elementwise_grid_stride_kernelIfLi4EZNS0_9templates4cuda21uniform_and_transformIN3c104HalfEfPNS_17CUDAGeneratorImplEZZZNS4_13cauchy_kernelIS9_EEvRNS_18TensorIteratorBaseEddT_ENKUlvE_clEvENKUlvE1_clEvEUlfE_EEvSC_T1_T2_EUlP24curandStatePhilox4_32_10E_ZNS1_27distribution_nullary_kernelIS7_f7double2S9_SL_SG_EEvSC_SI_RKT3_T4_EUlifE0_EEvlNS_15PhiloxCudaStateESH_SI_)
        .other          _ZN2at6native60_GLOBAL__N__2075b504_27_DistributionCauchyKernel_cu_d62eea8743distribution_elementwise_grid_stride_kernelIfLi4EZNS0_9templates4cuda21uniform_and_transformIN3c104HalfEfPNS_17CUDAGeneratorImplEZZZNS4_13cauchy_kernelIS9_EEvRNS_18TensorIteratorBaseEddT_ENKUlvE_clEvENKUlvE1_clEvEUlfE_EEvSC_T1_T2_EUlP24curandStatePhilox4_32_10E_ZNS1_27distribution_nullary_kernelIS7_f7double2S9_SL_SG_EEvSC_SI_RKT3_T4_EUlifE0_EEvlNS_15PhiloxCudaStateESH_SI_,@"STO_CUDA_ENTRY STV_DEFAULT"
_ZN2at6native60_GLOBAL__N__2075b504_27_DistributionCauchyKernel_cu_d62eea8743distribution_elementwise_grid_stride_kernelIfLi4EZNS0_9templates4cuda21uniform_and_transformIN3c104HalfEfPNS_17CUDAGeneratorImplEZZZNS4_13cauchy_kernelIS9_EEvRNS_18TensorIteratorBaseEddT_ENKUlvE_clEvENKUlvE1_clEvEUlfE_EEvSC_T1_T2_EUlP24curandStatePhilox4_32_10E_ZNS1_27distribution_nullary_kernelIS7_f7double2S9_SL_SG_EEvSC_SI_RKT3_T4_EUlifE0_EEvlNS_15PhiloxCudaStateESH_SI_:
        /* <DEDUP_REMOVED lines=92> */
[----:B------:R-:W-:Y:S05]  /*05c0*/  CALL.REL.NOINC `($__internal_6_$__cuda_sm20_div_s64) ;  /* 0x0000005000007944 */ /* 0x000fea0003c00000 */
[----:B------:R-:W-:Y:S05]  /*05d0*/  BRA `(.L_x_103) ;  /* 0x0000000000587947 */ /* 0x000fea0003800000 */
.L_x_102:
        /* <DEDUP_REMOVED lines=22> */
.L_x_103:
        /* <DEDUP_REMOVED lines=69> */
.L_x_119:
        /* <DEDUP_REMOVED lines=13> */
.L_x_105:
[----:B------:R-:W-:Y:S05]  /*0c60*/  BSYNC B0 ;  /* 0x0000000000007941 */ /* 0x000fea0003800000 */
.L_x_104:
        /* <DEDUP_REMOVED lines=69> */
.L_x_107:
[----:B------:R-:W-:Y:S01]  /*10c0*/  IMAD.MOV.U32 R39, RZ, RZ, R36 ;  /* 0x000000ffff277224 */ /* 0x000fe200078e0024 */
[----:B------:R-:W-:Y:S01]  /*10d0*/  MOV R40, R27 ;  /* 0x0000001b00287202 */ /* 0x000fe20000000f00 */
[----:B------:R-:W-:Y:S01]  /*10e0*/  IMAD.MOV.U32 R41, RZ, RZ, R34 ;  /* 0x000000ffff297224 */ /* 0x000fe200078e0022 */
[----:B------:R-:W-:-:S07]  /*10f0*/  MOV R26, R24 ;  /* 0x00000018001a7202 */ /* 0x000fce0000000f00 */
.L_x_106:
        /* <DEDUP_REMOVED lines=264> */
.L_x_110:
        /* <DEDUP_REMOVED lines=20> */
.L_x_109:
[----:B------:R-:W-:Y:S05]  /*22c0*/  BSYNC B0 ;  /* 0x0000000000007941 */ /* 0x000fea0003800000 */
.L_x_108:
        /* <DEDUP_REMOVED lines=247> */
.L_x_113:
        /* <DEDUP_REMOVED lines=20> */
.L_x_112:
[----:B------:R-:W-:Y:S05]  /*3380*/  BSYNC B0 ;  /* 0x0000000000007941 */ /* 0x000fea0003800000 */
.L_x_111:
        /* <DEDUP_REMOVED lines=255> */
.L_x_116:
        /* <DEDUP_REMOVED lines=11> */
[----:B------:R-:W-:-:S05]  /*4430*/  F2FP.F16.F32.PACK_AB R27, RZ, R27 ;  /* 0x0000001bff1b723e */ /* 0x000fca00000000ff */
[----:B------:R2:W-:Y:S02]  /*4440*/  STG.E.U16 desc[UR58][R28.64], R27 ;  /* 0x0000001b1c007986 */ /* 0x0005e4000c10153a */
.L_x_115:
[----:B------:R-:W-:Y:S05]  /*4450*/  BSYNC B0 ;  /* 0x0000000000007941 */ /* 0x000fea0003800000 */
.L_x_114:
        /* <DEDUP_REMOVED lines=255> */
.L_x_118:
        /* <DEDUP_REMOVED lines=13> */
.L_x_117:
        /* <DEDUP_REMOVED lines=11> */
        .weak           $__internal_6_$__cuda_sm20_div_s64
        .type           $__internal_6_$__cuda_sm20_div_s64,@function
        .size           $__internal_6_$__cuda_sm20_div_s64,(.L_x_320 - $__internal_6_$__cuda_sm20_div_s64)
$__internal_6_$__cuda_sm20_div_s64:
        /* <DEDUP_REMOVED lines=74> */
[----:B------:R-:W-:Y:S06]  /*5a70*/  RET.REL.NODEC R26 `(_ZN2at6native60_GLOBAL__N__2075b504_27_DistributionCauchyKernel_cu_d62eea8743distribution_elementwise_grid_stride_kernelIfLi4EZNS0_9templates4cuda21uniform_and_transformIN3c104HalfEfPNS_17CUDAGeneratorImplEZZZNS4_13cauchy_kernelIS9_EEvRNS_18TensorIteratorBaseEddT_ENKUlvE_clEvENKUlvE1_clEvEUlfE_EEvSC_T1_T2_EUlP24curandStatePhilox4_32_10E_ZNS1_27distribution_nullary_kernelIS7_f7double2S9_SL_SG_EEvSC_SI_RKT3_T4_EUlifE0_EEvlNS_15PhiloxCudaStateESH_SI_) ;  /* 0xffffffa41a607950 */ /* 0x000fec0003c3ffff */
.L_x_120:
        /* <DEDUP_REMOVED lines=16> */
.L_x_320:


//--------------------- .text._ZN2at6native60_GLOBAL__N__2075b504_27_DistributionCauchyKernel_cu_d62eea8743distribution_elementwise_grid_stride_kernelIfLi4EZNS0_9templates4cuda21uniform_and_transformIN3c104HalfEfPNS_17CUDAGeneratorImplEZZZNS4_13cauchy_kernelIS9_EEvRNS_18TensorIteratorBaseEddT_ENKUlvE_clEvENKUlvE1_clEvEUlfE_EEvSC_T1_T2_EUlP24curandStatePhilox4_32_10E_ZNS1_27distribution_nullary_kernelIS7_f7double2S9_SL_SG_EEvSC_SI_RKT3_T4_EUlifE_EEvlNS_15PhiloxCudaStateESH_SI_ --------------------------
	.section	.text._ZN2at6native60_GLOBAL__N__2075b504_27_DistributionCauchyKernel_cu_d62eea8743distribution_elementwise_grid_stride_kernelIfLi4EZNS0_9templates4cuda21uniform_and_transformIN3c104HalfEfPNS_17CUDAGeneratorImplEZZZNS4_13cauchy_kernelIS9_EEvRNS_18TensorIteratorBaseEddT_ENKUlvE_clEvENKUlvE1_clEvEUlfE_EEvSC_T1_T2_EUlP24curandStatePhilox4_32_10E_ZNS1_27distribution_nullary_kernelIS7_f7double2S9_SL_SG_EEvSC_SI_RKT3_T4_EUlifE_EEvlNS_15PhiloxCudaStateESH_SI_,"ax",@progbits
	.align	128
.text._ZN2at6native60_GLOBAL__N__2075b504_27_DistributionCauchyKernel_cu_d62eea8743distribution_elementwise_grid_stride_kernelIfLi4EZNS0_9templates4cuda21uniform_and_transformIN3c104HalfEfPNS_17CUDAGeneratorImplEZZZNS4_13cauchy_kernelIS9_EEvRNS_18TensorIteratorBaseEddT_ENKUlvE_clEvENKUlvE1_clEvEUlfE_EEvSC_T1_T2_EUlP24curandStatePhilox4_32_10E_ZNS1_27distribution_nullary_kernelIS7_f7double2S9_SL_SG_EEvSC_SI_RKT3_T4_EUlifE_EEvlNS_15PhiloxCudaStateESH_SI_:
        .type           _ZN2at6native60_GLOBAL__N__2075b504_27_DistributionCauchyKernel_cu_d62eea8743distribution_elementwise_grid_stride_kernelIfLi4EZNS0_9templates4cuda21uniform_and_transformIN3c104HalfEfPNS_17CUDAGeneratorImplEZZZNS4_13cauchy_kernelIS9_EEvRNS_18TensorIteratorBaseEddT_ENKUlvE_clEvENKUlvE1_clEvEUlfE_EEvSC_T1_T2_EUlP24curandStatePhilox4_32_10E_ZNS1_27distribution_nullary_kernelIS7_f7double2S9_SL_SG_EEvSC_SI_RKT3_T4_EUlifE_EEvlNS_15PhiloxCudaStateESH_SI_,@function
        .size           _ZN2at6native60_GLOBAL__N__2075b504_27_DistributionCauchyKernel_cu_d62eea8743distribution_elementwise_grid_stride_kernelIfLi4EZNS0_9templates4cuda21uniform_and_transformIN3c104HalfEfPNS_17CUDAGeneratorImplEZZZNS4_13cauchy_kernelIS9_EEvRNS_18TensorIteratorBaseEddT_ENKUlvE_clEvENKUlvE1_clEvEUlfE_EEvSC_T1_T2_EUlP24curandStatePhilox4_32_10E_ZNS1_27distribution_nullary_kernelIS7_f7double2S9_SL_SG_EEvSC_SI_RKT3_T4_EUlifE_EEvlNS_15PhiloxCudaStateESH_SI_,(.L_x_322 - _ZN2at6native60_GLOBAL__N__2075b504_27_DistributionCauchyKernel_cu_d62eea8743distribution_elementwise_grid_stride_kernelIfLi4EZNS0_9templates4cuda21uniform_and_transformIN3c104HalfEfPNS_17CUDAGeneratorImplEZZZNS4_13cauchy_kernelIS9_EEvRNS_18TensorIteratorBaseEddT_ENKUlvE_clEvENKUlvE1_clEvEUlfE_EEvSC_T1_T2_EUlP24curandStatePhilox4_32_10E_ZNS1_27distribution_nullary_kernelIS7_f7double2S9_SL_SG_EEvSC_SI_RKT3_T4_EUlifE_EEvlNS_15PhiloxCudaStateESH_SI_)
        .other          _ZN2at6native60_GLOBAL__N__2075b504_27_DistributionCauchyKernel_cu_d62eea8743distribution_elementwise_grid_stride_kernelIfLi4EZNS0_9templates4cuda21uniform_and_transformIN3c104HalfEfPNS_17CUDAGeneratorImplEZZZNS4_13cauchy_kernelIS9_EEvRNS_18TensorIteratorBaseEddT_ENKUlvE_clEvENKUlvE1_clEvEUlfE_EEvSC_T1_T2_EUlP24curandStatePhilox4_32_10E_ZNS1_27distribution_nullary_kernelIS7_f7double2S9_SL_SG_EEvSC_SI_RKT3_T4_EUlifE_EEvlNS_15PhiloxCudaStateESH_SI_,@"STO_CUDA_ENTRY STV_DEFAULT"
_ZN2at6native60_GLOBAL__N__2075b504_27_DistributionCauchyKernel_cu_d62eea8743distribution_elementwise_grid_stride_kernelIfLi4EZNS0_9templates4cuda21uniform_and_transformIN3c104HalfEfPNS_17CUDAGeneratorImplEZZZNS4_13cauchy_kernelIS9_EEvRNS_18TensorIteratorBaseEddT_ENKUlvE_clEvENKUlvE1_clEvEUlfE_EEvSC_T1_T2_EUlP24curandStatePhilox4_32_10E_ZNS1_27distribution_nullary_kernelIS7_f7double2S9_SL_SG_EEvSC_SI_RKT3_T4_EUlifE_EEvlNS_15PhiloxCudaStateESH_SI_:
        /* <DEDUP_REMOVED lines=84> */
[----:B------:R-:W-:Y:S05]  /*0540*/  CALL.REL.NOINC `($__internal_7_$__cuda_sm20_div_s64) ;  /* 0x0000000c00e07944 */ /* 0x000fea0003c00000 */
[----:B------:R-:W-:Y:S01]  /*0550*/  MOV R24, R26 ;  /* 0x0000001a00187202 */ /* 0x000fe20000000f00 */
[----:B------:R-:W-:Y:S01]  /*0560*/  IMAD.MOV.U32 R25, RZ, RZ, R27 ;  /* 0x000000ffff197224 */ /* 0x000fe200078e001b */
[----:B------:R-:W-:Y:S06]  /*0570*/  BRA `(.L_x_122) ;  /* 0x0000000000587947 */ /* 0x000fec0003800000 */
.L_x_121:
        /* <DEDUP_REMOVED lines=22> */
.L_x_122:
        /* <DEDUP_REMOVED lines=30> */
.L_x_134:
        /* <DEDUP_REMOVED lines=13> */
.L_x_124:
[----:B------:R-:W-:Y:S05]  /*0990*/  BSYNC B0 ;  /* 0x0000000000007941 */ /* 0x000fea0003800000 */
.L_x_123:
        /* <DEDUP_REMOVED lines=60> */
.L_x_126:
[----:B------:R-:W-:Y:S01]  /*0d60*/  MOV R49, R41 ;  /* 0x0000002900317202 */ /* 0x000fe20000000f00 */
[----:B------:R-:W-:Y:S01]  /*0d70*/  IMAD.MOV.U32 R26, RZ, RZ, R33 ;  /* 0x000000ffff1a7224 */ /* 0x000fe200078e0021 */
[----:B------:R-:W-:Y:S01]  /*0d80*/  MOV R48, R30 ;  /* 0x0000001e00307202 */ /* 0x000fe20000000f00 */
[----:B------:R-:W-:-:S07]  /*0d90*/  IMAD.MOV.U32 R47, RZ, RZ, R45 ;  /* 0x000000ffff2f7224 */ /* 0x000fce00078e002d */
.L_x_125:
        /* <DEDUP_REMOVED lines=27> */
[----:B------:R-:W-:Y:S02]  /*0f50*/  F2FP.F16.F32.PACK_AB R33, RZ, R33 ;  /* 0x00000021ff21723e */ /* 0x000fe400000000ff */
[----:B------:R-:W-:-:S05]  /*0f60*/  LEA.HI.X.SX32 R27, R27, UR11, 0x1, P0 ;  /* 0x0000000b1b1b7c11 */ /* 0x000fca00080f0eff */
[----:B------:R1:W-:Y:S03]  /*0f70*/  STG.E.U16 desc[UR6][R26.64], R33 ;  /* 0x000000211a007986 */ /* 0x0003e6000c101506 */
.L_x_128:
[----:B------:R-:W-:Y:S05]  /*0f80*/  BSYNC B0 ;  /* 0x0000000000007941 */ /* 0x000fea0003800000 */
.L_x_127:
        /* <DEDUP_REMOVED lines=39> */
[----:B------:R-:W-:Y:S02]  /*1200*/  F2FP.F16.F32.PACK_AB R28, RZ, R27 ;  /* 0x0000001bff1c723e */ /* 0x000fe400000000ff */
[----:B------:R-:W-:-:S05]  /*1210*/  LEA.HI.X.SX32 R27, R49, UR11, 0x1, P2 ;  /* 0x0000000b311b7c11 */ /* 0x000fca00090f0eff */
[----:B------:R1:W-:Y:S02]  /*1220*/  STG.E.U16 desc[UR6][R26.64], R28 ;  /* 0x0000001c1a007986 */ /* 0x0003e4000c101506 */
.L_x_130:
[----:B------:R-:W-:Y:S05]  /*1230*/  BSYNC B0 ;  /* 0x0000000000007941 */ /* 0x000fea0003800000 */
.L_x_129:
        /* <DEDUP_REMOVED lines=15> */
.L_x_132:
[----:B------:R-:W-:Y:S05]  /*1330*/  BSYNC B0 ;  /* 0x0000000000007941 */ /* 0x000fea0003800000 */
.L_x_131:
        /* <DEDUP_REMOVED lines=14> */
.L_x_133:
        /* <DEDUP_REMOVED lines=11> */
        .weak           $__internal_7_$__cuda_sm20_div_s64
        .type           $__internal_7_$__cuda_sm20_div_s64,@function
        .size           $__internal_7_$__cuda_sm20_div_s64,(.L_x_322 - $__internal_7_$__cuda_sm20_div_s64)
$__internal_7_$__cuda_sm20_div_s64:
        /* <DEDUP_REMOVED lines=75> */
[----:B------:R-:W-:Y:S06]  /*1980*/  RET.REL.NODEC R24 `(_ZN2at6native60_GLOBAL__N__2075b504_27_DistributionCauchyKernel_cu_d62eea8743distribution_elementwise_grid_stride_kernelIfLi4EZNS0_9templates4cuda21uniform_and_transformIN3c104HalfEfPNS_17CUDAGeneratorImplEZZZNS4_13cauchy_kernelIS9_EEvRNS_18TensorIteratorBaseEddT_ENKUlvE_clEvENKUlvE1_clEvEUlfE_EEvSC_T1_T2_EUlP24curandStatePhilox4_32_10E_ZNS1_27distribution_nullary_kernelIS7_f7double2S9_SL_SG_EEvSC_SI_RKT3_T4_EUlifE_EEvlNS_15PhiloxCudaStateESH_SI_) ;  /* 0xffffffe4189c7950 */ /* 0x000fec0003c3ffff */
.L_x_135:
        /* <DEDUP_REMOVED lines=15> */
.L_x_322:


//--------------------- .text._ZN2at6native60_GLOBAL__N__2075b504_27_DistributionCauchyKernel_cu_d62eea8743distribution_elementwise_grid_stride_kernelIfLi4EZNS0_9templates4cuda21uniform_and_transformIffPNS_17CUDAGeneratorImplEZZZNS4_13cauchy_kernelIS7_EEvRNS_18TensorIteratorBaseEddT_ENKUlvE_clEvENKUlvE0_clEvEUlfE_EEvSA_T1_T2_EUlP24curandStatePhilox4_32_10E0_ZNS1_27distribution_nullary_kernelIff6float4S7_SJ_SE_EEvSA_SG_RKT3_T4_EUlifE0_EEvlNS_15PhiloxCudaStateESF_SG_ --------------------------
	.section	.text._ZN2at6native60_GLOBAL__N__2075b504_27_DistributionCauchyKernel_cu_d62eea8743distribution_elementwise_grid_stride_kernelIfLi4EZNS0_9templates4cuda21uniform_and_transformIffPNS_17CUDAGeneratorImplEZZZNS4_13cauchy_kernelIS7_EEvRNS_18TensorIteratorBaseEddT_ENKUlvE_clEvENKUlvE0_clEvEUlfE_EEvSA_T1_T2_EUlP24curandStatePhilox4_32_10E0_ZNS1_27distribution_nullary_kernelIff6float4S7_SJ_SE_EEvSA_SG_RKT3_T4_EUlifE0_EEvlNS_15PhiloxCudaStateESF_SG_,"ax",@progbits
	.align	128
.text._ZN2at6native60_GLOBAL__N__2075b504_27_DistributionCauchyKernel_cu_d62eea8743distribution_elementwise_grid_stride_kernelIfLi4EZNS0_9templates4cuda21uniform_and_transformIffPNS_17CUDAGeneratorImplEZZZNS4_13cauchy_kernelIS7_EEvRNS_18TensorIteratorBaseEddT_ENKUlvE_clEvENKUlvE0_clEvEUlfE_EEvSA_T1_T2_EUlP24curandStatePhilox4_32_10E0_ZNS1_27distribution_nullary_kernelIff6float4S7_SJ_SE_EEvSA_SG_RKT3_T4_EUlifE0_EEvlNS_15PhiloxCudaStateESF_SG_:
        .type           _ZN2at6native60_GLOBAL__N__2075b504_27_DistributionCauchyKernel_cu_d62eea8743distribution_elementwise_grid_stride_kernelIfLi4EZNS0_9templates4cuda21uniform_and_transformIffPNS_17CUDAGeneratorImplEZZZNS4_13cauchy_kernelIS7_EEvRNS_18TensorIteratorBaseEddT_ENKUlvE_clEvENKUlvE0_clEvEUlfE_EEvSA_T1_T2_EUlP24curandStatePhilox4_32_10E0_ZNS1_27distribution_nullary_kernelIff6float4S7_SJ_SE_EEvSA_SG_RKT3_T4_EUlifE0_EEvlNS_15PhiloxCudaStateESF_SG_,@function
        .size           _ZN2at6native60_GLOBAL__N__2075b504_27_DistributionCauchyKernel_cu_d62eea8743distribution_elementwise_grid_stride_kernelIfLi4EZNS0_9templates4cuda21uniform_and_transformIffPNS_17CUDAGeneratorImplEZZZNS4_13cauchy_kernelIS7_EEvRNS_18TensorIteratorBaseEddT_ENKUlvE_clEvENKUlvE0_clEvEUlfE_EEvSA_T1_T2_EUlP24curandStatePhilox4_32_10E0_ZNS1_27distribution_nullary_kernelIff6float4S7_SJ_SE_EEvSA_SG_RKT3_T4_EUlifE0_EEvlNS_15PhiloxCudaStateESF_SG_,(.L_x_324 - _ZN2at6native60_GLOBAL__N__2075b504_27_DistributionCauchyKernel_cu_d62eea8743distribution_elementwise_grid_stride_kernelIfLi4EZNS0_9templates4cuda21uniform_and_transformIffPNS_17CUDAGeneratorImplEZZZNS4_13cauchy_kernelIS7_EEvRNS_18TensorIteratorBaseEddT_ENKUlvE_clEvENKUlvE0_clEvEUlfE_EEvSA_T1_T2_EUlP24curandStatePhilox4_32_10E0_ZNS1_27distribution_nullary_kernelIff6float4S7_SJ_SE_EEvSA_SG_RKT3_T4_EUlifE0_EEvlNS_15PhiloxCudaStateESF_SG_)
        .other          _ZN2at6native60_GLOBAL__N__2075b504_27_DistributionCauchyKernel_cu_d62eea8743distribution_elementwise_grid_stride_kernelIfLi4EZNS0_9templates4cuda21uniform_and_transformIffPNS_17CUDAGeneratorImplEZZZNS4_13cauchy_kernelIS7_EEvRNS_18TensorIteratorBaseEddT_ENKUlvE_clEvENKUlvE0_clEvEUlfE_EEvSA_T1_T2_EUlP24curandStatePhilox4_32_10E0_ZNS1_27distribution_nullary_kernelIff6float4S7_SJ_SE_EEvSA_SG_RKT3_T4_EUlifE0_EEvlNS_15PhiloxCudaStateESF_SG_,@"STO_CUDA_ENTRY STV_DEFAULT"
_ZN2at6native60_GLOBAL__N__2075b504_27_DistributionCauchyKernel_cu_d62eea8743distribution_elementwise_grid_stride_kernelIfLi4EZNS0_9templates4cuda21uniform_and_transformIffPNS_17CUDAGeneratorImplEZZZNS4_13cauchy_kernelIS7_EEvRNS_18TensorIteratorBaseEddT_ENKUlvE_clEvENKUlvE0_clEvEUlfE_EEvSA_T1_T2_EUlP24curandStatePhilox4_32_10E0_ZNS1_27distribution_nullary_kernelIff6float4S7_SJ_SE_EEvSA_SG_RKT3_T4_EUlifE0_EEvlNS_15PhiloxCudaStateESF_SG_:
        /* <DEDUP_REMOVED lines=92> */
[----:B------:R-:W-:Y:S05]  /*05c0*/  CALL.REL.NOINC `($__internal_8_$__cuda_sm20_div_s64) ;  /* 0x0000004c00d47944 */ /* 0x000fea0003c00000 */
[----:B------:R-:W-:Y:S05]  /*05d0*/  BRA `(.L_x_137) ;  /* 0x0000000000587947 */ /* 0x000fea0003800000 */
.L_x_136:
        /* <DEDUP_REMOVED lines=22> */
.L_x_137:
        /* <DEDUP_REMOVED lines=69> */
.L_x_153:
        /* <DEDUP_REMOVED lines=13> */
.L_x_139:
[----:B------:R-:W-:Y:S05]  /*0c60*/  BSYNC B0 ;  /* 0x0000000000007941 */ /* 0x000fea0003800000 */
.L_x_138:
        /* <DEDUP_REMOVED lines=69> */
.L_x_141:
[----:B------:R-:W-:Y:S01]  /*10c0*/  IMAD.MOV.U32 R26, RZ, RZ, R36 ;  /* 0x000000ffff1a7224 */ /* 0x000fe200078e0024 */
[----:B------:R-:W-:Y:S01]  /*10d0*/  MOV R34, R27 ;  /* 0x0000001b00227202 */ /* 0x000fe20000000f00 */
[----:B------:R-:W-:Y:S01]  /*10e0*/  IMAD.MOV.U32 R35, RZ, RZ, R32 ;  /* 0x000000ffff237224 */ /* 0x000fe200078e0020 */
[----:B------:R-:W-:-:S07]  /*10f0*/  MOV R39, R24 ;  /* 0x0000001800277202 */ /* 0x000fce0000000f00 */
.L_x_140:
        /* <DEDUP_REMOVED lines=263> */
.L_x_144:
        /* <DEDUP_REMOVED lines=13> */
[----:B------:R0:W-:Y:S02]  /*2240*/  STG.E desc[UR58][R38.64], R37 ;  /* 0x0000002526007986 */ /* 0x0001e4000c10193a */
.L_x_143:
[----:B------:R-:W-:Y:S05]  /*2250*/  BSYNC B0 ;  /* 0x0000000000007941 */ /* 0x000fea0003800000 */
.L_x_142:
        /* <DEDUP_REMOVED lines=247> */
.L_x_147:
        /* <DEDUP_REMOVED lines=11> */
[----:B------:R-:W-:-:S03]  /*3280*/  IADD3.X R27, RZ, UR35, RZ, P0, !PT ;  /* 0x00000023ff1b7c10 */ /* 0x000fc600087fe4ff */
[----:B-1----:R-:W-:-:S05]  /*3290*/  FFMA.FTZ R37, R37, R21, R20 ;  /* 0x0000001525257223 */ /* 0x002fca0000010014 */
[----:B------:R0:W-:Y:S02]  /*32a0*/  STG.E desc[UR58][R26.64], R37 ;  /* 0x000000251a007986 */ /* 0x0001e4000c10193a */
.L_x_146:
[----:B------:R-:W-:Y:S05]  /*32b0*/  BSYNC B0 ;  /* 0x0000000000007941 */ /* 0x000fea0003800000 */
.L_x_145:
        /* <DEDUP_REMOVED lines=255> */
.L_x_150:
[----:B------:R-:W-:Y:S01]  /*42b0*/  FMNMX.NAN R35, R35, 0.99999988079071044922, PT ;  /* 0x3f7ffffe23237809 */ /* 0x000fe20003820000 */
[----:B------:R-:W-:Y:S02]  /*42c0*/  ULDC.64 UR34, c[0x0][0x3d0] ;  /* 0x0000f40000227ab9 */ /* 0x000fe40000000a00 */
[----:B------:R-:W-:Y:S02]  /*42d0*/  IADD3 R34, P0, R34, UR34, RZ ;  /* 0x0000002222227c10 */ /* 0x000fe4000ff1e0ff */
[----:B------:R-:W-:-:S05]  /*42e0*/  FMNMX.NAN R35, R35, 1.1920928955078125e-07, !PT ;  /* 0x3400000023237809 */ /* 0x000fca0007820000 */
[----:B------:R-:W-:-:S04]  /*42f0*/  FADD.FTZ R35, R35, -0.5 ;  /* 0xbf00000023237421 */ /* 0x000fc80000010000 */
[----:B------:R-:W-:-:S04]  /*4300*/  FMUL.FTZ R35, R35, 3.1415927410125732422 ;  /* 0x40490fdb23237820 */ /* 0x000fc80000410000 */
[----:B------:R-:W-:Y:S01]  /*4310*/  FMUL.RZ R39, R35, 0.15915493667125701904 ;  /* 0x3e22f98323277820 */ /* 0x000fe2000040c000 */
[----:B------:R-:W-:-:S03]  /*4320*/  IMAD.X R35, RZ, RZ, UR35, P0 ;  /* 0x00000023ff237e24 */ /* 0x000fc600080e06ff */
[----:B------:R-:W0:Y:S08]  /*4330*/  MUFU.COS R27, R39 ;  /* 0x00000027001b7308 */ /* 0x000e300000000000 */
[----:B------:R-:W-:Y:S08]  /*4340*/  MUFU.SIN R26, R39 ;  /* 0x00000027001a7308 */ /* 0x000ff00000000400 */
[----:B0-----:R-:W0:Y:S02]  /*4350*/  MUFU.RCP R27, R27 ;  /* 0x0000001b001b7308 */ /* 0x001e240000001000 */
[----:B0-----:R-:W-:-:S04]  /*4360*/  FMUL.FTZ R37, R26, R27 ;  /* 0x0000001b1a257220 */ /* 0x001fc80000410000 */
[----:B-1----:R-:W-:-:S05]  /*4370*/  FFMA.FTZ R37, R37, R21, R20 ;  /* 0x0000001525257223 */ /* 0x002fca0000010014 */
[----:B------:R0:W-:Y:S02]  /*4380*/  STG.E desc[UR58][R34.64], R37 ;  /* 0x0000002522007986 */ /* 0x0001e4000c10193a */
.L_x_149:
[----:B------:R-:W-:Y:S05]  /*4390*/  BSYNC B0 ;  /* 0x0000000000007941 */ /* 0x000fea0003800000 */
.L_x_148:
[----:B------:R-:W-:-:S05]  /*43a0*/  IMAD R26, R38, 0x3, RZ ;  /* 0x00000003261a7824 */ /* 0x000fca00078e02ff */
[----:B------:R-:W-:-:S04]  /*43b0*/  IADD3 R27, P1, R26, R13, RZ ;  /* 0x0000000d1a1b7210 */ /* 0x000fc80007f3e0ff */
[----:B------:R-:W-:Y:S02]  /*43c0*/  ISETP.GE.U32.AND P0, PT, R27, R22, PT ;  /* 0x000000161b00720c */ /* 0x000fe40003f06070 */
[----:B------:R-:W-:-:S04]  /*43d0*/  IADD3.X R26, RZ, R14, RZ, P1, !PT ;  /* 0x0000000eff1a7210 */ /* 0x000fc80000ffe4ff */
[----:B------:R-:W-:-:S13]  /*43e0*/  ISETP.GE.AND.EX P0, PT, R26, R23, PT, P0 ;  /* 0x000000171a00720c */ /* 0x000fda0003f06300 */
[----:B------:R-:W-:Y:S05]  /*43f0*/  @P0 BRA `(.L_x_151) ;  /* 0x00000010001c0947 */ /* 0x000fea0003800000 */
[----:B------:R-:W-:Y:S01]  /*4400*/  ISETP.NE.AND P0, PT, R31, RZ, PT ;  /* 0x000000ff1f00720c */ /* 0x000fe20003f05270 */
[----:B0-----:R-:W-:-:S12]  /*4410*/  HFMA2.MMA R34, -RZ, RZ, 0, 0 ;  /* 0x00000000ff227435 */ /* 0x001fd800000001ff */
        /* <DEDUP_REMOVED lines=247> */
.L_x_152:
        /* <DEDUP_REMOVED lines=14> */
.L_x_151:
        /* <DEDUP_REMOVED lines=8> */
[----:B0-2---:R-:W-:-:S11]  /*54f0*/  MOV R37, R32 ;  /* 0x0000002000257202 */ /* 0x005fd60000000f00 */
[----:B------:R-:W-:Y:S05]  /*5500*/  @!P0 BRA `(.L_x_153) ;  /* 0xffffffb400a08947 */ /* 0x000fea000383ffff */
[----:B------:R-:W-:Y:S05]  /*5510*/  EXIT ;  /* 0x000000000000794d */ /* 0x000fea0003800000 */
        .weak           $__internal_8_$__cuda_sm20_div_s64
        .type           $__internal_8_$__cuda_sm20_div_s64,@function
        .size           $__internal_8_$__cuda_sm20_div_s64,(.L_x_324 - $__internal_8_$__cuda_sm20_div_s64)
$__internal_8_$__cuda_sm20_div_s64:
        /* <DEDUP_REMOVED lines=74> */
[----:B------:R-:W-:Y:S06]  /*59c0*/  RET.REL.NODEC R26 `(_ZN2at6native60_GLOBAL__N__2075b504_27_DistributionCauchyKernel_cu_d62eea8743distribution_elementwise_grid_stride_kernelIfLi4EZNS0_9templates4cuda21uniform_and_transformIffPNS_17CUDAGeneratorImplEZZZNS4_13cauchy_kernelIS7_EEvRNS_18TensorIteratorBaseEddT_ENKUlvE_clEvENKUlvE0_clEvEUlfE_EEvSA_T1_T2_EUlP24curandStatePhilox4_32_10E0_ZNS1_27distribution_nullary_kernelIff6float4S7_SJ_SE_EEvSA_SG_RKT3_T4_EUlifE0_EEvlNS_15PhiloxCudaStateESF_SG_) ;  /* 0xffffffa41a8c7950 */ /* 0x000fec0003c3ffff */
.L_x_154:
        /* <DEDUP_REMOVED lines=11> */
.L_x_324:


//--------------------- .text._ZN2at6native60_GLOBAL__N__2075b504_27_DistributionCauchyKernel_cu_d62eea8743distribution_elementwise_grid_stride_kernelIfLi4EZNS0_9templates4cuda21uniform_and_transformIffPNS_17CUDAGeneratorImplEZZZNS4_13cauchy_kernelIS7_EEvRNS_18TensorIteratorBaseEddT_ENKUlvE_clEvENKUlvE0_clEvEUlfE_EEvSA_T1_T2_EUlP24curandStatePhilox4_32_10E0_ZNS1_27distribution_nullary_kernelIff6float4S7_SJ_SE_EEvSA_SG_RKT3_T4_EUlifE_EEvlNS_15PhiloxCudaStateESF_SG_ --------------------------
	.section	.text._ZN2at6native60_GLOBAL__N__2075b504_27_DistributionCauchyKernel_cu_d62eea8743distribution_elementwise_grid_stride_kernelIfLi4EZNS0_9templates4cuda21uniform_and_transformIffPNS_17CUDAGeneratorImplEZZZNS4_13cauchy_kernelIS7_EEvRNS_18TensorIteratorBaseEddT_ENKUlvE_clEvENKUlvE0_clEvEUlfE_EEvSA_T1_T2_EUlP24curandStatePhilox4_32_10E0_ZNS1_27distribution_nullary_kernelIff6float4S7_SJ_SE_EEvSA_SG_RKT3_T4_EUlifE_EEvlNS_15PhiloxCudaStateESF_SG_,"ax",@progbits
	.align	128
.text._ZN2at6native60_GLOBAL__N__2075b504_27_DistributionCauchyKernel_cu_d62eea8743distribution_elementwise_grid_stride_kernelIfLi4EZNS0_9templates4cuda21uniform_and_transformIffPNS_17CUDAGeneratorImplEZZZNS4_13cauchy_kernelIS7_EEvRNS_18TensorIteratorBaseEddT_ENKUlvE_clEvENKUlvE0_clEvEUlfE_EEvSA_T1_T2_EUlP24curandStatePhilox4_32_10E0_ZNS1_27distribution_nullary_kernelIff6float4S7_SJ_SE_EEvSA_SG_RKT3_T4_EUlifE_EEvlNS_15PhiloxCudaStateESF_SG_:
        .type           _ZN2at6native60_GLOBAL__N__2075b504_27_DistributionCauchyKernel_cu_d62eea8743distribution_elementwise_grid_stride_kernelIfLi4EZNS0_9templates4cuda21uniform_and_transformIffPNS_17CUDAGeneratorImplEZZZNS4_13cauchy_kernelIS7_EEvRNS_18TensorIteratorBaseEddT_ENKUlvE_clEvENKUlvE0_clEvEUlfE_EEvSA_T1_T2_EUlP24curandStatePhilox4_32_10E0_ZNS1_27distribution_nullary_kernelIff6float4S7_SJ_SE_EEvSA_SG_RKT3_T4_EUlifE_EEvlNS_15PhiloxCudaStateESF_SG_,@function
        .size           _ZN2at6native60_GLOBAL__N__2075b504_27_DistributionCauchyKernel_cu_d62eea8743distribution_elementwise_grid_stride_kernelIfLi4EZNS0_9templates4cuda21uniform_and_transformIffPNS_17CUDAGeneratorImplEZZZNS4_13cauchy_kernelIS7_EEvRNS_18TensorIteratorBaseEddT_ENKUlvE_clEvENKUlvE0_clEvEUlfE_EEvSA_T1_T2_EUlP24curandStatePhilox4_32_10E0_ZNS1_27distribution_nullary_kernelIff6float4S7_SJ_SE_EEvSA_SG_RKT3_T4_EUlifE_EEvlNS_15PhiloxCudaStateESF_SG_,(.L_x_326 - _ZN2at6native60_GLOBAL__N__2075b504_27_DistributionCauchyKernel_cu_d62eea8743distribution_elementwise_grid_stride_kernelIfLi4EZNS0_9templates4cuda21uniform_and_transformIffPNS_17CUDAGeneratorImplEZZZNS4_13cauchy_kernelIS7_EEvRNS_18TensorIteratorBaseEddT_ENKUlvE_clEvENKUlvE0_clEvEUlfE_EEvSA_T1_T2_EUlP24curandStatePhilox4_32_10E0_ZNS1_27distribution_nullary_kernelIff6float4S7_SJ_SE_EEvSA_SG_RKT3_T4_EUlifE_EEvlNS_15PhiloxCudaStateESF_SG_)
        .other          _ZN2at6native60_GLOBAL__N__2075b504_27_DistributionCauchyKernel_cu_d62eea8743distribution_elementwise_grid_stride_kernelIfLi4EZNS0_9templates4cuda21uniform_and_transformIffPNS_17CUDAGeneratorImplEZZZNS4_13cauchy_kernelIS7_EEvRNS_18TensorIteratorBaseEddT_ENKUlvE_clEvENKUlvE0_clEvEUlfE_EEvSA_T1_T2_EUlP24curandStatePhilox4_32_10E0_ZNS1_27distribution_nullary_kernelIff6float4S7_SJ_SE_EEvSA_SG_RKT3_T4_EUlifE_EEvlNS_15PhiloxCudaStateESF_SG_,@"STO_CUDA_ENTRY STV_DEFAULT"
_ZN2at6native60_GLOBAL__N__2075b504_27_DistributionCauchyKernel_cu_d62eea8743distribution_elementwise_grid_stride_kernelIfLi4EZNS0_9templates4cuda21uniform_and_transformIffPNS_17CUDAGeneratorImplEZZZNS4_13cauchy_kernelIS7_EEvRNS_18TensorIteratorBaseEddT_ENKUlvE_clEvENKUlvE0_clEvEUlfE_EEvSA_T1_T2_EUlP24curandStatePhilox4_32_10E0_ZNS1_27distribution_nullary_kernelIff6float4S7_SJ_SE_EEvSA_SG_RKT3_T4_EUlifE_EEvlNS_15PhiloxCudaStateESF_SG_:
        /* <DEDUP_REMOVED lines=84> */
[----:B------:R-:W-:Y:S05]  /*0540*/  CALL.REL.NOINC `($__internal_9_$__cuda_sm20_div_s64) ;  /* 0x0000000c00b47944 */ /* 0x000fea0003c00000 */
[----:B------:R-:W-:Y:S01]  /*0550*/  MOV R24, R26 ;  /* 0x0000001a00187202 */ /* 0x000fe20000000f00 */
[----:B------:R-:W-:Y:S01]  /*0560*/  IMAD.MOV.U32 R25, RZ, RZ, R27 ;  /* 0x000000ffff197224 */ /* 0x000fe200078e001b */
[----:B------:R-:W-:Y:S06]  /*0570*/  BRA `(.L_x_156) ;  /* 0x0000000000587947 */ /* 0x000fec0003800000 */
.L_x_155:
        /* <DEDUP_REMOVED lines=22> */
.L_x_156:
        /* <DEDUP_REMOVED lines=30> */
.L_x_168:
        /* <DEDUP_REMOVED lines=13> */
.L_x_158:
[----:B------:R-:W-:Y:S05]  /*0990*/  BSYNC B0 ;  /* 0x0000000000007941 */ /* 0x000fea0003800000 */
.L_x_157:
        /* <DEDUP_REMOVED lines=60> */
.L_x_160:
[----:B------:R-:W-:Y:S01]  /*0d60*/  MOV R26, R41 ;  /* 0x00000029001a7202 */ /* 0x000fe20000000f00 */
[----:B------:R-:W-:Y:S01]  /*0d70*/  IMAD.MOV.U32 R46, RZ, RZ, R33 ;  /* 0x000000ffff2e7224 */ /* 0x000fe200078e0021 */
[----:B------:R-:W-:Y:S01]  /*0d80*/  MOV R32, R30 ;  /* 0x0000001e00207202 */ /* 0x000fe20000000f00 */
[----:B------:R-:W-:-:S07]  /*0d90*/  IMAD.MOV.U32 R45, RZ, RZ, R28 ;  /* 0x000000ffff2d7224 */ /* 0x000fce00078e001c */
.L_x_159:
        /* <DEDUP_REMOVED lines=12> */
[----:B------:R-:W-:Y:S01]  /*0e60*/  FMUL.RZ R47, R26, 0.15915493667125701904 ;  /* 0x3e22f9831a2f7820 */ /* 0x000fe2000040c000 */
[----:B------:R-:W-:-:S03]  /*0e70*/  IADD3 R26, P0, R27, UR10, RZ ;  /* 0x0000000a1b1a7c10 */ /* 0x000fc6000ff1e0ff */
[----:B------:R-:W1:Y:S01]  /*0e80*/  MUFU.COS R40, R47 ;  /* 0x0000002f00287308 */ /* 0x000e620000000000 */
[----:B------:R-:W-:-:S07]  /*0e90*/  LEA.HI.X.SX32 R27, R27, UR11, 0x1, P0 ;  /* 0x0000000b1b1b7c11 */ /* 0x000fce00080f0eff */
[----:B------:R-:W-:Y:S08]  /*0ea0*/  MUFU.SIN R38, R47 ;  /* 0x0000002f00267308 */ /* 0x000ff00000000400 */
[----:B-1----:R-:W1:Y:S02]  /*0eb0*/  MUFU.RCP R41, R40 ;  /* 0x0000002800297308 */ /* 0x002e640000001000 */
[----:B-1----:R-:W-:-:S04]  /*0ec0*/  FMUL.FTZ R41, R38, R41 ;  /* 0x0000002926297220 */ /* 0x002fc80000410000 */
[----:B0-----:R-:W-:-:S05]  /*0ed0*/  FFMA.FTZ R41, R41, R36, UR9 ;  /* 0x0000000929297e23 */ /* 0x001fca0008010024 */
[----:B------:R1:W-:Y:S02]  /*0ee0*/  STG.E desc[UR6][R26.64], R41 ;  /* 0x000000291a007986 */ /* 0x0003e4000c101906 */
.L_x_162:
[----:B------:R-:W-:Y:S05]  /*0ef0*/  BSYNC B0 ;  /* 0x0000000000007941 */ /* 0x000fea0003800000 */
.L_x_161:
[----:B------:R-:W-:Y:S01]  /*0f00*/  ULDC UR4, c[0x0][0xc] ;  /* 0x0000030000047ab9 */ /* 0x000fe20000000800 */
[----:B-1----:R-:W1:Y:S01]  /*0f10*/  LDC R41, c[0x0][RZ] ;  /* 0x00000000ff297b82 */ /* 0x002e620000000800 */
[----:B------:R-:W-:Y:S01]  /*0f20*/  BSSY B0, `(.L_x_163) ;  /* 0x0000021000007945 */ /* 0x000fe20003800000 */
[----:B-1----:R-:W-:-:S04]  /*0f30*/  IMAD R41, R41, UR4, RZ ;  /* 0x0000000429297c24 */ /* 0x002fc8000f8e02ff */
        /* <DEDUP_REMOVED lines=9> */
[----:B------:R-:W-:Y:S02]  /*0fd0*/  IADD3.X R26, RZ, R17, RZ, P3, !PT ;  /* 0x00000011ff1a7210 */ /* 0x000fe40001ffe4ff */
[----:B------:R-:W-:Y:S02]  /*0fe0*/  ISETP.GE.U32.AND P1, PT, R49, R24, PT ;  /* 0x000000183100720c */ /* 0x000fe40003f26070 */
[-C--:B------:R-:W-:Y:S02]  /*0ff0*/  ISETP.GE.AND.EX P0, PT, R26, R25.reuse, PT, P0 ;  /* 0x000000191a00720c */ /* 0x080fe40003f06300 */
[----:B------:R-:W-:Y:S02]  /*1000*/  I2FP.F32.U32 R26, R46 ;  /* 0x0000002e001a7245 */ /* 0x000fe40000201000 */
[----:B------:R-:W-:-:S02]  /*1010*/  ISETP.GE.AND.EX P1, PT, R38, R25, PT, P1 ;  /* 0x000000192600720c */ /* 0x000fc40003f26310 */
        /* <DEDUP_REMOVED lines=17> */
.L_x_164:
[----:B------:R-:W-:Y:S05]  /*1130*/  BSYNC B0 ;  /* 0x0000000000007941 */ /* 0x000fea0003800000 */
.L_x_163:
        /* <DEDUP_REMOVED lines=11> */
[----:B------:R-:W1:Y:S08]  /*11f0*/  MUFU.COS R38, R40 ;  /* 0x0000002800267308 */ /* 0x000e700000000000 */
[----:B------:R-:W-:Y:S08]  /*1200*/  MUFU.SIN R27, R40 ;  /* 0x00000028001b7308 */ /* 0x000ff00000000400 */
[----:B-1----:R-:W1:Y:S02]  /*1210*/  MUFU.RCP R38, R38 ;  /* 0x0000002600267308 */ /* 0x002e640000001000 */
[----:B-1----:R-:W-:Y:S01]  /*1220*/  FMUL.FTZ R45, R27, R38 ;  /* 0x000000261b2d7220 */ /* 0x002fe20000410000 */
[----:B------:R-:W-:-:S03]  /*1230*/  LEA.HI.X.SX32 R27, R49, UR11, 0x1, P1 ;  /* 0x0000000b311b7c11 */ /* 0x000fc600088f0eff */
[----:B0-----:R-:W-:-:S05]  /*1240*/  FFMA.FTZ R45, R45, R36, UR9 ;  /* 0x000000092d2d7e23 */ /* 0x001fca0008010024 */
[----:B------:R1:W-:Y:S02]  /*1250*/  STG.E desc[UR6][R26.64], R45 ;  /* 0x0000002d1a007986 */ /* 0x0003e4000c101906 */
.L_x_166:
[----:B------:R-:W-:Y:S05]  /*1260*/  BSYNC B0 ;  /* 0x0000000000007941 */ /* 0x000fea0003800000 */
.L_x_165:
[----:B-1----:R-:W-:Y:S01]  /*1270*/  FFMA.FTZ R26, R32, R33, 1.1641532182693481445e-10 ;  /* 0x2f000000201a7423 */ /* 0x002fe20000010021 */
[----:B------:R-:W-:Y:S06]  /*1280*/  @P0 BRA `(.L_x_167) ;  /* 0x0000000000380947 */ /* 0x000fec0003800000 */
        /* <DEDUP_REMOVED lines=14> */
.L_x_167:
        /* <DEDUP_REMOVED lines=11> */
        .weak           $__internal_9_$__cuda_sm20_div_s64
        .type           $__internal_9_$__cuda_sm20_div_s64,@function
        .size           $__internal_9_$__cuda_sm20_div_s64,(.L_x_326 - $__internal_9_$__cuda_sm20_div_s64)
$__internal_9_$__cuda_sm20_div_s64:
        /* <DEDUP_REMOVED lines=75> */
[----:B------:R-:W-:Y:S06]  /*18d0*/  RET.REL.NODEC R24 `(_ZN2at6native60_GLOBAL__N__2075b504_27_DistributionCauchyKernel_cu_d62eea8743distribution_elementwise_grid_stride_kernelIfLi4EZNS0_9templates4cuda21uniform_and_transformIffPNS_17CUDAGeneratorImplEZZZNS4_13cauchy_kernelIS7_EEvRNS_18TensorIteratorBaseEddT_ENKUlvE_clEvENKUlvE0_clEvEUlfE_EEvSA_T1_T2_EUlP24curandStatePhilox4_32_10E0_ZNS1_27distribution_nullary_kernelIff6float4S7_SJ_SE_EEvSA_SG_RKT3_T4_EUlifE_EEvlNS_15PhiloxCudaStateESF_SG_) ;  /* 0xffffffe418c87950 */ /* 0x000fec0003c3ffff */
.L_x_169:
        /* <DEDUP_REMOVED lines=10> */
.L_x_326:


//--------------------- .text._ZN2at6native60_GLOBAL__N__2075b504_27_DistributionCauchyKernel_cu_d62eea8743distribution_elementwise_grid_stride_kernelIfLi4EZNS0_9templates4cuda21uniform_and_transformIffPNS_17CUDAGeneratorImplEZZZNS4_13cauchy_kernelIS7_EEvRNS_18TensorIteratorBaseEddT_ENKUlvE_clEvENKUlvE0_clEvEUlfE_EEvSA_T1_T2_EUlP24curandStatePhilox4_32_10E_ZNS1_27distribution_nullary_kernelIff7double2S7_SJ_SE_EEvSA_SG_RKT3_T4_EUlifE0_EEvlNS_15PhiloxCudaStateESF_SG_ --------------------------
	.section	.text._ZN2at6native60_GLOBAL__N__2075b504_27_DistributionCauchyKernel_cu_d62eea8743distribution_elementwise_grid_stride_kernelIfLi4EZNS0_9templates4cuda21uniform_and_transformIffPNS_17CUDAGeneratorImplEZZZNS4_13cauchy_kernelIS7_EEvRNS_18TensorIteratorBaseEddT_ENKUlvE_clEvENKUlvE0_clEvEUlfE_EEvSA_T1_T2_EUlP24curandStatePhilox4_32_10E_ZNS1_27distribution_nullary_kernelIff7double2S7_SJ_SE_EEvSA_SG_RKT3_T4_EUlifE0_EEvlNS_15PhiloxCudaStateESF_SG_,"ax",@progbits
	.align	128
.text._ZN2at6native60_GLOBAL__N__2075b504_27_DistributionCauchyKernel_cu_d62eea8743distribution_elementwise_grid_stride_kernelIfLi4EZNS0_9templates4cuda21uniform_and_transformIffPNS_17CUDAGeneratorImplEZZZNS4_13cauchy_kernelIS7_EEvRNS_18TensorIteratorBaseEddT_ENKUlvE_clEvENKUlvE0_clEvEUlfE_EEvSA_T1_T2_EUlP24curandStatePhilox4_32_10E_ZNS1_27distribution_nullary_kernelIff7double2S7_SJ_SE_EEvSA_SG_RKT3_T4_EUlifE0_EEvlNS_15PhiloxCudaStateESF_SG_:
        .type           _ZN2at6native60_GLOBAL__N__2075b504_27_DistributionCauchyKernel_cu_d62eea8743distribution_elementwise_grid_stride_kernelIfLi4EZNS0_9templates4cuda21uniform_and_transformIffPNS_17CUDAGeneratorImplEZZZNS4_13cauchy_kernelIS7_EEvRNS_18TensorIteratorBaseEddT_ENKUlvE_clEvENKUlvE0_clEvEUlfE_EEvSA_T1_T2_EUlP24curandStatePhilox4_32_10E_ZNS1_27distribution_nullary_kernelIff7double2S7_SJ_SE_EEvSA_SG_RKT3_T4_EUlifE0_EEvlNS_15PhiloxCudaStateESF_SG_,@function
        .size           _ZN2at6native60_GLOBAL__N__2075b504_27_DistributionCauchyKernel_cu_d62eea8743distribution_elementwise_grid_stride_kernelIfLi4EZNS0_9templates4cuda21uniform_and_transformIffPNS_17CUDAGeneratorImplEZZZNS4_13cauchy_kernelIS7_EEvRNS_18TensorIteratorBaseEddT_ENKUlvE_clEvENKUlvE0_clEvEUlfE_EEvSA_T1_T2_EUlP24curandStatePhilox4_32_10E_ZNS1_27distribution_nullary_kernelIff7double2S7_SJ_SE_EEvSA_SG_RKT3_T4_EUlifE0_EEvlNS_15PhiloxCudaStateESF_SG_,(.L_x_328 - _ZN2at6native60_GLOBAL__N__2075b504_27_DistributionCauchyKernel_cu_d62eea8743distribution_elementwise_grid_stride_kernelIfLi4EZNS0_9templates4cuda21uniform_and_transformIffPNS_17CUDAGeneratorImplEZZZNS4_13cauchy_kernelIS7_EEvRNS_18TensorIteratorBaseEddT_ENKUlvE_clEvENKUlvE0_clEvEUlfE_EEvSA_T1_T2_EUlP24curandStatePhilox4_32_10E_ZNS1_27distribution_nullary_kernelIff7double2S7_SJ_SE_EEvSA_SG_RKT3_T4_EUlifE0_EEvlNS_15PhiloxCudaStateESF_SG_)
        .other          _ZN2at6native60_GLOBAL__N__2075b504_27_DistributionCauchyKernel_cu_d62eea8743distribution_elementwise_grid_stride_kernelIfLi4EZNS0_9templates4cuda21uniform_and_transformIffPNS_17CUDAGeneratorImplEZZZNS4_13cauchy_kernelIS7_EEvRNS_18TensorIteratorBaseEddT_ENKUlvE_clEvENKUlvE0_clEvEUlfE_EEvSA_T1_T2_EUlP24curandStatePhilox4_32_10E_ZNS1_27distribution_nullary_kernelIff7double2S7_SJ_SE_EEvSA_SG_RKT3_T4_EUlifE0_EEvlNS_15PhiloxCudaStateESF_SG_,@"STO_CUDA_ENTRY STV_DEFAULT"
_ZN2at6native60_GLOBAL__N__2075b504_27_DistributionCauchyKernel_cu_d62eea8743distribution_elementwise_grid_stride_kernelIfLi4EZNS0_9templates4cuda21uniform_and_transformIffPNS_17CUDAGeneratorImplEZZZNS4_13cauchy_kernelIS7_EEvRNS_18TensorIteratorBaseEddT_ENKUlvE_clEvENKUlvE0_clEvEUlfE_EEvSA_T1_T2_EUlP24curandStatePhilox4_32_10E_ZNS1_27distribution_nullary_kernelIff7double2S7_SJ_SE_EEvSA_SG_RKT3_T4_EUlifE0_EEvlNS_15PhiloxCudaStateESF_SG_:
        /* <DEDUP_REMOVED lines=92> */
[----:B------:R-:W-:Y:S05]  /*05c0*/  CALL.REL.NOINC `($__internal_10_$__cuda_sm20_div_s64) ;  /* 0x0000004c00f07944 */ /* 0x000fea0003c00000 */
[----:B------:R-:W-:Y:S05]  /*05d0*/  BRA `(.L_x_171) ;  /* 0x0000000000587947 */ /* 0x000fea0003800000 */
.L_x_170:
        /* <DEDUP_REMOVED lines=22> */
.L_x_171:
        /* <DEDUP_REMOVED lines=69> */
.L_x_187:
        /* <DEDUP_REMOVED lines=13> */
.L_x_173:
[----:B------:R-:W-:Y:S05]  /*0c60*/  BSYNC B0 ;  /* 0x0000000000007941 */ /* 0x000fea0003800000 */
.L_x_172:
        /* <DEDUP_REMOVED lines=69> */
.L_x_175:
[----:B------:R-:W-:Y:S01]  /*10c0*/  IMAD.MOV.U32 R39, RZ, RZ, R36 ;  /* 0x000000ffff277224 */ /* 0x000fe200078e0024 */
[----:B------:R-:W-:Y:S01]  /*10d0*/  MOV R40, R27 ;  /* 0x0000001b00287202 */ /* 0x000fe20000000f00 */
[----:B------:R-:W-:Y:S01]  /*10e0*/  IMAD.MOV.U32 R41, RZ, RZ, R34 ;  /* 0x000000ffff297224 */ /* 0x000fe200078e0022 */
[----:B------:R-:W-:-:S07]  /*10f0*/  MOV R26, R24 ;  /* 0x00000018001a7202 */ /* 0x000fce0000000f00 */
.L_x_174:
        /* <DEDUP_REMOVED lines=264> */
.L_x_178:
        /* <DEDUP_REMOVED lines=19> */
.L_x_177:
[----:B------:R-:W-:Y:S05]  /*22b0*/  BSYNC B0 ;  /* 0x0000000000007941 */ /* 0x000fea0003800000 */
.L_x_176:
        /* <DEDUP_REMOVED lines=8> */
[----:B------:R-:W-:Y:S02]  /*2340*/  ISETP.NE.AND P0, PT, R33, RZ, PT ;  /* 0x000000ff2100720c */ /* 0x000fe40003f05270 */
[----:B0-----:R-:W-:-:S11]  /*2350*/  MOV R37, RZ ;  /* 0x000000ff00257202 */ /* 0x001fd60000000f00 */
        /* <DEDUP_REMOVED lines=237> */
.L_x_181:
[----:B------:R-:W-:Y:S01]  /*3230*/  UMOV UR34, 0xf0000000 ;  /* 0xf000000000227882 */ /* 0x000fe20000000000 */
[----:B------:R-:W-:Y:S01]  /*3240*/  UMOV UR35, 0x380fffff ;  /* 0x380fffff00237882 */ /* 0x000fe20000000000 */
[----:B------:R-:W0:Y:S01]  /*3250*/  F2F.F32.F64 R28, R26 ;  /* 0x0000001a001c7310 */ /* 0x000e220000301000 */
[----:B------:R-:W-:Y:S01]  /*3260*/  DSETP.GEU.AND P0, PT, |R26|, UR34, PT ;  /* 0x000000221a007e2a */ /* 0x000fe2000bf0e200 */
[----:B------:R-:W-:-:S13]  /*3270*/  ULDC.64 UR34, c[0x0][0x3d0] ;  /* 0x0000f40000227ab9 */ /* 0x000fda0000000a00 */
[----:B0-----:R-:W-:Y:S01]  /*3280*/  @!P0 FMUL R28, R28, 1.175494350822287508e-38 ;  /* 0x008000001c1c8820 */ /* 0x001fe20000400000 */
[----:B------:R-:W-:-:S04]  /*3290*/  IADD3 R26, P0, R37, UR34, RZ ;  /* 0x00000022251a7c10 */ /* 0x000fc8000ff1e0ff */
[----:B------:R-:W-:Y:S02]  /*32a0*/  FMNMX.NAN R28, R28, 0.99999988079071044922, PT ;  /* 0x3f7ffffe1c1c7809 */ /* 0x000fe40003820000 */
[----:B------:R-:W-:Y:S02]  /*32b0*/  IADD3.X R27, RZ, UR35, RZ, P0, !PT ;  /* 0x00000023ff1b7c10 */ /* 0x000fe400087fe4ff */
        /* <DEDUP_REMOVED lines=10> */
.L_x_180:
[----:B------:R-:W-:Y:S05]  /*3360*/  BSYNC B0 ;  /* 0x0000000000007941 */ /* 0x000fea0003800000 */
.L_x_179:
        /* <DEDUP_REMOVED lines=255> */
.L_x_184:
        /* <DEDUP_REMOVED lines=11> */
[----:B------:R2:W-:Y:S02]  /*4410*/  STG.E desc[UR58][R28.64], R27 ;  /* 0x0000001b1c007986 */ /* 0x0005e4000c10193a */
.L_x_183:
[----:B------:R-:W-:Y:S05]  /*4420*/  BSYNC B0 ;  /* 0x0000000000007941 */ /* 0x000fea0003800000 */
.L_x_182:
        /* <DEDUP_REMOVED lines=255> */
.L_x_186:
        /* <DEDUP_REMOVED lines=12> */
.L_x_185:
        /* <DEDUP_REMOVED lines=11> */
        .weak           $__internal_10_$__cuda_sm20_div_s64
        .type           $__internal_10_$__cuda_sm20_div_s64,@function
        .size           $__internal_10_$__cuda_sm20_div_s64,(.L_x_328 - $__internal_10_$__cuda_sm20_div_s64)
$__internal_10_$__cuda_sm20_div_s64:
        /* <DEDUP_REMOVED lines=74> */
[----:B------:R-:W-:Y:S06]  /*5a30*/  RET.REL.NODEC R26 `(_ZN2at6native60_GLOBAL__N__2075b504_27_DistributionCauchyKernel_cu_d62eea8743distribution_elementwise_grid_stride_kernelIfLi4EZNS0_9templates4cuda21uniform_and_transformIffPNS_17CUDAGeneratorImplEZZZNS4_13cauchy_kernelIS7_EEvRNS_18TensorIteratorBaseEddT_ENKUlvE_clEvENKUlvE0_clEvEUlfE_EEvSA_T1_T2_EUlP24curandStatePhilox4_32_10E_ZNS1_27distribution_nullary_kernelIff7double2S7_SJ_SE_EEvSA_SG_RKT3_T4_EUlifE0_EEvlNS_15PhiloxCudaStateESF_SG_) ;  /* 0xffffffa41a707950 */ /* 0x000fec0003c3ffff */
.L_x_188:
        /* <DEDUP_REMOVED lines=12> */
.L_x_328:


//--------------------- .text._ZN2at6native60_GLOBAL__N__2075b504_27_DistributionCauchyKernel_cu_d62eea8743distribution_elementwise_grid_stride_kernelIfLi4EZNS0_9templates4cuda21uniform_and_transformIffPNS_17CUDAGeneratorImplEZZZNS4_13cauchy_kernelIS7_EEvRNS_18TensorIteratorBaseEddT_ENKUlvE_clEvENKUlvE0_clEvEUlfE_EEvSA_T1_T2_EUlP24curandStatePhilox4_32_10E_ZNS1_27distribution_nullary_kernelIff7double2S7_SJ_SE_EEvSA_SG_RKT3_T4_EUlifE_EEvlNS_15PhiloxCudaStateESF_SG_ --------------------------
	.section	.text._ZN2at6native60_GLOBAL__N__2075b504_27_DistributionCauchyKernel_cu_d62eea8743distribution_elementwise_grid_stride_kernelIfLi4EZNS0_9templates4cuda21uniform_and_transformIffPNS_17CUDAGeneratorImplEZZZNS4_13cauchy_kernelIS7_EEvRNS_18TensorIteratorBaseEddT_ENKUlvE_clEvENKUlvE0_clEvEUlfE_EEvSA_T1_T2_EUlP24curandStatePhilox4_32_10E_ZNS1_27distribution_nullary_kernelIff7double2S7_SJ_SE_EEvSA_SG_RKT3_T4_EUlifE_EEvlNS_15PhiloxCudaStateESF_SG_,"ax",@progbits
	.align	128
.text._ZN2at6native60_GLOBAL__N__2075b504_27_DistributionCauchyKernel_cu_d62eea8743distribution_elementwise_grid_stride_kernelIfLi4EZNS0_9templates4cuda21uniform_and_transformIffPNS_17CUDAGeneratorImplEZZZNS4_13cauchy_kernelIS7_EEvRNS_18TensorIteratorBaseEddT_ENKUlvE_clEvENKUlvE0_clEvEUlfE_EEvSA_T1_T2_EUlP24curandStatePhilox4_32_10E_ZNS1_27distribution_nullary_kernelIff7double2S7_SJ_SE_EEvSA_SG_RKT3_T4_EUlifE_EEvlNS_15PhiloxCudaStateESF_SG_:
        .type           _ZN2at6native60_GLOBAL__N__2075b504_27_DistributionCauchyKernel_cu_d62eea8743distribution_elementwise_grid_stride_kernelIfLi4EZNS0_9templates4cuda21uniform_and_transformIffPNS_17CUDAGeneratorImplEZZZNS4_13cauchy_kernelIS7_EEvRNS_18TensorIteratorBaseEddT_ENKUlvE_clEvENKUlvE0_clEvEUlfE_EEvSA_T1_T2_EUlP24curandStatePhilox4_32_10E_ZNS1_27distribution_nullary_kernelIff7double2S7_SJ_SE_EEvSA_SG_RKT3_T4_EUlifE_EEvlNS_15PhiloxCudaStateESF_SG_,@function
        .size           _ZN2at6native60_GLOBAL__N__2075b504_27_DistributionCauchyKernel_cu_d62eea8743distribution_elementwise_grid_stride_kernelIfLi4EZNS0_9templates4cuda21uniform_and_transformIffPNS_17CUDAGeneratorImplEZZZNS4_13cauchy_kernelIS7_EEvRNS_18TensorIteratorBaseEddT_ENKUlvE_clEvENKUlvE0_clEvEUlfE_EEvSA_T1_T2_EUlP24curandStatePhilox4_32_10E_ZNS1_27distribution_nullary_kernelIff7double2S7_SJ_SE_EEvSA_SG_RKT3_T4_EUlifE_EEvlNS_15PhiloxCudaStateESF_SG_,(.L_x_330 - _ZN2at6native60_GLOBAL__N__2075b504_27_DistributionCauchyKernel_cu_d62eea8743distribution_elementwise_grid_stride_kernelIfLi4EZNS0_9templates4cuda21uniform_and_transformIffPNS_17CUDAGeneratorImplEZZZNS4_13cauchy_kernelIS7_EEvRNS_18TensorIteratorBaseEddT_ENKUlvE_clEvENKUlvE0_clEvEUlfE_EEvSA_T1_T2_EUlP24curandStatePhilox4_32_10E_ZNS1_27distribution_nullary_kernelIff7double2S7_SJ_SE_EEvSA_SG_RKT3_T4_EUlifE_EEvlNS_15PhiloxCudaStateESF_SG_)
        .other          _ZN2at6native60_GLOBAL__N__2075b504_27_DistributionCauchyKernel_cu_d62eea8743distribution_elementwise_grid_stride_kernelIfLi4EZNS0_9templates4cuda21uniform_and_transformIffPNS_17CUDAGeneratorImplEZZZNS4_13cauchy_kernelIS7_EEvRNS_18TensorIteratorBaseEddT_ENKUlvE_clEvENKUlvE0_clEvEUlfE_EEvSA_T1_T2_EUlP24curandStatePhilox4_32_10E_ZNS1_27distribution_nullary_kernelIff7double2S7_SJ_SE_EEvSA_SG_RKT3_T4_EUlifE_EEvlNS_15PhiloxCudaStateESF_SG_,@"STO_CUDA_ENTRY STV_DEFAULT"
_ZN2at6native60_GLOBAL__N__2075b504_27_DistributionCauchyKernel_cu_d62eea8743distribution_elementwise_grid_stride_kernelIfLi4EZNS0_9templates4cuda21uniform_and_transformIffPNS_17CUDAGeneratorImplEZZZNS4_13cauchy_kernelIS7_EEvRNS_18TensorIteratorBaseEddT_ENKUlvE_clEvENKUlvE0_clEvEUlfE_EEvSA_T1_T2_EUlP24curandStatePhilox4_32_10E_ZNS1_27distribution_nullary_kernelIff7double2S7_SJ_SE_EEvSA_SG_RKT3_T4_EUlifE_EEvlNS_15PhiloxCudaStateESF_SG_:
        /* <DEDUP_REMOVED lines=84> */
[----:B------:R-:W-:Y:S05]  /*0540*/  CALL.REL.NOINC `($__internal_11_$__cuda_sm20_div_s64) ;  /* 0x0000000c00d07944 */ /* 0x000fea0003c00000 */
[----:B------:R-:W-:Y:S01]  /*0550*/  MOV R24, R26 ;  /* 0x0000001a00187202 */ /* 0x000fe20000000f00 */
[----:B------:R-:W-:Y:S01]  /*0560*/  IMAD.MOV.U32 R25, RZ, RZ, R27 ;  /* 0x000000ffff197224 */ /* 0x000fe200078e001b */
[----:B------:R-:W-:Y:S06]  /*0570*/  BRA `(.L_x_190) ;  /* 0x0000000000587947 */ /* 0x000fec0003800000 */
.L_x_189:
        /* <DEDUP_REMOVED lines=22> */
.L_x_190:
        /* <DEDUP_REMOVED lines=30> */
.L_x_202:
[----:B------:R-:W-:Y:S01]  /*08c0*/  VIADD R42, R42, 0x1 ;  /* 0x000000012a2a7836 */ /* 0x000fe20000000000 */
[----:B------:R-:W-:Y:S03]  /*08d0*/  BSSY B0, `(.L_x_191) ;  /* 0x000000c000007945 */ /* 0x000fe60003800000 */
[C---:B-12---:R-:W-:Y:S01]  /*08e0*/  IMAD.HI.U32 R26, R42.reuse, -0x2daee0ad, RZ ;  /* 0xd2511f532a1a7827 */ /* 0x046fe200078e00ff */
        /* <DEDUP_REMOVED lines=10> */
.L_x_192:
[----:B------:R-:W-:Y:S05]  /*0990*/  BSYNC B0 ;  /* 0x0000000000007941 */ /* 0x000fea0003800000 */
.L_x_191:
        /* <DEDUP_REMOVED lines=55> */
[----:B------:R-:W-:Y:S01]  /*0d10*/  @P0 MOV R49, R40 ;  /* 0x0000002800310202 */ /* 0x000fe20000000f00 */
[----:B------:R-:W-:Y:S01]  /*0d20*/  @P0 IMAD.MOV.U32 R26, RZ, RZ, R38 ;  /* 0x000000ffff1a0224 */ /* 0x000fe200078e0026 */
[----:B------:R-:W-:Y:S01]  /*0d30*/  @P0 MOV R47, R41 ;  /* 0x00000029002f0202 */ /* 0x000fe20000000f00 */
[----:B------:R-:W-:Y:S01]  /*0d40*/  @P0 IMAD.MOV.U32 R48, RZ, RZ, R33 ;  /* 0x000000ffff300224 */ /* 0x000fe200078e0021 */
[----:B------:R-:W-:Y:S06]  /*0d50*/  BRA `(.L_x_193) ;  /* 0x0000000000107947 */ /* 0x000fec0003800000 */
.L_x_194:
[----:B------:R-:W-:Y:S01]  /*0d60*/  MOV R49, R41 ;  /* 0x0000002900317202 */ /* 0x000fe20000000f00 */
[----:B------:R-:W-:Y:S01]  /*0d70*/  IMAD.MOV.U32 R26, RZ, RZ, R33 ;  /* 0x000000ffff1a7224 */ /* 0x000fe200078e0021 */
[----:B------:R-:W-:Y:S01]  /*0d80*/  MOV R47, R45 ;  /* 0x0000002d002f7202 */ /* 0x000fe20000000f00 */
[----:B------:R-:W-:-:S07]  /*0d90*/  IMAD.MOV.U32 R48, RZ, RZ, R30 ;  /* 0x000000ffff307224 */ /* 0x000fce00078e001e */
.L_x_193:
[----:B-1----:R-:W-:Y:S01]  /*0da0*/  ISETP.GE.U32.AND P0, PT, R16, R24, PT ;  /* 0x000000181000720c */ /* 0x002fe20003f06070 */
[----:B------:R-:W-:Y:S01]  /*0db0*/  BSSY B0, `(.L_x_195) ;  /* 0x000001c000007945 */ /* 0x000fe20003800000 */
[----:B------:R-:W-:Y:S01]  /*0dc0*/  HFMA2.MMA R28, -RZ, RZ, 0, 0 ;  /* 0x00000000ff1c7435 */ /* 0x000fe200000001ff */
[----:B------:R-:W-:Y:S01]  /*0dd0*/  IMAD.MOV.U32 R29, RZ, RZ, 0x3ca00000 ;  /* 0x3ca00000ff1d7424 */ /* 0x000fe200078e00ff */
[----:B------:R-:W-:-:S13]  /*0de0*/  ISETP.GE.AND.EX P0, PT, R17, R25, PT, P0 ;  /* 0x000000191100720c */ /* 0x000fda0003f06300 */
[----:B------:R-:W-:Y:S05]  /*0df0*/  @P0 BRA `(.L_x_196) ;  /* 0x00000000005c0947 */ /* 0x000fea0003800000 */
[----:B------:R-:W-:Y:S01]  /*0e00*/  IMAD.WIDE.U32 R26, R26, 0x200000, RZ ;  /* 0x002000001a1a7825 */ /* 0x000fe200078e00ff */
[----:B------:R-:W-:Y:S01]  /*0e10*/  UMOV UR4, 0xf0000000 ;  /* 0xf000000000047882 */ /* 0x000fe20000000000 */
[----:B------:R-:W-:Y:S01]  /*0e20*/  UMOV UR5, 0x380fffff ;  /* 0x380fffff00057882 */ /* 0x000fe20000000000 */
[----:B------:R-:W-:-:S04]  /*0e30*/  LOP3.LUT R26, R26, R49, RZ, 0x3c, !PT ;  /* 0x000000311a1a7212 */ /* 0x000fc800078e3cff */
[----:B------:R1:W2:Y:S02]  /*0e40*/  I2F.F64.U64 R32, R26 ;  /* 0x0000001a00207312 */ /* 0x0002a40000301800 */
[----:B-1----:R-:W-:Y:S01]  /*0e50*/  IMAD R27, R16, UR8, RZ ;  /* 0x00000008101b7c24 */ /* 0x002fe2000f8e02ff */
[----:B--2---:R-:W-:-:S06]  /*0e60*/  DFMA R32, R32, R28, 5.5511151231257827021e-17 ;  /* 0x3c9000002020742b */ /* 0x004fcc000000001c */
[----:B------:R-:W1:Y:S02]  /*0e70*/  F2F.F32.F64 R38, R32 ;  /* 0x0000002000267310 */ /* 0x000e640000301000 */
[----:B------:R-:W-:-:S14]  /*0e80*/  DSETP.GEU.AND P0, PT, |R32|, UR4, PT ;  /* 0x0000000420007e2a */ /* 0x000fdc000bf0e200 */
[----:B-1----:R-:W-:Y:S01]  /*0e90*/  @!P0 FMUL R38, R38, 1.175494350822287508e-38 ;  /* 0x0080000026268820 */ /* 0x002fe20000400000 */
[----:B------:R-:W-:-:S04]  /*0ea0*/  IADD3 R26, P0, R27, UR10, RZ ;  /* 0x0000000a1b1a7c10 */ /* 0x000fc8000ff1e0ff */
[----:B------:R-:W-:Y:S02]  /*0eb0*/  FMNMX.NAN R38, R38, 0.99999988079071044922, PT ;  /* 0x3f7ffffe26267809 */ /* 0x000fe40003820000 */
[----:B------:R-:W-:Y:S02]  /*0ec0*/  LEA.HI.X.SX32 R27, R27, UR11, 0x1, P0 ;  /* 0x0000000b1b1b7c11 */ /* 0x000fe400080f0eff */
        /* <DEDUP_REMOVED lines=9> */
[----:B------:R1:W-:Y:S02]  /*0f60*/  STG.E desc[UR6][R26.64], R33 ;  /* 0x000000211a007986 */ /* 0x0003e4000c101906 */
.L_x_196:
[----:B------:R-:W-:Y:S05]  /*0f70*/  BSYNC B0 ;  /* 0x0000000000007941 */ /* 0x000fea0003800000 */
.L_x_195:
        /* <DEDUP_REMOVED lines=41> */
.L_x_198:
[----:B------:R-:W-:Y:S05]  /*1210*/  BSYNC B0 ;  /* 0x0000000000007941 */ /* 0x000fea0003800000 */
.L_x_197:
[----:B------:R-:W-:Y:S04]  /*1220*/  BSSY B0, `(.L_x_199) ;  /* 0x000000e000007945 */ /* 0x000fe80003800000 */
[----:B------:R-:W-:Y:S05]  /*1230*/  @P1 BRA `(.L_x_200) ;  /* 0x0000000000301947 */ /* 0x000fea0003800000 */
[----:B-1----:R-:W-:Y:S02]  /*1240*/  IMAD.MOV.U32 R26, RZ, RZ, 0x40490fdb ;  /* 0x40490fdbff1a7424 */ /* 0x002fe400078e00ff */
[----:B------:R-:W-:Y:S02]  /*1250*/  IMAD R41, R41, UR8, RZ ;  /* 0x0000000829297c24 */ /* 0x000fe4000f8e02ff */
[----:B------:R-:W-:-:S04]  /*1260*/  FMUL.FTZ R26, R26, +QNAN ;  /* 0x7fc000001a1a7820 */ /* 0x000fc80000410000 */
        /* <DEDUP_REMOVED lines=9> */
.L_x_200:
[----:B------:R-:W-:Y:S05]  /*1300*/  BSYNC B0 ;  /* 0x0000000000007941 */ /* 0x000fea0003800000 */
.L_x_199:
[----:B------:R-:W-:Y:S05]  /*1310*/  @P0 BRA `(.L_x_201) ;  /* 0x0000000000300947 */ /* 0x000fea0003800000 */
[----:B-12---:R-:W-:Y:S01]  /*1320*/  MOV R26, 0x40490fdb ;  /* 0x40490fdb001a7802 */ /* 0x006fe20000000f00 */
[----:B------:R-:W-:-:S04]  /*1330*/  IMAD R47, R47, UR8, RZ ;  /* 0x000000082f2f7c24 */ /* 0x000fc8000f8e02ff */
        /* <DEDUP_REMOVED lines=10> */
.L_x_201:
        /* <DEDUP_REMOVED lines=8> */
[----:B---3--:R-:W-:-:S11]  /*1460*/  MOV R41, R46 ;  /* 0x0000002e00297202 */ /* 0x008fd60000000f00 */
[----:B------:R-:W-:Y:S05]  /*1470*/  @!P0 BRA `(.L_x_202) ;  /* 0xfffffff400108947 */ /* 0x000fea000383ffff */
[----:B------:R-:W-:Y:S05]  /*1480*/  EXIT ;  /* 0x000000000000794d */ /* 0x000fea0003800000 */
        .weak           $__internal_11_$__cuda_sm20_div_s64
        .type           $__internal_11_$__cuda_sm20_div_s64,@function
        .size           $__internal_11_$__cuda_sm20_div_s64,(.L_x_330 - $__internal_11_$__cuda_sm20_div_s64)
$__internal_11_$__cuda_sm20_div_s64:
        /* <DEDUP_REMOVED lines=75> */
[----:B------:R-:W-:Y:S06]  /*1940*/  RET.REL.NODEC R24 `(_ZN2at6native60_GLOBAL__N__2075b504_27_DistributionCauchyKernel_cu_d62eea8743distribution_elementwise_grid_stride_kernelIfLi4EZNS0_9templates4cuda21uniform_and_transformIffPNS_17CUDAGeneratorImplEZZZNS4_13cauchy_kernelIS7_EEvRNS_18TensorIteratorBaseEddT_ENKUlvE_clEvENKUlvE0_clEvEUlfE_EEvSA_T1_T2_EUlP24curandStatePhilox4_32_10E_ZNS1_27distribution_nullary_kernelIff7double2S7_SJ_SE_EEvSA_SG_RKT3_T4_EUlifE_EEvlNS_15PhiloxCudaStateESF_SG_) ;  /* 0xffffffe418ac7950 */ /* 0x000fec0003c3ffff */
.L_x_203:
        /* <DEDUP_REMOVED lines=11> */
.L_x_330:


//--------------------- .text._ZN2at6native60_GLOBAL__N__2075b504_27_DistributionCauchyKernel_cu_d62eea8743distribution_elementwise_grid_stride_kernelIdLi2EZNS0_9templates4cuda21uniform_and_transformIddPNS_17CUDAGeneratorImplEZZZNS4_13cauchy_kernelIS7_EEvRNS_18TensorIteratorBaseEddT_ENKUlvE_clEvENKUlvE_clEvEUldE_EEvSA_T1_T2_EUlP24curandStatePhilox4_32_10E0_ZNS1_27distribution_nullary_kernelIdd6float4S7_SJ_SE_EEvSA_SG_RKT3_T4_EUlidE0_EEvlNS_15PhiloxCudaStateESF_SG_ --------------------------
	.section	.text._ZN2at6native60_GLOBAL__N__2075b504_27_DistributionCauchyKernel_cu_d62eea8743distribution_elementwise_grid_stride_kernelIdLi2EZNS0_9templates4cuda21uniform_and_transformIddPNS_17CUDAGeneratorImplEZZZNS4_13cauchy_kernelIS7_EEvRNS_18TensorIteratorBaseEddT_ENKUlvE_clEvENKUlvE_clEvEUldE_EEvSA_T1_T2_EUlP24curandStatePhilox4_32_10E0_ZNS1_27distribution_nullary_kernelIdd6float4S7_SJ_SE_EEvSA_SG_RKT3_T4_EUlidE0_EEvlNS_15PhiloxCudaStateESF_SG_,"ax",@progbits
	.align	128
.text._ZN2at6native60_GLOBAL__N__2075b504_27_DistributionCauchyKernel_cu_d62eea8743distribution_elementwise_grid_stride_kernelIdLi2EZNS0_9templates4cuda21uniform_and_transformIddPNS_17CUDAGeneratorImplEZZZNS4_13cauchy_kernelIS7_EEvRNS_18TensorIteratorBaseEddT_ENKUlvE_clEvENKUlvE_clEvEUldE_EEvSA_T1_T2_EUlP24curandStatePhilox4_32_10E0_ZNS1_27distribution_nullary_kernelIdd6float4S7_SJ_SE_EEvSA_SG_RKT3_T4_EUlidE0_EEvlNS_15PhiloxCudaStateESF_SG_:
        .type           _ZN2at6native60_GLOBAL__N__2075b504_27_DistributionCauchyKernel_cu_d62eea8743distribution_elementwise_grid_stride_kernelIdLi2EZNS0_9templates4cuda21uniform_and_transformIddPNS_17CUDAGeneratorImplEZZZNS4_13cauchy_kernelIS7_EEvRNS_18TensorIteratorBaseEddT_ENKUlvE_clEvENKUlvE_clEvEUldE_EEvSA_T1_T2_EUlP24curandStatePhilox4_32_10E0_ZNS1_27distribution_nullary_kernelIdd6float4S7_SJ_SE_EEvSA_SG_RKT3_T4_EUlidE0_EEvlNS_15PhiloxCudaStateESF_SG_,@function
        .size           _ZN2at6native60_GLOBAL__N__2075b504_27_DistributionCauchyKernel_cu_d62eea8743distribution_elementwise_grid_stride_kernelIdLi2EZNS0_9templates4cuda21uniform_and_transformIddPNS_17CUDAGeneratorImplEZZZNS4_13cauchy_kernelIS7_EEvRNS_18TensorIteratorBaseEddT_ENKUlvE_clEvENKUlvE_clEvEUldE_EEvSA_T1_T2_EUlP24curandStatePhilox4_32_10E0_ZNS1_27distribution_nullary_kernelIdd6float4S7_SJ_SE_EEvSA_SG_RKT3_T4_EUlidE0_EEvlNS_15PhiloxCudaStateESF_SG_,(.L_x_332 - _ZN2at6native60_GLOBAL__N__2075b504_27_DistributionCauchyKernel_cu_d62eea8743distribution_elementwise_grid_stride_kernelIdLi2EZNS0_9templates4cuda21uniform_and_transformIddPNS_17CUDAGeneratorImplEZZZNS4_13cauchy_kernelIS7_EEvRNS_18TensorIteratorBaseEddT_ENKUlvE_clEvENKUlvE_clEvEUldE_EEvSA_T1_T2_EUlP24curandStatePhilox4_32_10E0_ZNS1_27distribution_nullary_kernelIdd6float4S7_SJ_SE_EEvSA_SG_RKT3_T4_EUlidE0_EEvlNS_15PhiloxCudaStateESF_SG_)
        .other          _ZN2at6native60_GLOBAL__N__2075b504_27_DistributionCauchyKernel_cu_d62eea8743distribution_elementwise_grid_stride_kernelIdLi2EZNS0_9templates4cuda21uniform_and_transformIddPNS_17CUDAGeneratorImplEZZZNS4_13cauchy_kernelIS7_EEvRNS_18TensorIteratorBaseEddT_ENKUlvE_clEvENKUlvE_clEvEUldE_EEvSA_T1_T2_EUlP24curandStatePhilox4_32_10E0_ZNS1_27distribution_nullary_kernelIdd6float4S7_SJ_SE_EEvSA_SG_RKT3_T4_EUlidE0_EEvlNS_15PhiloxCudaStateESF_SG_,@"STO_CUDA_ENTRY STV_DEFAULT"
_ZN2at6native60_GLOBAL__N__2075b504_27_DistributionCauchyKernel_cu_d62eea8743distribution_elementwise_grid_stride_kernelIdLi2EZNS0_9templates4cuda21uniform_and_transformIddPNS_17CUDAGeneratorImplEZZZNS4_13cauchy_kernelIS7_EEvRNS_18TensorIteratorBaseEddT_ENKUlvE_clEvENKUlvE_clEvEUldE_EEvSA_T1_T2_EUlP24curandStatePhilox4_32_10E0_ZNS1_27distribution_nullary_kernelIdd6float4S7_SJ_SE_EEvSA_SG_RKT3_T4_EUlidE0_EEvlNS_15PhiloxCudaStateESF_SG_:
[----:B------:R-:W0:Y:S08]  /*0000*/  LDC R1, c[0x0][0x28] ;  /* 0x00000a00ff017b82 */ /* 0x000e300000000800 */
[----:B------:R-:W1:Y:S01]  /*0010*/  LDC R6, c[0x0][0x220] ;  /* 0x00008800ff067b82 */ /* 0x000e620000000800 */
[----:B------:R-:W-:Y:S01]  /*0020*/  ULDC.U8 UR4, c[0x0][0x22c] ;  /* 0x00008b0000047ab9 */ /* 0x000fe20000000000 */
[----:B------:R-:W-:Y:S01]  /*0030*/  ULDC.64 UR60, c[0x0][0x208] ;  /* 0x00008200003c7ab9 */ /* 0x000fe20000000a00 */
[----:B------:R-:W-:Y:S01]  /*0040*/  ISETP.NE.AND P0, PT, RZ, UR4, PT ;  /* 0x00000004ff007c0c */ /* 0x000fe2000bf05270 */
[----:B0-----:R-:W-:-:S04]  /*0050*/  VIADD R1, R1, 0xffffffd8 ;  /* 0xffffffd801017836 */ /* 0x001fc80000000000 */
[----:B------:R-:W0:Y:S01]  /*0060*/  LDC R37, c[0x0][0x224] ;  /* 0x00008900ff257b82 */ /* 0x000e220000000800 */
[----:B------:R-:W-:Y:S01]  /*0070*/  ULDC.64 UR4, c[0x0][0x218] ;  /* 0x0000860000047ab9 */ /* 0x000fe20000000a00 */
[----:B------:R-:W2:Y:S06]  /*0080*/  S2R R14, SR_TID.X ;  /* 0x00000000000e7919 */ /* 0x000eac0000002100 */
[----:B------:R-:W3:Y:S01]  /*0090*/  @P0 LDC R5, c[0x0][0x228] ;  /* 0x00008a00ff050b82 */ /* 0x000ee20000000800 */
[----:B-1----:R-:W-:Y:S01]  /*00a0*/  @P0 IMAD.MOV.U32 R2, RZ, RZ, R6 ;  /* 0x000000ffff020224 */ /* 0x002fe200078e0006 */
[----:B0-----:R-:W-:-:S06]  /*00b0*/  @P0 MOV R3, R37 ;  /* 0x0000002500030202 */ /* 0x001fcc0000000f00 */
[----:B------:R-:W3:Y:S01]  /*00c0*/  @P0 LDG.E.64 R2, desc[UR60][R2.64] ;  /* 0x0000003c02020981 */ /* 0x000ee2000c1e1b00 */
[----:B------:R-:W-:Y:S02]  /*00d0*/  IMAD.U32 R28, RZ, RZ, UR4 ;  /* 0x00000004ff1c7e24 */ /* 0x000fe4000f8e00ff */
        /* <DEDUP_REMOVED lines=8> */
[----:B------:R-:W-:Y:S01]  /*0160*/  IMAD.MOV.U32 R17, RZ, RZ, R15 ;  /* 0x000000ffff117224 */ /* 0x000fe200078e000f */
[----:B------:R-:W-:Y:S02]  /*0170*/  MOV R18, R14 ;  /* 0x0000000e00127202 */ /* 0x000fe40000000f00 */
[----:B------:R-:W-:Y:S01]  /*0180*/  UIADD3.X UR5, UR5, -0x1, URZ, UP0, !UPT ;  /* 0xffffffff05057890 */ /* 0x000fe200087fe43f */
[----:B---3--:R-:W-:Y:S01]  /*0190*/  @P0 IADD3 R6, P1, R2, R5, RZ ;  /* 0x0000000502060210 */ /* 0x008fe20007f3e0ff */
[----:B------:R-:W-:-:S04]  /*01a0*/  IMAD.WIDE.U32 R4, R14, -0x326172a9, RZ ;  /* 0xcd9e8d570e047825 */ /* 0x000fc800078e00ff */
[----:B------:R-:W-:Y:S01]  /*01b0*/  @P0 IMAD.X R37, RZ, RZ, R3, P1 ;  /* 0x000000ffff250224 */ /* 0x000fe200008e0603 */
[----:B------:R-:W-:Y:S01]  /*01c0*/  ISETP.NE.U32.AND P0, PT, RZ, UR5, PT ;  /* 0x00000005ff007c0c */ /* 0x000fe2000bf05070 */
[----:B----4-:R-:W-:-:S03]  /*01d0*/  VIADD R35, R29, 0xbb67ae85 ;  /* 0xbb67ae851d237836 */ /* 0x010fc60000000000 */
[--C-:B------:R-:W-:Y:S01]  /*01e0*/  SHF.R.U64 R36, R6, 0x2, R37.reuse ;  /* 0x0000000206247819 */ /* 0x100fe20000001225 */
[C---:B------:R-:W-:Y:S01]  /*01f0*/  VIADD R34, R29.reuse, 0x76cf5d0a ;  /* 0x76cf5d0a1d227836 */ /* 0x040fe20000000000 */
[----:B------:R-:W-:Y:S01]  /*0200*/  SHF.R.U32.HI R37, RZ, 0x2, R37 ;  /* 0x00000002ff257819 */ /* 0x000fe20000011625 */
[C---:B------:R-:W-:Y:S01]  /*0210*/  VIADD R23, R29.reuse, 0xa9066899 ;  /* 0xa90668991d177836 */ /* 0x040fe20000000000 */
[----:B------:R-:W-:Y:S01]  /*0220*/  IADD3 R33, R29, 0x32370b8f, RZ ;  /* 0x32370b8f1d217810 */ /* 0x000fe20007ffe0ff */
[----:B------:R-:W-:Y:S01]  /*0230*/  IMAD.WIDE.U32 R2, R36, -0x2daee0ad, RZ ;  /* 0xd2511f5324027825 */ /* 0x000fe200078e00ff */
[----:B------:R-:W-:Y:S02]  /*0240*/  LOP3.LUT R8, R5, R37, R28, 0x96, !PT ;  /* 0x0000002505087212 */ /* 0x000fe400078e961c */
[C---:B------:R-:W-:Y:S01]  /*0250*/  IADD3 R32, R29.reuse, -0x126145ec, RZ ;  /* 0xed9eba141d207810 */ /* 0x040fe20007ffe0ff */
[C---:B------:R-:W-:Y:S01]  /*0260*/  VIADD R22, R29.reuse, 0x646e171e ;  /* 0x646e171e1d167836 */ /* 0x040fe20000000000 */
[----:B------:R-:W-:Y:S01]  /*0270*/  LOP3.LUT R10, R29, R3, R15, 0x96, !PT ;  /* 0x000000031d0a7212 */ /* 0x000fe200078e960f */
[----:B------:R-:W-:Y:S01]  /*0280*/  IMAD.WIDE.U32 R8, R8, -0x2daee0ad, RZ ;  /* 0xd2511f5308087825 */ /* 0x000fe200078e00ff */
[----:B------:R-:W-:-:S03]  /*0290*/  IADD3 R3, R28, -0x61c88647, RZ ;  /* 0x9e3779b91c037810 */ /* 0x000fc60007ffe0ff */
[----:B------:R-:W-:Y:S01]  /*02a0*/  IMAD.WIDE.U32 R10, R10, -0x326172a9, RZ ;  /* 0xcd9e8d570a0a7825 */ /* 0x000fe200078e00ff */
[----:B------:R-:W-:-:S03]  /*02b0*/  LOP3.LUT R5, R9, R2, R35, 0x96, !PT ;  /* 0x0000000209057212 */ /* 0x000fc600078e9623 */
[----:B------:R-:W-:Y:S01]  /*02c0*/  VIADD R9, R28, 0x3c6ef372 ;  /* 0x3c6ef3721c097836 */ /* 0x000fe20000000000 */
[----:B------:R-:W-:Y:S01]  /*02d0*/  LOP3.LUT R3, R11, R3, R4, 0x96, !PT ;  /* 0x000000030b037212 */ /* 0x000fe200078e9604 */
[----:B------:R-:W-:-:S04]  /*02e0*/  IMAD.WIDE.U32 R4, R5, -0x326172a9, RZ ;  /* 0xcd9e8d5705047825 */ /* 0x000fc800078e00ff */
[----:B------:R-:W-:Y:S01]  /*02f0*/  IMAD.WIDE.U32 R2, R3, -0x2daee0ad, RZ ;  /* 0xd2511f5303027825 */ /* 0x000fe200078e00ff */
[----:B------:R-:W-:-:S03]  /*0300*/  LOP3.LUT R9, R5, R10, R9, 0x96, !PT ;  /* 0x0000000a05097212 */ /* 0x000fc600078e9609 */
[----:B------:R-:W-:Y:S01]  /*0310*/  VIADD R21, R29, 0x1fd5c5a3 ;  /* 0x1fd5c5a31d157836 */ /* 0x000fe20000000000 */
[----:B------:R-:W-:Y:S01]  /*0320*/  LOP3.LUT R10, R3, R8, R34, 0x96, !PT ;  /* 0x00000008030a7212 */ /* 0x000fe200078e9622 */
[----:B------:R-:W-:-:S04]  /*0330*/  IMAD.WIDE.U32 R8, R9, -0x2daee0ad, RZ ;  /* 0xd2511f5309087825 */ /* 0x000fc800078e00ff */
[----:B------:R-:W-:Y:S01]  /*0340*/  IMAD.WIDE.U32 R10, R10, -0x326172a9, RZ ;  /* 0xcd9e8d570a0a7825 */ /* 0x000fe200078e00ff */
[----:B------:R-:W-:-:S03]  /*0350*/  LOP3.LUT R5, R9, R2, R33, 0x96, !PT ;  /* 0x0000000209057212 */ /* 0x000fc600078e9621 */
[C---:B------:R-:W-:Y:S02]  /*0360*/  VIADD R3, R28.reuse, 0xdaa66d2b ;  /* 0xdaa66d2b1c037836 */ /* 0x040fe40000000000 */
[C---:B------:R-:W-:Y:S02]  /*0370*/  VIADD R9, R28.reuse, 0x78dde6e4 ;  /* 0x78dde6e41c097836 */ /* 0x040fe40000000000 */
        /* <DEDUP_REMOVED lines=9> */
[----:B------:R-:W-:Y:S02]  /*0410*/  LOP3.LUT R5, R9, R2, R23, 0x96, !PT ;  /* 0x0000000209057212 */ /* 0x000fe400078e9617 */
[C---:B------:R-:W-:Y:S01]  /*0420*/  IADD3 R9, R28.reuse, -0x4ab325aa, RZ ;  /* 0xb54cda561c097810 */ /* 0x040fe20007ffe0ff */
[----:B------:R-:W-:Y:S02]  /*0430*/  VIADD R3, R28, 0x1715609d ;  /* 0x1715609d1c037836 */ /* 0x000fe40000000000 */
[----:B------:R-:W-:-:S03]  /*0440*/  VIADD R16, R29, 0x96a522ad ;  /* 0x96a522ad1d107836 */ /* 0x000fc60000000000 */
[----:B------:R-:W-:Y:S01]  /*0450*/  LOP3.LUT R3, R11, R4, R3, 0x96, !PT ;  /* 0x000000040b037212 */ /* 0x000fe200078e9603 */
[----:B------:R-:W-:-:S04]  /*0460*/  IMAD.WIDE.U32 R4, R5, -0x326172a9, RZ ;  /* 0xcd9e8d5705047825 */ /* 0x000fc800078e00ff */
[----:B------:R-:W-:Y:S01]  /*0470*/  IMAD.WIDE.U32 R2, R3, -0x2daee0ad, RZ ;  /* 0xd2511f5303027825 */ /* 0x000fe200078e00ff */
[----:B------:R-:W-:-:S04]  /*0480*/  LOP3.LUT R9, R5, R10, R9, 0x96, !PT ;  /* 0x0000000a05097212 */ /* 0x000fc800078e9609 */
        /* <DEDUP_REMOVED lines=8> */
[----:B------:R-:W-:-:S04]  /*0510*/  LOP3.LUT R19, R31, R10, R19, 0x96, !PT ;  /* 0x0000000a1f137212 */ /* 0x000fc800078e9613 */
[----:B------:R-:W-:Y:S01]  /*0520*/  LOP3.LUT R31, R3, R8, R20, 0x96, !PT ;  /* 0x00000008031f7212 */ /* 0x000fe200078e9614 */
[----:B------:R-:W-:Y:S01]  /*0530*/  IMAD.HI.U32 R5, R19, -0x2daee0ad, RZ ;  /* 0xd2511f5313057827 */ /* 0x000fe200078e00ff */
[----:B------:R-:W-:-:S03]  /*0540*/  IADD3 R3, R28, -0x700cb87f, RZ ;  /* 0x8ff347811c037810 */ /* 0x000fc60007ffe0ff */
[----:B------:R-:W-:Y:S01]  /*0550*/  IMAD.HI.U32 R4, R31, -0x326172a9, RZ ;  /* 0xcd9e8d571f047827 */ /* 0x000fe200078e00ff */
[----:B------:R-:W-:-:S04]  /*0560*/  LOP3.LUT R0, R5, R2, R16, 0x96, !PT ;  /* 0x0000000205007212 */ /* 0x000fc800078e9610 */
[----:B------:R-:W-:Y:S01]  /*0570*/  LOP3.LUT R30, R4, R30, R3, 0x96, !PT ;  /* 0x0000001e041e7212 */ /* 0x000fe200078e9603 */
[----:B------:R-:W-:Y:S06]  /*0580*/  @!P0 BRA `(.L_x_204) ;  /* 0x0000000000188947 */ /* 0x000fec0003800000 */
[----:B------:R-:W-:Y:S01]  /*0590*/  ULDC UR6, c[0x0][0xc] ;  /* 0x0000030000067ab9 */ /* 0x000fe20000000800 */
[----:B------:R-:W-:Y:S01]  /*05a0*/  MOV R8, 0x5e0 ;  /* 0x000005e000087802 */ /* 0x000fe20000000f00 */
[----:B------:R-:W-:-:S04]  /*05b0*/  IMAD R9, R7, UR6, RZ ;  /* 0x0000000607097c24 */ /* 0x000fc8000f8e02ff */
[----:B------:R-:W-:-:S07]  /*05c0*/  IMAD.SHL.U32 R9, R9, 0x2, RZ ;  /* 0x0000000209097824 */ /* 0x000fce00078e00ff */
[----:B------:R-:W-:Y:S05]  /*05d0*/  CALL.REL.NOINC `($__internal_12_$__cuda_sm20_div_s64) ;  /* 0x0000003800107944 */ /* 0x000fea0003c00000 */
[----:B------:R-:W-:Y:S05]  /*05e0*/  BRA `(.L_x_205) ;  /* 0x00000000005c7947 */ /* 0x000fea0003800000 */
.L_x_204:
[----:B------:R-:W0:Y:S02]  /*05f0*/  LDC R2, c[0x0][0xc] ;  /* 0x00000300ff027b82 */ /* 0x000e240000000800 */
[----:B0-----:R-:W-:-:S04]  /*0600*/  IMAD R2, R7, R2, RZ ;  /* 0x0000000207027224 */ /* 0x001fc800078e02ff */
[----:B------:R-:W-:-:S04]  /*0610*/  IMAD.SHL.U32 R4, R2, 0x2, RZ ;  /* 0x0000000202047824 */ /* 0x000fc800078e00ff */
[----:B------:R-:W0:Y:S01]  /*0620*/  I2F.U32.RP R5, R4 ;  /* 0x0000000400057306 */ /* 0x000e220000209000 */
[----:B------:R-:W-:Y:S01]  /*0630*/  IMAD.MOV R9, RZ, RZ, -R4 ;  /* 0x000000ffff097224 */ /* 0x000fe200078e0a04 */
[----:B------:R-:W-:-:S06]  /*0640*/  ISETP.NE.U32.AND P2, PT, R4, RZ, PT ;  /* 0x000000ff0400720c */ /* 0x000fcc0003f45070 */
[----:B0-----:R-:W0:Y:S02]  /*0650*/  MUFU.RCP R5, R5 ;  /* 0x0000000500057308 */ /* 0x001e240000001000 */
[----:B0-----:R-:W-:Y:S01]  /*0660*/  IADD3 R2, R5, 0xffffffe, RZ ;  /* 0x0ffffffe05027810 */ /* 0x001fe20007ffe0ff */
[----:B------:R-:W-:-:S05]  /*0670*/  IMAD.MOV.U32 R5, RZ, RZ, RZ ;  /* 0x000000ffff057224 */ /* 0x000fca00078e00ff */
        /* <DEDUP_REMOVED lines=10> */
[----:B------:R-:W-:-:S13]  /*0720*/  ISETP.GE.U32.AND P1, PT, R9, R4, PT ;  /* 0x000000040900720c */ /* 0x000fda0003f26070 */
[----:B------:R-:W-:Y:S02]  /*0730*/  @P1 IADD3 R3, R3, 0x1, RZ ;  /* 0x0000000103031810 */ /* 0x000fe40007ffe0ff */
[----:B------:R-:W-:-:S05]  /*0740*/  @!P2 LOP3.LUT R3, RZ, R4, RZ, 0x33, !PT ;  /* 0x00000004ff03a212 */ /* 0x000fca00078e33ff */
[----:B------:R-:W-:-:S07]  /*0750*/  IMAD.MOV.U32 R4, RZ, RZ, R3 ;  /* 0x000000ffff047224 */ /* 0x000fce00078e0003 */
.L_x_205:
[----:B------:R-:W-:Y:S01]  /*0760*/  ULDC UR4, c[0x0][0xc] ;  /* 0x0000030000047ab9 */ /* 0x000fe20000000800 */
[----:B------:R-:W-:Y:S01]  /*0770*/  IADD3 R9, P0, R4, 0x1, RZ ;  /* 0x0000000104097810 */ /* 0x000fe20007f1e0ff */
[----:B------:R-:W-:-:S03]  /*0780*/  IMAD.WIDE.U32 R2, R7, UR4, RZ ;  /* 0x0000000407027c25 */ /* 0x000fc6000f8e00ff */
[----:B------:R-:W-:Y:S01]  /*0790*/  IADD3.X R7, RZ, R5, RZ, P0, !PT ;  /* 0x00000005ff077210 */ /* 0x000fe200007fe4ff */
[-C--:B------:R-:W-:Y:S02]  /*07a0*/  IMAD R3, R3, R9.reuse, RZ ;  /* 0x0000000903037224 */ /* 0x080fe400078e02ff */
[----:B------:R-:W-:-:S04]  /*07b0*/  IMAD.WIDE.U32 R4, R2, R9, RZ ;  /* 0x0000000902047225 */ /* 0x000fc800078e00ff */
[----:B------:R-:W-:Y:S02]  /*07c0*/  IMAD R3, R2, R7, R3 ;  /* 0x0000000702037224 */ /* 0x000fe400078e0203 */
[----:B------:R-:W-:Y:S02]  /*07d0*/  IMAD.SHL.U32 R13, R4, 0x2, RZ ;  /* 0x00000002040d7824 */ /* 0x000fe400078e00ff */
[----:B------:R-:W-:-:S03]  /*07e0*/  IMAD.IADD R3, R5, 0x1, R3 ;  /* 0x0000000105037824 */ /* 0x000fc600078e0203 */
        /* <DEDUP_REMOVED lines=58> */
[----:B------:R-:W-:Y:S01]  /*0b90*/  ULDC.64 UR58, c[0x0][0x3e0] ;  /* 0x0000f800003a7ab9 */ /* 0x000fe20000000a00 */
[----:B0-----:R-:W-:-:S05]  /*0ba0*/  ULDC.64 UR32, c[0x0][0x210] ;  /* 0x0000840000207ab9 */ /* 0x001fca0000000a00 */
.L_x_225:
[----:B------:R-:W-:Y:S01]  /*0bb0*/  IADD3 R36, R36, 0x1, RZ ;  /* 0x0000000124247810 */ /* 0x000fe20007ffe0ff */
[----:B------:R-:W-:Y:S03]  /*0bc0*/  BSSY B0, `(.L_x_206) ;  /* 0x000000c000007945 */ /* 0x000fe60003800000 */
[C---:B------:R-:W-:Y:S01]  /*0bd0*/  ISETP.NE.AND P0, PT, R36.reuse, RZ, PT ;  /* 0x000000ff2400720c */ /* 0x040fe20003f05270 */
[----:B------:R-:W-:-:S12]  /*0be0*/  IMAD.HI.U32 R3, R36, -0x2daee0ad, RZ ;  /* 0xd2511f5324037827 */ /* 0x000fd800078e00ff */
[----:B------:R-:W-:Y:S05]  /*0bf0*/  @P0 BRA `(.L_x_207) ;  /* 0x0000000000200947 */ /* 0x000fea0003800000 */
[----:B------:R-:W-:-:S05]  /*0c00*/  VIADD R37, R37, 0x1 ;  /* 0x0000000125257836 */ /* 0x000fca0000000000 */
[----:B------:R-:W-:-:S13]  /*0c10*/  ISETP.NE.AND P0, PT, R37, RZ, PT ;  /* 0x000000ff2500720c */ /* 0x000fda0003f05270 */
[----:B------:R-:W-:Y:S01]  /*0c20*/  @!P0 VIADD R14, R14, 0x1 ;  /* 0x000000010e0e8836 */ /* 0x000fe20000000000 */
[----:B------:R-:W-:Y:S01]  /*0c30*/  @!P0 IADD3 R2, R15, 0x1, RZ ;  /* 0x000000010f028810 */ /* 0x000fe20007ffe0ff */
[----:B------:R-:W-:-:S03]  /*0c40*/  @!P0 IMAD.MOV.U32 R37, RZ, RZ, RZ ;  /* 0x000000ffff258224 */ /* 0x000fc600078e00ff */
[----:B------:R-:W-:-:S13]  /*0c50*/  ISETP.NE.AND P1, PT, R14, RZ, !P0 ;  /* 0x000000ff0e00720c */ /* 0x000fda0004725270 */
[----:B------:R-:W-:-:S05]  /*0c60*/  @P1 IMAD.MOV R2, RZ, RZ, R15 ;  /* 0x000000ffff021224 */ /* 0x000fca00078e020f */
[----:B------:R-:W-:-:S07]  /*0c70*/  @!P0 MOV R15, R2 ;  /* 0x00000002000f8202 */ /* 0x000fce0000000f00 */
.L_x_207:
[----:B------:R-:W-:Y:S05]  /*0c80*/  BSYNC B0 ;  /* 0x0000000000007941 */ /* 0x000fea0003800000 */
.L_x_206:
[----:B------:R-:W-:Y:S01]  /*0c90*/  IMAD.HI.U32 R2, R14, -0x326172a9, RZ ;  /* 0xcd9e8d570e027827 */ /* 0x000fe200078e00ff */
[----:B------:R-:W-:Y:S02]  /*0ca0*/  LOP3.LUT R3, R3, R15, R29, 0x96, !PT ;  /* 0x0000000f03037212 */ /* 0x000fe400078e961d */
[----:B------:R-:W-:Y:S01]  /*0cb0*/  ISETP.NE.AND P0, PT, R11, 0x1, PT ;  /* 0x000000010b00780c */ /* 0x000fe20003f05270 */
[----:B------:R-:W-:Y:S01]  /*0cc0*/  VIADD R8, R28, 0x9e3779b9 ;  /* 0x9e3779b91c087836 */ /* 0x000fe20000000000 */
[----:B------:R-:W-:Y:S01]  /*0cd0*/  LOP3.LUT R4, R2, R37, R28, 0x96, !PT ;  /* 0x0000002502047212 */ /* 0x000fe200078e961c */
[----:B------:R-:W-:Y:S02]  /*0ce0*/  IMAD R7, R14, -0x326172a9, RZ ;  /* 0xcd9e8d570e077824 */ /* 0x000fe400078e02ff */
[----:B------:R-:W-:-:S04]  /*0cf0*/  IMAD.WIDE.U32 R2, R3, -0x326172a9, RZ ;  /* 0xcd9e8d5703027825 */ /* 0x000fc800078e00ff */
[----:B------:R-:W-:Y:S01]  /*0d00*/  IMAD R6, R36, -0x2daee0ad, RZ ;  /* 0xd2511f5324067824 */ /* 0x000fe200078e02ff */
[----:B------:R-:W-:Y:S01]  /*0d10*/  LOP3.LUT R7, R3, R7, R8, 0x96, !PT ;  /* 0x0000000703077212 */ /* 0x000fe200078e9608 */
[----:B------:R-:W-:-:S04]  /*0d20*/  IMAD.WIDE.U32 R4, R4, -0x2daee0ad, RZ ;  /* 0xd2511f5304047825 */ /* 0x000fc800078e00ff */
[----:B------:R-:W-:Y:S01]  /*0d30*/  IMAD.WIDE.U32 R8, R7, -0x2daee0ad, RZ ;  /* 0xd2511f5307087825 */ /* 0x000fe200078e00ff */
[----:B------:R-:W-:-:S03]  /*0d40*/  LOP3.LUT R6, R5, R6, R35, 0x96, !PT ;  /* 0x0000000605067212 */ /* 0x000fc600078e9623 */
[----:B------:R-:W-:Y:S01]  /*0d50*/  VIADD R5, R28, 0x3c6ef372 ;  /* 0x3c6ef3721c057836 */ /* 0x000fe20000000000 */
[----:B------:R-:W-:Y:S01]  /*0d60*/  LOP3.LUT R3, R9, R4, R34, 0x96, !PT ;  /* 0x0000000409037212 */ /* 0x000fe200078e9622 */
[----:B------:R-:W-:-:S05]  /*0d70*/  IMAD.WIDE.U32 R6, R6, -0x326172a9, RZ ;  /* 0xcd9e8d5706067825 */ /* 0x000fca00078e00ff */
[----:B------:R-:W-:Y:S01]  /*0d80*/  LOP3.LUT R4, R7, R2, R5, 0x96, !PT ;  /* 0x0000000207047212 */ /* 0x000fe200078e9605 */
[----:B------:R-:W-:Y:S01]  /*0d90*/  IMAD.WIDE.U32 R2, R3, -0x326172a9, RZ ;  /* 0xcd9e8d5703027825 */ /* 0x000fe200078e00ff */
[----:B------:R-:W-:-:S03]  /*0da0*/  IADD3 R7, R28, -0x255992d5, RZ ;  /* 0xdaa66d2b1c077810 */ /* 0x000fc60007ffe0ff */
[----:B------:R-:W-:Y:S01]  /*0db0*/  IMAD.WIDE.U32 R4, R4, -0x2daee0ad, RZ ;  /* 0xd2511f5304047825 */ /* 0x000fe200078e00ff */
[----:B------:R-:W-:-:S04]  /*0dc0*/  LOP3.LUT R6, R3, R6, R7, 0x96, !PT ;  /* 0x0000000603067212 */ /* 0x000fc800078e9607 */
[----:B------:R-:W-:Y:S01]  /*0dd0*/  LOP3.LUT R8, R5, R8, R33, 0x96, !PT ;  /* 0x0000000805087212 */ /* 0x000fe200078e9621 */
[----:B------:R-:W-:-:S04]  /*0de0*/  IMAD.WIDE.U32 R6, R6, -0x2daee0ad, RZ ;  /* 0xd2511f5306067825 */ /* 0x000fc800078e00ff */
[----:B------:R-:W-:Y:S01]  /*0df0*/  IMAD.WIDE.U32 R8, R8, -0x326172a9, RZ ;  /* 0xcd9e8d5708087825 */ /* 0x000fe200078e00ff */
[----:B------:R-:W-:-:S03]  /*0e00*/  LOP3.LUT R3, R7, R4, R32, 0x96, !PT ;  /* 0x0000000407037212 */ /* 0x000fc600078e9620 */
[C---:B------:R-:W-:Y:S02]  /*0e10*/  VIADD R5, R28.reuse, 0x78dde6e4 ;  /* 0x78dde6e41c057836 */ /* 0x040fe40000000000 */
[----:B------:R-:W-:-:S03]  /*0e20*/  VIADD R7, R28, 0x1715609d ;  /* 0x1715609d1c077836 */ /* 0x000fc60000000000 */
[----:B------:R-:W-:Y:S01]  /*0e30*/  LOP3.LUT R4, R9, R2, R5, 0x96, !PT ;  /* 0x0000000209047212 */ /* 0x000fe200078e9605 */
[----:B------:R-:W-:-:S04]  /*0e40*/  IMAD.WIDE.U32 R2, R3, -0x326172a9, RZ ;  /* 0xcd9e8d5703027825 */ /* 0x000fc800078e00ff */
[----:B------:R-:W-:Y:S01]  /*0e50*/  IMAD.WIDE.U32 R4, R4, -0x2daee0ad, RZ ;  /* 0xd2511f5304047825 */ /* 0x000fe200078e00ff */
[----:B------:R-:W-:-:S04]  /*0e60*/  LOP3.LUT R7, R3, R8, R7, 0x96, !PT ;  /* 0x0000000803077212 */ /* 0x000fc800078e9607 */
        /* <DEDUP_REMOVED lines=10> */
[C---:B------:R-:W-:Y:S01]  /*0f10*/  VIADD R3, R28.reuse, 0xf1bbcdc8 ;  /* 0xf1bbcdc81c037836 */ /* 0x040fe20000000000 */
[----:B------:R-:W-:Y:S01]  /*0f20*/  LOP3.LUT R8, R5, R6, R21, 0x96, !PT ;  /* 0x0000000605087212 */ /* 0x000fe200078e9615 */
[----:B------:R-:W-:Y:S01]  /*0f30*/  IMAD.WIDE.U32 R6, R7, -0x2daee0ad, RZ ;  /* 0xd2511f5307067825 */ /* 0x000fe200078e00ff */
[----:B------:R-:W-:-:S03]  /*0f40*/  IADD3 R5, R28, -0x700cb87f, RZ ;  /* 0x8ff347811c057810 */ /* 0x000fc60007ffe0ff */
        /* <DEDUP_REMOVED lines=9> */
[----:B------:R-:W-:Y:S06]  /*0fe0*/  @!P0 BRA `(.L_x_208) ;  /* 0x00000000002c8947 */ /* 0x000fec0003800000 */
[----:B------:R-:W-:-:S13]  /*0ff0*/  ISETP.NE.AND P0, PT, R11, 0x2, PT ;  /* 0x000000020b00780c */ /* 0x000fda0003f05270 */
[----:B------:R-:W-:Y:S05]  /*1000*/  @!P0 BRA `(.L_x_209) ;  /* 0x00000000001c8947 */ /* 0x000fea0003800000 */
[----:B------:R-:W-:Y:S01]  /*1010*/  ISETP.NE.AND P0, PT, R11, 0x3, PT ;  /* 0x000000030b00780c */ /* 0x000fe20003f05270 */
[----:B------:R-:W-:Y:S01]  /*1020*/  IMAD.MOV.U32 R2, RZ, RZ, R4 ;  /* 0x000000ffff027224 */ /* 0x000fe200078e0004 */
[----:B------:R-:W-:-:S11]  /*1030*/  MOV R0, R8 ;  /* 0x0000000800007202 */ /* 0x000fd60000000f00 */
[----:B------:R-:W-:Y:S05]  /*1040*/  @!P0 BRA `(.L_x_208) ;  /* 0x0000000000148947 */ /* 0x000fea0003800000 */
[----:B------:R-:W-:Y:S02]  /*1050*/  IMAD.MOV.U32 R2, RZ, RZ, R30 ;  /* 0x000000ffff027224 */ /* 0x000fe400078e001e */
[----:B------:R-:W-:Y:S01]  /*1060*/  IMAD.MOV.U32 R0, RZ, RZ, R31 ;  /* 0x000000ffff007224 */ /* 0x000fe200078e001f */
[----:B------:R-:W-:Y:S06]  /*1070*/  BRA `(.L_x_208) ;  /* 0x0000000000087947 */ /* 0x000fec0003800000 */
.L_x_209:
[----:B------:R-:W-:Y:S01]  /*1080*/  MOV R2, R0 ;  /* 0x0000000000027202 */ /* 0x000fe20000000f00 */
[----:B------:R-:W-:-:S07]  /*1090*/  IMAD.MOV.U32 R0, RZ, RZ, R4 ;  /* 0x000000ffff007224 */ /* 0x000fce00078e0004 */
.L_x_208:
[----:B------:R-:W-:Y:S01]  /*10a0*/  ISETP.GE.U32.AND P0, PT, R18, UR32, PT ;  /* 0x0000002012007c0c */ /* 0x000fe2000bf06070 */
[----:B------:R-:W-:Y:S01]  /*10b0*/  IMAD.MOV.U32 R3, RZ, RZ, 0x2f800000 ;  /* 0x2f800000ff037424 */ /* 0x000fe200078e00ff */
[----:B------:R-:W-:Y:S01]  /*10c0*/  I2FP.F32.U32 R39, R0 ;  /* 0x0000000000277245 */ /* 0x000fe20000201000 */
[----:B------:R-:W-:Y:S01]  /*10d0*/  BSSY B0, `(.L_x_210) ;  /* 0x0000164000007945 */ /* 0x000fe20003800000 */
[----:B------:R-:W-:-:S03]  /*10e0*/  ISETP.GE.AND.EX P0, PT, R17, UR33, PT, P0 ;  /* 0x0000002111007c0c */ /* 0x000fc6000bf06300 */
[----:B------:R-:W-:-:S10]  /*10f0*/  FFMA.FTZ R39, R39, R3, 1.1641532182693481445e-10 ;  /* 0x2f00000027277423 */ /* 0x000fd40000010003 */
[----:B------:R-:W-:Y:S05]  /*1100*/  @P0 BRA `(.L_x_211) ;  /* 0x0000001400800947 */ /* 0x000fea0003800000 */
[----:B------:R-:W-:Y:S01]  /*1110*/  ISETP.NE.AND P0, PT, R10, RZ, PT ;  /* 0x000000ff0a00720c */ /* 0x000fe20003f05270 */
[----:B------:R-:W-:Y:S01]  /*1120*/  HFMA2.MMA R30, -RZ, RZ, 0, 0 ;  /* 0x00000000ff1e7435 */ /* 0x000fe200000001ff */
[----:B------:R-:W-:-:S05]  /*1130*/  I2FP.F32.U32 R0, R2 ;  /* 0x0000000200007245 */ /* 0x000fca0000201000 */
[----:B------:R-:W-:-:S06]  /*1140*/  FFMA.FTZ R0, R0, R3, 1.1641532182693481445e-10 ;  /* 0x2f00000000007423 */ /* 0x000fcc0000010003 */
[----:B------:R-:W-:Y:S05]  /*1150*/  @!P0 BRA `(.L_x_212) ;  /* 0x0000000c00e08947 */ /* 0x000fea0003800000 */
[----:B------:R-:W-:Y:S01]  /*1160*/  IMAD.MOV.U32 R2, RZ, RZ, RZ ;  /* 0x000000ffff027224 */ /* 0x000fe200078e00ff */
[----:B------:R-:W-:Y:S01]  /*1170*/  ULDC.64 UR34, c[0x0][0x240] ;  /* 0x0000900000227ab9 */ /* 0x000fe20000000a00 */
[----:B------:R-:W-:Y:S01]  /*1180*/  IMAD.MOV.U32 R3, RZ, RZ, R18 ;  /* 0x000000ffff037224 */ /* 0x000fe200078e0012 */
[----:B------:R-:W-:Y:S01]  /*1190*/  ISETP.NE.AND P0, PT, R10, 0x1, PT ;  /* 0x000000010a00780c */ /* 0x000fe20003f05270 */
[----:B------:R-:W-:-:S05]  /*11a0*/  IMAD.HI.U32 R2, R18, UR34, R2 ;  /* 0x0000002212027c27 */ /* 0x000fca000f8e0002 */
[----:B------:R-:W-:-:S04]  /*11b0*/  SHF.R.U32.HI R4, RZ, UR35, R2 ;  /* 0x00000023ff047c19 */ /* 0x000fc80008011602 */
[----:B------:R-:W-:-:S05]  /*11c0*/  IADD3 R3, -R4, RZ, RZ ;  /* 0x000000ff04037210 */ /* 0x000fca0007ffe1ff */
[----:B------:R-:W-:-:S04]  /*11d0*/  IMAD R30, R3, UR57, R18 ;  /* 0x00000039031e7c24 */ /* 0x000fc8000f8e0212 */
[----:B------:R-:W-:Y:S01]  /*11e0*/  IMAD R30, R30, UR56, RZ ;  /* 0x000000381e1e7c24 */ /* 0x000fe2000f8e02ff */
[----:B------:R-:W-:Y:S06]  /*11f0*/  @!P0 BRA `(.L_x_212) ;  /* 0x0000000c00b88947 */ /* 0x000fec0003800000 */
        /* <DEDUP_REMOVED lines=232> */
[----:B------:R-:W-:Y:S02]  /*2080*/  IMAD.MOV.U32 R3, RZ, RZ, R5 ;  /* 0x000000ffff037224 */ /* 0x000fe400078e0005 */
[----:B------:R-:W-:-:S05]  /*2090*/  IMAD.HI.U32 R2, R5, UR34, R2 ;  /* 0x0000002205027c27 */ /* 0x000fca000f8e0002 */
[----:B------:R-:W-:-:S04]  /*20a0*/  SHF.R.U32.HI R2, RZ, UR35, R2 ;  /* 0x00000023ff027c19 */ /* 0x000fc80008011602 */
[----:B------:R-:W-:-:S05]  /*20b0*/  IADD3 R2, -R2, RZ, RZ ;  /* 0x000000ff02027210 */ /* 0x000fca0007ffe1ff */
[----:B------:R-:W-:-:S04]  /*20c0*/  IMAD R3, R2, UR29, R5 ;  /* 0x0000001d02037c24 */ /* 0x000fc8000f8e0205 */
[----:B------:R-:W-:-:S07]  /*20d0*/  IMAD R30, R3, UR30, R30 ;  /* 0x0000001e031e7c24 */ /* 0x000fce000f8e021e */
.L_x_212:
[----:B------:R-:W-:Y:S01]  /*20e0*/  FMUL.FTZ R0, R0, 1 ;  /* 0x3f80000000007820 */ /* 0x000fe20000410000 */
[----:B------:R-:W-:Y:S01]  /*20f0*/  UMOV UR34, 0x54442d18 ;  /* 0x54442d1800227882 */ /* 0x000fe20000000000 */
[----:B------:R-:W-:Y:S01]  /*2100*/  UMOV UR35, 0x400921fb ;  /* 0x400921fb00237882 */ /* 0x000fe20000000000 */
[----:B------:R-:W-:Y:S01]  /*2110*/  BSSY B1, `(.L_x_213) ;  /* 0x000001f000017945 */ /* 0x000fe20003800000 */
[----:B------:R-:W0:Y:S02]  /*2120*/  F2F.F64.F32 R2, R0 ;  /* 0x0000000000027310 */ /* 0x000e240000201800 */
[----:B0-----:R-:W-:-:S08]  /*2130*/  DADD R2, R2, -0.5 ;  /* 0xbfe0000002027429 */ /* 0x001fd00000000000 */
[----:B------:R-:W-:Y:S01]  /*2140*/  DMUL R2, R2, UR34 ;  /* 0x0000002202027c28 */ /* 0x000fe20008000000 */
[----:B------:R-:W-:Y:S02]  /*2150*/  ULDC.64 UR34, c[0x0][0x3d0] ;  /* 0x0000f40000227ab9 */ /* 0x000fe40000000a00 */
[----:B------:R-:W-:-:S05]  /*2160*/  IADD3 R30, P1, R30, UR34, RZ ;  /* 0x000000221e1e7c10 */ /* 0x000fca000ff3e0ff */
[----:B------:R-:W-:Y:S01]  /*2170*/  DSETP.NEU.AND P0, PT, |R2|, +INF , PT ;  /* 0x7ff000000200742a */ /* 0x000fe20003f0d200 */
[----:B------:R-:W-:-:S13]  /*2180*/  IMAD.X R31, RZ, RZ, UR35, P1 ;  /* 0x00000023ff1f7e24 */ /* 0x000fda00088e06ff */
[----:B------:R-:W-:Y:S05]  /*2190*/  @!P0 BRA `(.L_x_214) ;  /* 0x0000000000508947 */ /* 0x000fea0003800000 */
[----:B------:R-:W-:Y:S01]  /*21a0*/  UMOV UR34, 0x6dc9c883 ;  /* 0x6dc9c88300227882 */ /* 0x000fe20000000000 */
[----:B------:R-:W-:Y:S01]  /*21b0*/  UMOV UR35, 0x3fe45f30 ;  /* 0x3fe45f3000237882 */ /* 0x000fe20000000000 */
[C---:B------:R-:W-:Y:S02]  /*21c0*/  DSETP.GE.AND P0, PT, |R2|.reuse, 2.14748364800000000000e+09, PT ;  /* 0x41e000000200742a */ /* 0x040fe40003f06200 */
[----:B------:R-:W-:Y:S01]  /*21d0*/  DMUL R40, R2, UR34 ;  /* 0x0000002202287c28 */ /* 0x000fe20008000000 */
[----:B------:R-:W-:Y:S01]  /*21e0*/  UMOV UR34, 0x54442d18 ;  /* 0x54442d1800227882 */ /* 0x000fe20000000000 */
[----:B------:R-:W-:-:S04]  /*21f0*/  UMOV UR35, 0x3ff921fb ;  /* 0x3ff921fb00237882 */ /* 0x000fc80000000000 */
[----:B------:R-:W0:Y:S08]  /*2200*/  F2I.F64 R0, R40 ;  /* 0x0000002800007311 */ /* 0x000e300000301100 */
[----:B0-----:R-:W0:Y:S02]  /*2210*/  I2F.F64 R4, R0 ;  /* 0x0000000000047312 */ /* 0x001e240000201c00 */
[----:B0-----:R-:W-:Y:S01]  /*2220*/  DFMA R46, -R4, UR34, R2 ;  /* 0x00000022042e7c2b */ /* 0x001fe20008000102 */
[----:B------:R-:W-:Y:S01]  /*2230*/  UMOV UR34, 0x33145c00 ;  /* 0x33145c0000227882 */ /* 0x000fe20000000000 */
[----:B------:R-:W-:-:S06]  /*2240*/  UMOV UR35, 0x3c91a626 ;  /* 0x3c91a62600237882 */ /* 0x000fcc0000000000 */
[----:B------:R-:W-:Y:S01]  /*2250*/  DFMA R46, -R4, UR34, R46 ;  /* 0x00000022042e7c2b */ /* 0x000fe2000800012e */
[----:B------:R-:W-:Y:S01]  /*2260*/  UMOV UR34, 0x252049c0 ;  /* 0x252049c000227882 */ /* 0x000fe20000000000 */
[----:B------:R-:W-:-:S06]  /*2270*/  UMOV UR35, 0x397b839a ;  /* 0x397b839a00237882 */ /* 0x000fcc0000000000 */
[----:B------:R-:W-:Y:S01]  /*2280*/  DFMA R46, -R4, UR34, R46 ;  /* 0x00000022042e7c2b */ /* 0x000fe2000800012e */
[----:B------:R-:W-:Y:S10]  /*2290*/  @!P0 BRA `(.L_x_215) ;  /* 0x0000000000188947 */ /* 0x000ff40003800000 */
[----:B------:R-:W-:Y:S01]  /*22a0*/  IMAD.MOV.U32 R9, RZ, RZ, R3 ;  /* 0x000000ffff097224 */ /* 0x000fe200078e0003 */
[----:B------:R-:W-:-:S07]  /*22b0*/  MOV R38, 0x22d0 ;  /* 0x000022d000267802 */ /* 0x000fce0000000f00 */
[----:B-1----:R-:W-:Y:S05]  /*22c0*/  CALL.REL.NOINC `($_ZN2at6native60_GLOBAL__N__2075b504_27_DistributionCauchyKernel_cu_d62eea8743distribution_elementwise_grid_stride_kernelIdLi2EZNS0_9templates4cuda21uniform_and_transformIddPNS_17CUDAGeneratorImplEZZZNS4_13cauchy_kernelIS7_EEvRNS_18TensorIteratorBaseEddT_ENKUlvE_clEvENKUlvE_clEvEUldE_EEvSA_T1_T2_EUlP24curandStatePhilox4_32_10E0_ZNS1_27distribution_nullary_kernelIdd6float4S7_SJ_SE_EEvSA_SG_RKT3_T4_EUlidE0_EEvlNS_15PhiloxCudaStateESF_SG_$__internal_trig_reduction_slowpathd) ;  /* 0x0000002000007944 */ /* 0x002fea0003c00000 */
[----:B------:R-:W-:Y:S05]  /*22d0*/  BRA `(.L_x_215) ;  /* 0x0000000000087947 */ /* 0x000fea0003800000 */
.L_x_214:
[----:B------:R-:W-:Y:S01]  /*22e0*/  DMUL R46, RZ, R2 ;  /* 0x00000002ff2e7228 */ /* 0x000fe20000000000 */
[----:B------:R-:W-:-:S10]  /*22f0*/  MOV R0, RZ ;  /* 0x000000ff00007202 */ /* 0x000fd40000000f00 */
.L_x_215:
[----:B------:R-:W-:Y:S05]  /*2300*/  BSYNC B1 ;  /* 0x0000000000017941 */ /* 0x000fea0003800000 */
.L_x_213:
[----:B------:R-:W-:Y:S01]  /*2310*/  DMUL R4, R46, R46 ;  /* 0x0000002e2e047228 */ /* 0x000fe20000000000 */
[----:B------:R-:W-:Y:S01]  /*2320*/  IMAD.MOV.U32 R2, RZ, RZ, 0x5b27ebb1 ;  /* 0x5b27ebb1ff027424 */ /* 0x000fe200078e00ff */
[----:B------:R-:W-:Y:S01]  /*2330*/  UMOV UR34, 0x2799bcb9 ;  /* 0x2799bcb900227882 */ /* 0x000fe20000000000 */
[----:B------:R-:W-:Y:S01]  /*2340*/  IMAD.MOV.U32 R3, RZ, RZ, 0x3ef9757c ;  /* 0x3ef9757cff037424 */ /* 0x000fe200078e00ff */
[----:B------:R-:W-:Y:S01]  /*2350*/  UMOV UR35, 0x3ee48dac ;  /* 0x3ee48dac00237882 */ /* 0x000fe20000000000 */
[----:B------:R-:W-:Y:S01]  /*2360*/  LOP3.LUT R0, R0, 0x1, RZ, 0xc0, !PT ;  /* 0x0000000100007812 */ /* 0x000fe200078ec0ff */
[----:B------:R-:W-:Y:S03]  /*2370*/  BSSY B1, `(.L_x_216) ;  /* 0x0000037000017945 */ /* 0x000fe60003800000 */
[----:B------:R-:W-:Y:S01]  /*2380*/  DFMA R2, R4, UR34, -R2 ;  /* 0x0000002204027c2b */ /* 0x000fe20008000802 */
[----:B------:R-:W-:Y:S01]  /*2390*/  UMOV UR34, 0xfd91e04 ;  /* 0x0fd91e0400227882 */ /* 0x000fe20000000000 */
[----:B------:R-:W-:Y:S01]  /*23a0*/  UMOV UR35, 0x3f0980e9 ;  /* 0x3f0980e900237882 */ /* 0x000fe20000000000 */
[----:B------:R-:W-:-:S05]  /*23b0*/  ISETP.NE.U32.AND P0, PT, R0, 0x1, PT ;  /* 0x000000010000780c */ /* 0x000fca0003f05070 */
[----:B------:R-:W-:Y:S01]  /*23c0*/  DFMA R2, R4, R2, UR34 ;  /* 0x0000002204027e2b */ /* 0x000fe20008000002 */
[----:B------:R-:W-:Y:S01]  /*23d0*/  UMOV UR34, 0x417d7e1d ;  /* 0x417d7e1d00227882 */ /* 0x000fe20000000000 */
[----:B------:R-:W-:-:S06]  /*23e0*/  UMOV UR35, 0x3efae2b0 ;  /* 0x3efae2b000237882 */ /* 0x000fcc0000000000 */
[----:B------:R-:W-:Y:S01]  /*23f0*/  DFMA R2, R4, R2, -UR34 ;  /* 0x8000002204027e2b */ /* 0x000fe20008000002 */
[----:B------:R-:W-:Y:S01]  /*2400*/  UMOV UR34, 0x41bfba57 ;  /* 0x41bfba5700227882 */ /* 0x000fe20000000000 */
[----:B------:R-:W-:-:S06]  /*2410*/  UMOV UR35, 0x3f119f53 ;  /* 0x3f119f5300237882 */ /* 0x000fcc0000000000 */
[----:B------:R-:W-:Y:S01]  /*2420*/  DFMA R2, R4, R2, UR34 ;  /* 0x0000002204027e2b */ /* 0x000fe20008000002 */
        /* <DEDUP_REMOVED lines=29> */
[----:B------:R-:W-:-:S08]  /*2600*/  DFMA R2, R4, R2, UR34 ;  /* 0x0000002204027e2b */ /* 0x000fd00008000002 */
[----:B------:R-:W-:-:S08]  /*2610*/  DMUL R2, R4, R2 ;  /* 0x0000000204027228 */ /* 0x000fd00000000000 */
[----:B------:R-:W-:Y:S01]  /*2620*/  DFMA R44, R2, R46, R46 ;  /* 0x0000002e022c722b */ /* 0x000fe2000000002e */
[----:B------:R-:W-:Y:S10]  /*2630*/  @P0 BRA `(.L_x_217) ;  /* 0x0000000000280947 */ /* 0x000ff40003800000 */
[----:B------:R-:W0:Y:S01]  /*2640*/  MUFU.RCP64H R41, R45 ;  /* 0x0000002d00297308 */ /* 0x000e220000001800 */
[----:B------:R-:W-:Y:S01]  /*2650*/  MOV R40, RZ ;  /* 0x000000ff00287202 */ /* 0x000fe20000000f00 */
[----:B------:R-:W-:-:S08]  /*2660*/  DADD R42, R44, -R46 ;  /* 0x000000002c2a7229 */ /* 0x000fd0000000082e */
[----:B------:R-:W-:Y:S02]  /*2670*/  DFMA R42, R2, R46, -R42 ;  /* 0x0000002e022a722b */ /* 0x000fe4000000082a */
[----:B0-----:R-:W-:-:S08]  /*2680*/  DFMA R4, -R44, R40, 1 ;  /* 0x3ff000002c04742b */ /* 0x001fd00000000128 */
[----:B------:R-:W-:-:S08]  /*2690*/  DFMA R4, R4, R4, R4 ;  /* 0x000000040404722b */ /* 0x000fd00000000004 */
[----:B------:R-:W-:-:S08]  /*26a0*/  DFMA R4, R40, R4, R40 ;  /* 0x000000042804722b */ /* 0x000fd00000000028 */
[----:B------:R-:W-:-:S08]  /*26b0*/  DFMA R2, R44, -R4, 1 ;  /* 0x3ff000002c02742b */ /* 0x000fd00000000804 */
[----:B------:R-:W-:-:S08]  /*26c0*/  DFMA R2, R42, -R4, R2 ;  /* 0x800000042a02722b */ /* 0x000fd00000000002 */
[----:B------:R-:W-:-:S11]  /*26d0*/  DFMA R44, -R4, R2, -R4 ;  /* 0x00000002042c722b */ /* 0x000fd60000000904 */
.L_x_217:
[----:B------:R-:W-:Y:S05]  /*26e0*/  BSYNC B1 ;  /* 0x0000000000017941 */ /* 0x000fea0003800000 */
.L_x_216:
[----:B-1----:R-:W-:-:S07]  /*26f0*/  DFMA R44, R44, UR58, R26 ;  /* 0x0000003a2c2c7c2b */ /* 0x002fce000800001a */
[----:B------:R0:W-:Y:S04]  /*2700*/  STG.E.64 desc[UR60][R30.64], R44 ;  /* 0x0000002c1e007986 */ /* 0x0001e8000c101b3c */
.L_x_211:
[----:B------:R-:W-:Y:S05]  /*2710*/  BSYNC B0 ;  /* 0x0000000000007941 */ /* 0x000fea0003800000 */
.L_x_210:
[----:B------:R-:W-:Y:S01]  /*2720*/  ULDC UR34, c[0x0][0xc] ;  /* 0x0000030000227ab9 */ /* 0x000fe20000000800 */
[----:B------:R-:W2:Y:S02]  /*2730*/  LDC R41, c[0x0][RZ] ;  /* 0x00000000ff297b82 */ /* 0x000ea40000000800 */
[----:B--2---:R-:W-:-:S05]  /*2740*/  IMAD R41, R41, UR34, RZ ;  /* 0x0000002229297c24 */ /* 0x004fca000f8e02ff */
[----:B------:R-:W-:-:S04]  /*2750*/  IADD3 R3, P1, R41, R18, RZ ;  /* 0x0000001229037210 */ /* 0x000fc80007f3e0ff */
[----:B------:R-:W-:Y:S01]  /*2760*/  ISETP.GE.U32.AND P0, PT, R3, UR32, PT ;  /* 0x0000002003007c0c */ /* 0x000fe2000bf06070 */
[----:B------:R-:W-:-:S05]  /*2770*/  IMAD.X R0, RZ, RZ, R17, P1 ;  /* 0x000000ffff007224 */ /* 0x000fca00008e0611 */
[----:B------:R-:W-:-:S13]  /*2780*/  ISETP.GE.AND.EX P0, PT, R0, UR33, PT, P0 ;  /* 0x0000002100007c0c */ /* 0x000fda000bf06300 */
[----:B------:R-:W-:Y:S05]  /*2790*/  @P0 BRA `(.L_x_218) ;  /* 0x0000001400740947 */ /* 0x000fea0003800000 */
[----:B------:R-:W-:Y:S01]  /*27a0*/  ISETP.NE.AND P0, PT, R10, RZ, PT ;  /* 0x000000ff0a00720c */ /* 0x000fe20003f05270 */
[----:B0-----:R-:W-:-:S12]  /*27b0*/  IMAD.MOV.U32 R30, RZ, RZ, RZ ;  /* 0x000000ffff1e7224 */ /* 0x001fd800078e00ff */
[----:B------:R-:W-:Y:S05]  /*27c0*/  @!P0 BRA `(.L_x_219) ;  /* 0x0000000c00dc8947 */ /* 0x000fea0003800000 */
[----:B------:R-:W-:Y:S01]  /*27d0*/  MOV R2, RZ ;  /* 0x000000ff00027202 */ /* 0x000fe20000000f00 */
[----:B------:R-:W-:Y:S01]  /*27e0*/  ULDC.64 UR34, c[0x0][0x240] ;  /* 0x0000900000227ab9 */ /* 0x000fe20000000a00 */
[----:B------:R-:W-:-:S03]  /*27f0*/  ISETP.NE.AND P0, PT, R10, 0x1, PT ;  /* 0x000000010a00780c */ /* 0x000fc60003f05270 */
[----:B------:R-:W-:-:S05]  /*2800*/  IMAD.HI.U32 R0, R3, UR34, R2 ;  /* 0x0000002203007c27 */ /* 0x000fca000f8e0002 */
[----:B------:R-:W-:-:S05]  /*2810*/  SHF.R.U32.HI R4, RZ, UR35, R0 ;  /* 0x00000023ff047c19 */ /* 0x000fca0008011600 */
[----:B------:R-:W-:-:S04]  /*2820*/  IMAD.MOV R30, RZ, RZ, -R4 ;  /* 0x000000ffff1e7224 */ /* 0x000fc800078e0a04 */
        /* <DEDUP_REMOVED lines=241> */
.L_x_219:
        /* <DEDUP_REMOVED lines=8> */
[----:B------:R-:W-:-:S04]  /*37c0*/  IADD3 R30, P1, R30, UR34, RZ ;  /* 0x000000221e1e7c10 */ /* 0x000fc8000ff3e0ff */
[----:B------:R-:W-:Y:S01]  /*37d0*/  IADD3.X R31, RZ, UR35, RZ, P1, !PT ;  /* 0x00000023ff1f7c10 */ /* 0x000fe20008ffe4ff */
[----:B------:R-:W-:-:S14]  /*37e0*/  DSETP.NEU.AND P0, PT, |R2|, +INF , PT ;  /* 0x7ff000000200742a */ /* 0x000fdc0003f0d200 */
        /* <DEDUP_REMOVED lines=21> */
.L_x_221:
[----:B------:R-:W-:Y:S01]  /*3940*/  DMUL R46, RZ, R2 ;  /* 0x00000002ff2e7228 */ /* 0x000fe20000000000 */
[----:B------:R-:W-:-:S10]  /*3950*/  MOV R0, RZ ;  /* 0x000000ff00007202 */ /* 0x000fd40000000f00 */
.L_x_222:
[----:B------:R-:W-:Y:S05]  /*3960*/  BSYNC B0 ;  /* 0x0000000000007941 */ /* 0x000fea0003800000 */
.L_x_220:
[----:B------:R-:W-:Y:S01]  /*3970*/  DMUL R4, R46, R46 ;  /* 0x0000002e2e047228 */ /* 0x000fe20000000000 */
[----:B------:R-:W-:Y:S01]  /*3980*/  IMAD.MOV.U32 R2, RZ, RZ, 0x5b27ebb1 ;  /* 0x5b27ebb1ff027424 */ /* 0x000fe200078e00ff */
[----:B------:R-:W-:Y:S01]  /*3990*/  MOV R3, 0x3ef9757c ;  /* 0x3ef9757c00037802 */ /* 0x000fe20000000f00 */
[----:B------:R-:W-:Y:S01]  /*39a0*/  UMOV UR34, 0x2799bcb9 ;  /* 0x2799bcb900227882 */ /* 0x000fe20000000000 */
[----:B------:R-:W-:Y:S01]  /*39b0*/  UMOV UR35, 0x3ee48dac ;  /* 0x3ee48dac00237882 */ /* 0x000fe20000000000 */
[----:B------:R-:W-:Y:S01]  /*39c0*/  LOP3.LUT R0, R0, 0x1, RZ, 0xc0, !PT ;  /* 0x0000000100007812 */ /* 0x000fe200078ec0ff */
[----:B------:R-:W-:Y:S02]  /*39d0*/  BSSY B0, `(.L_x_223) ;  /* 0x0000037000007945 */ /* 0x000fe40003800000 */
        /* <DEDUP_REMOVED lines=45> */
[----:B------:R-:W-:Y:S01]  /*3cb0*/  IMAD.MOV.U32 R38, RZ, RZ, RZ ;  /* 0x000000ffff267224 */ /* 0x000fe200078e00ff */
        /* <DEDUP_REMOVED lines=8> */
.L_x_224:
[----:B------:R-:W-:Y:S05]  /*3d40*/  BSYNC B0 ;  /* 0x0000000000007941 */ /* 0x000fea0003800000 */
.L_x_223:
[----:B-1----:R-:W-:-:S07]  /*3d50*/  DFMA R44, R44, UR58, R26 ;  /* 0x0000003a2c2c7c2b */ /* 0x002fce000800001a */
[----:B------:R2:W-:Y:S04]  /*3d60*/  STG.E.64 desc[UR60][R30.64], R44 ;  /* 0x0000002c1e007986 */ /* 0x0005e8000c101b3c */
.L_x_218:
[----:B------:R-:W-:Y:S01]  /*3d70*/  LEA R18, P0, R41, R18, 0x1 ;  /* 0x0000001229127211 */ /* 0x000fe200078008ff */
[----:B------:R-:W-:Y:S05]  /*3d80*/  WARPSYNC.ALL ;  /* 0x0000000000007948 */ /* 0x000fea0003800000 */
[----:B------:R-:W-:Y:S01]  /*3d90*/  IADD3.X R17, RZ, R17, RZ, P0, !PT ;  /* 0x00000011ff117210 */ /* 0x000fe200007fe4ff */
[----:B------:R-:W-:Y:S01]  /*3da0*/  BAR.SYNC.DEFER_BLOCKING 0x0 ;  /* 0x0000000000007b1d */ /* 0x000fe20000010000 */
[----:B------:R-:W-:Y:S01]  /*3db0*/  ISETP.GE.U32.AND P0, PT, R18, R13, PT ;  /* 0x0000000d1200720c */ /* 0x000fe20003f06070 */
[----:B0-2---:R-:W-:Y:S01]  /*3dc0*/  IMAD.MOV.U32 R31, RZ, RZ, R24 ;  /* 0x000000ffff1f7224 */ /* 0x005fe200078e0018 */
[----:B------:R-:W-:Y:S01]  /*3dd0*/  MOV R30, R8 ;  /* 0x00000008001e7202 */ /* 0x000fe20000000f00 */
[----:B------:R-:W-:Y:S01]  /*3de0*/  IMAD.MOV.U32 R0, RZ, RZ, R6 ;  /* 0x000000ffff007224 */ /* 0x000fe200078e0006 */
[----:B------:R-:W-:-:S13]  /*3df0*/  ISETP.GE.AND.EX P0, PT, R17, R12, PT, P0 ;  /* 0x0000000c1100720c */ /* 0x000fda0003f06300 */
[----:B------:R-:W-:Y:S05]  /*3e00*/  @!P0 BRA `(.L_x_225) ;  /* 0xffffffcc00688947 */ /* 0x000fea000383ffff */
[----:B------:R-:W-:Y:S05]  /*3e10*/  EXIT ;  /* 0x000000000000794d */ /* 0x000fea0003800000 */
        .weak           $__internal_12_$__cuda_sm20_div_s64
        .type           $__internal_12_$__cuda_sm20_div_s64,@function
        .size           $__internal_12_$__cuda_sm20_div_s64,($_ZN2at6native60_GLOBAL__N__2075b504_27_DistributionCauchyKernel_cu_d62eea8743distribution_elementwise_grid_stride_kernelIdLi2EZNS0_9templates4cuda21uniform_and_transformIddPNS_17CUDAGeneratorImplEZZZNS4_13cauchy_kernelIS7_EEvRNS_18TensorIteratorBaseEddT_ENKUlvE_clEvENKUlvE_clEvEUldE_EEvSA_T1_T2_EUlP24curandStatePhilox4_32_10E0_ZNS1_27distribution_nullary_kernelIdd6float4S7_SJ_SE_EEvSA_SG_RKT3_T4_EUlidE0_EEvlNS_15PhiloxCudaStateESF_SG_$__internal_trig_reduction_slowpathd - $__internal_12_$__cuda_sm20_div_s64)
$__internal_12_$__cuda_sm20_div_s64:
[----:B------:R-:W-:Y:S01]  /*3e20*/  MOV R10, R9 ;  /* 0x00000009000a7202 */ /* 0x000fe20000000f00 */
[----:B------:R-:W-:-:S05]  /*3e30*/  IMAD.MOV.U32 R11, RZ, RZ, RZ ;  /* 0x000000ffff0b7224 */ /* 0x000fca00078e00ff */
[----:B------:R-:W0:Y:S08]  /*3e40*/  I2F.U64.RP R10, R10 ;  /* 0x0000000a000a7312 */ /* 0x000e300000309000 */
[----:B0-----:R0:W1:Y:S02]  /*3e50*/  MUFU.RCP R2, R10 ;  /* 0x0000000a00027308 */ /* 0x0010640000001000 */
[----:B0-----:R-:W-:-:S05]  /*3e60*/  IADD3 R10, P4, RZ, -UR4, RZ ;  /* 0x80000004ff0a7c10 */ /* 0x001fca000ff9e0ff */
[----:B------:R-:W-:Y:S01]  /*3e70*/  IMAD.X R12, RZ, RZ, ~UR5, P4 ;  /* 0x80000005ff0c7e24 */ /* 0x000fe2000a0e06ff */
[----:B-1----:R-:W-:-:S06]  /*3e80*/  IADD3 R2, R2, 0x1ffffffe, RZ ;  /* 0x1ffffffe02027810 */ /* 0x002fcc0007ffe0ff */
[----:B------:R-:W0:Y:S02]  /*3e90*/  F2I.U64.TRUNC R2, R2 ;  /* 0x0000000200027311 */ /* 0x000e24000020d800 */
[----:B0-----:R-:W-:-:S04]  /*3ea0*/  IMAD.WIDE.U32 R4, R2, R9, RZ ;  /* 0x0000000902047225 */ /* 0x001fc800078e00ff */
[----:B------:R-:W-:Y:S01]  /*3eb0*/  IMAD R5, R9, R3, R5 ;  /* 0x0000000309057224 */ /* 0x000fe200078e0205 */
[----:B------:R-:W-:-:S05]  /*3ec0*/  IADD3 R13, P0, RZ, -R4, RZ ;  /* 0x80000004ff0d7210 */ /* 0x000fca0007f1e0ff */
[----:B------:R-:W-:-:S04]  /*3ed0*/  IMAD.HI.U32 R4, R2, R13, RZ ;  /* 0x0000000d02047227 */ /* 0x000fc800078e00ff */
[----:B------:R-:W-:Y:S01]  /*3ee0*/  IMAD.X R25, RZ, RZ, ~R5, P0 ;  /* 0x000000ffff197224 */ /* 0x000fe200000e0e05 */
        /* <DEDUP_REMOVED lines=11> */
[----:B------:R-:W-:Y:S01]  /*3fa0*/  IMAD R2, R9, R11, R3 ;  /* 0x0000000b09027224 */ /* 0x000fe200078e0203 */
[----:B------:R-:W-:Y:S01]  /*3fb0*/  SEL R10, R10, UR4, !P1 ;  /* 0x000000040a0a7c07 */ /* 0x000fe2000c800000 */
[----:B------:R-:W-:Y:S01]  /*3fc0*/  IMAD.MOV.U32 R3, RZ, RZ, RZ ;  /* 0x000000ffff037224 */ /* 0x000fe200078e00ff */
[----:B------:R-:W-:Y:S01]  /*3fd0*/  SEL R12, R12, UR5, !P1 ;  /* 0x000000050c0c7c07 */ /* 0x000fe2000c800000 */
[----:B------:R-:W-:Y:S01]  /*3fe0*/  IMAD.HI.U32 R4, R5, R13, RZ ;  /* 0x0000000d05047227 */ /* 0x000fe200078e00ff */
[----:B------:R-:W-:-:S05]  /*3ff0*/  IADD3.X R2, RZ, ~R2, RZ, P0, !PT ;  /* 0x80000002ff027210 */ /* 0x000fca00007fe4ff */
[----:B------:R-:W-:-:S04]  /*4000*/  IMAD.WIDE.U32 R4, P0, R5, R2, R4 ;  /* 0x0000000205047225 */ /* 0x000fc80007800004 */
[----:B------:R-:W-:-:S04]  /*4010*/  IMAD.HI.U32 R5, P2, R11, R13, R4 ;  /* 0x0000000d0b057227 */ /* 0x000fc80007840004 */
[CC--:B------:R-:W-:Y:S02]  /*4020*/  IMAD R4, R11.reuse, R2.reuse, RZ ;  /* 0x000000020b047224 */ /* 0x0c0fe400078e02ff */
[----:B------:R-:W-:-:S03]  /*4030*/  IMAD.HI.U32 R2, R11, R2, RZ ;  /* 0x000000020b027227 */ /* 0x000fc600078e00ff */
[----:B------:R-:W-:Y:S02]  /*4040*/  IADD3 R5, P3, R4, R5, RZ ;  /* 0x0000000504057210 */ /* 0x000fe40007f7e0ff */
[----:B------:R-:W-:-:S03]  /*4050*/  IADD3.X R11, R2, R11, RZ, P0, !PT ;  /* 0x0000000b020b7210 */ /* 0x000fc600007fe4ff */
[----:B------:R-:W-:Y:S01]  /*4060*/  IMAD.HI.U32 R2, R5, R10, RZ ;  /* 0x0000000a05027227 */ /* 0x000fe200078e00ff */
[----:B------:R-:W-:-:S03]  /*4070*/  IADD3.X R11, RZ, RZ, R11, P3, P2 ;  /* 0x000000ffff0b7210 */ /* 0x000fc60001fe440b */
        /* <DEDUP_REMOVED lines=9> */
[----:B------:R-:W-:-:S04]  /*4110*/  IADD3 R2, P0, -R2, R10, RZ ;  /* 0x0000000a02027210 */ /* 0x000fc80007f1e1ff */
[----:B------:R-:W-:Y:S02]  /*4120*/  IADD3.X R12, ~R3, R12, RZ, P0, !PT ;  /* 0x0000000c030c7210 */ /* 0x000fe400007fe5ff */
[----:B------:R-:W-:Y:S02]  /*4130*/  ISETP.GE.U32.AND P0, PT, R2, R9, PT ;  /* 0x000000090200720c */ /* 0x000fe40003f06070 */
[----:B------:R-:W-:Y:S02]  /*4140*/  IADD3 R10, P2, -R9, R2, RZ ;  /* 0x00000002090a7210 */ /* 0x000fe40007f5e1ff */
[----:B------:R-:W-:Y:S02]  /*4150*/  ISETP.GE.U32.AND.EX P0, PT, R12, RZ, PT, P0 ;  /* 0x000000ff0c00720c */ /* 0x000fe40003f06100 */
[----:B------:R-:W-:Y:S02]  /*4160*/  IADD3 R3, P3, R4, 0x1, RZ ;  /* 0x0000000104037810 */ /* 0x000fe40007f7e0ff */
[----:B------:R-:W-:-:S02]  /*4170*/  IADD3.X R11, R12, -0x1, RZ, P2, !PT ;  /* 0xffffffff0c0b7810 */ /* 0x000fc400017fe4ff */
[----:B------:R-:W-:Y:S01]  /*4180*/  SEL R10, R10, R2, P0 ;  /* 0x000000020a0a7207 */ /* 0x000fe20000000000 */
[----:B------:R-:W-:Y:S01]  /*4190*/  IMAD.X R2, RZ, RZ, R5, P3 ;  /* 0x000000ffff027224 */ /* 0x000fe200018e0605 */
[----:B------:R-:W-:Y:S02]  /*41a0*/  SEL R11, R11, R12, P0 ;  /* 0x0000000c0b0b7207 */ /* 0x000fe40000000000 */
[----:B------:R-:W-:Y:S02]  /*41b0*/  SEL R3, R3, R4, P0 ;  /* 0x0000000403037207 */ /* 0x000fe40000000000 */
[----:B------:R-:W-:Y:S02]  /*41c0*/  ISETP.GE.U32.AND P2, PT, R10, R9, PT ;  /* 0x000000090a00720c */ /* 0x000fe40003f46070 */
[----:B------:R-:W-:Y:S02]  /*41d0*/  SEL R2, R2, R5, P0 ;  /* 0x0000000502027207 */ /* 0x000fe40000000000 */
[----:B------:R-:W-:-:S02]  /*41e0*/  IADD3 R4, P3, R3, 0x1, RZ ;  /* 0x0000000103047810 */ /* 0x000fc40007f7e0ff */
[----:B------:R-:W-:Y:S02]  /*41f0*/  ISETP.GE.U32.AND.EX P0, PT, R11, RZ, PT, P2 ;  /* 0x000000ff0b00720c */ /* 0x000fe40003f06120 */
[-C--:B------:R-:W-:Y:S02]  /*4200*/  IADD3.X R5, RZ, R2.reuse, RZ, P3, !PT ;  /* 0x00000002ff057210 */ /* 0x080fe40001ffe4ff */
[----:B------:R-:W-:Y:S02]  /*4210*/  SEL R4, R4, R3, P0 ;  /* 0x0000000304047207 */ /* 0x000fe40000000000 */
[----:B------:R-:W-:Y:S02]  /*4220*/  SEL R5, R5, R2, P0 ;  /* 0x0000000205057207 */ /* 0x000fe40000000000 */
[-C--:B------:R-:W-:Y:S02]  /*4230*/  IADD3 R3, P2, RZ, -R4.reuse, RZ ;  /* 0x80000004ff037210 */ /* 0x080fe40007f5e0ff */
[----:B------:R-:W-:Y:S01]  /*4240*/  ISETP.NE.U32.AND P0, PT, R9, RZ, PT ;  /* 0x000000ff0900720c */ /* 0x000fe20003f05070 */
[----:B------:R-:W-:Y:S01]  /*4250*/  HFMA2.MMA R9, -RZ, RZ, 0, 0 ;  /* 0x00000000ff097435 */ /* 0x000fe200000001ff */
[----:B------:R-:W-:Y:S01]  /*4260*/  SEL R4, R3, R4, !P1 ;  /* 0x0000000403047207 */ /* 0x000fe20004800000 */
[----:B------:R-:W-:Y:S01]  /*4270*/  IMAD.X R2, RZ, RZ, ~R5, P2 ;  /* 0x000000ffff027224 */ /* 0x000fe200010e0e05 */
[----:B------:R-:W-:-:S04]  /*4280*/  ISETP.NE.AND.EX P0, PT, RZ, RZ, PT, P0 ;  /* 0x000000ffff00720c */ /* 0x000fc80003f05300 */
[----:B------:R-:W-:Y:S02]  /*4290*/  SEL R5, R2, R5, !P1 ;  /* 0x0000000502057207 */ /* 0x000fe40004800000 */
[----:B------:R-:W-:Y:S02]  /*42a0*/  SEL R4, R4, 0xffffffff, P0 ;  /* 0xffffffff04047807 */ /* 0x000fe40000000000 */
[----:B------:R-:W-:Y:S01]  /*42b0*/  SEL R5, R5, 0xffffffff, P0 ;  /* 0xffffffff05057807 */ /* 0x000fe20000000000 */
[----:B------:R-:W-:Y:S06]  /*42c0*/  RET.REL.NODEC R8 `(_ZN2at6native60_GLOBAL__N__2075b504_27_DistributionCauchyKernel_cu_d62eea8743distribution_elementwise_grid_stride_kernelIdLi2EZNS0_9templates4cuda21uniform_and_transformIddPNS_17CUDAGeneratorImplEZZZNS4_13cauchy_kernelIS7_EEvRNS_18TensorIteratorBaseEddT_ENKUlvE_clEvENKUlvE_clEvEUldE_EEvSA_T1_T2_EUlP24curandStatePhilox4_32_10E0_ZNS1_27distribution_nullary_kernelIdd6float4S7_SJ_SE_EEvSA_SG_RKT3_T4_EUlidE0_EEvlNS_15PhiloxCudaStateESF_SG_) ;  /* 0xffffffbc084c7950 */ /* 0x000fec0003c3ffff */
        .type           $_ZN2at6native60_GLOBAL__N__2075b504_27_DistributionCauchyKernel_cu_d62eea8743distribution_elementwise_grid_stride_kernelIdLi2EZNS0_9templates4cuda21uniform_and_transformIddPNS_17CUDAGeneratorImplEZZZNS4_13cauchy_kernelIS7_EEvRNS_18TensorIteratorBaseEddT_ENKUlvE_clEvENKUlvE_clEvEUldE_EEvSA_T1_T2_EUlP24curandStatePhilox4_32_10E0_ZNS1_27distribution_nullary_kernelIdd6float4S7_SJ_SE_EEvSA_SG_RKT3_T4_EUlidE0_EEvlNS_15PhiloxCudaStateESF_SG_$__internal_trig_reduction_slowpathd,@function
        .size           $_ZN2at6native60_GLOBAL__N__2075b504_27_DistributionCauchyKernel_cu_d62eea8743distribution_elementwise_grid_stride_kernelIdLi2EZNS0_9templates4cuda21uniform_and_transformIddPNS_17CUDAGeneratorImplEZZZNS4_13cauchy_kernelIS7_EEvRNS_18TensorIteratorBaseEddT_ENKUlvE_clEvENKUlvE_clEvEUldE_EEvSA_T1_T2_EUlP24curandStatePhilox4_32_10E0_ZNS1_27distribution_nullary_kernelIdd6float4S7_SJ_SE_EEvSA_SG_RKT3_T4_EUlidE0_EEvlNS_15PhiloxCudaStateESF_SG_$__internal_trig_reduction_slowpathd,(.L_x_332 - $_ZN2at6native60_GLOBAL__N__2075b504_27_DistributionCauchyKernel_cu_d62eea8743distribution_elementwise_grid_stride_kernelIdLi2EZNS0_9templates4cuda21uniform_and_transformIddPNS_17CUDAGeneratorImplEZZZNS4_13cauchy_kernelIS7_EEvRNS_18TensorIteratorBaseEddT_ENKUlvE_clEvENKUlvE_clEvEUldE_EEvSA_T1_T2_EUlP24curandStatePhilox4_32_10E0_ZNS1_27distribution_nullary_kernelIdd6float4S7_SJ_SE_EEvSA_SG_RKT3_T4_EUlidE0_EEvlNS_15PhiloxCudaStateESF_SG_$__internal_trig_reduction_slowpathd)
$_ZN2at6native60_GLOBAL__N__2075b504_27_DistributionCauchyKernel_cu_d62eea8743distribution_elementwise_grid_stride_kernelIdLi2EZNS0_9templates4cuda21uniform_and_transformIddPNS_17CUDAGeneratorImplEZZZNS4_13cauchy_kernelIS7_EEvRNS_18TensorIteratorBaseEddT_ENKUlvE_clEvENKUlvE_clEvEUldE_EEvSA_T1_T2_EUlP24curandStatePhilox4_32_10E0_ZNS1_27distribution_nullary_kernelIdd6float4S7_SJ_SE_EEvSA_SG_RKT3_T4_EUlidE0_EEvlNS_15PhiloxCudaStateESF_SG_$__internal_trig_reduction_slowpathd:
[----:B------:R-:W-:Y:S01]  /*42d0*/  SHF.R.U32.HI R7, RZ, 0x14, R9 ;  /* 0x00000014ff077819 */ /* 0x000fe20000011609 */
[----:B------:R-:W-:Y:S01]  /*42e0*/  IMAD.MOV.U32 R46, RZ, RZ, R2 ;  /* 0x000000ffff2e7224 */ /* 0x000fe200078e0002 */
[----:B------:R-:W-:Y:S02]  /*42f0*/  MOV R5, RZ ;  /* 0x000000ff00057202 */ /* 0x000fe40000000f00 */
[----:B------:R-:W-:-:S04]  /*4300*/  LOP3.LUT R0, R7, 0x7ff, RZ, 0xc0, !PT ;  /* 0x000007ff07007812 */ /* 0x000fc800078ec0ff */
[----:B------:R-:W-:-:S13]  /*4310*/  ISETP.NE.AND P0, PT, R0, 0x7ff, PT ;  /* 0x000007ff0000780c */ /* 0x000fda0003f05270 */
[----:B------:R-:W-:Y:S05]  /*4320*/  @!P0 BRA `(.L_x_226) ;  /* 0x0000000800408947 */ /* 0x000fea0003800000 */
[----:B------:R-:W-:Y:S01]  /*4330*/  VIADD R0, R0, 0xfffffc00 ;  /* 0xfffffc0000007836 */ /* 0x000fe20000000000 */
[----:B------:R-:W-:Y:S01]  /*4340*/  IADD3 R7, R7, -0x400, RZ ;  /* 0xfffffc0007077810 */ /* 0x000fe20007ffe0ff */
[----:B------:R-:W-:Y:S01]  /*4350*/  BSSY B2, `(.L_x_227) ;  /* 0x0000033000027945 */ /* 0x000fe20003800000 */
[----:B------:R-:W-:Y:S02]  /*4360*/  CS2R R48, SRZ ;  /* 0x0000000000307805 */ /* 0x000fe4000001ff00 */
[----:B------:R-:W-:Y:S02]  /*4370*/  SHF.R.U32.HI R0, RZ, 0x6, R0 ;  /* 0x00000006ff007819 */ /* 0x000fe40000011600 */
[----:B------:R-:W-:Y:S02]  /*4380*/  LOP3.LUT P2, R7, R7, 0x3f, RZ, 0xc0, !PT ;  /* 0x0000003f07077812 */ /* 0x000fe4000784c0ff */
[C---:B------:R-:W-:Y:S02]  /*4390*/  IADD3 R3, -R0.reuse, 0x10, RZ ;  /* 0x0000001000037810 */ /* 0x040fe40007ffe1ff */
[----:B------:R-:W-:-:S02]  /*43a0*/  IADD3 R40, -R0, 0x13, RZ ;  /* 0x0000001300287810 */ /* 0x000fc40007ffe1ff */
[----:B------:R-:W-:Y:S02]  /*43b0*/  ISETP.GT.AND P0, PT, R3, 0xe, PT ;  /* 0x0000000e0300780c */ /* 0x000fe40003f04270 */
[----:B------:R-:W-:Y:S02]  /*43c0*/  IADD3 R42, -R0, 0xf, RZ ;  /* 0x0000000f002a7810 */ /* 0x000fe40007ffe1ff */
[----:B------:R-:W-:-:S03]  /*43d0*/  SEL R40, R40, 0x12, !P0 ;  /* 0x0000001228287807 */ /* 0x000fc60004000000 */
[----:B------:R-:W-:Y:S01]  /*43e0*/  IMAD.MOV.U32 R45, RZ, RZ, R42 ;  /* 0x000000ffff2d7224 */ /* 0x000fe200078e002a */
[----:B------:R-:W-:-:S13]  /*43f0*/  ISETP.GT.AND P0, PT, R3, R40, PT ;  /* 0x000000280300720c */ /* 0x000fda0003f04270 */
[----:B------:R-:W-:Y:S05]  /*4400*/  @P0 BRA `(.L_x_228) ;  /* 0x00000000009c0947 */ /* 0x000fea0003800000 */
[----:B------:R-:W0:Y:S01]  /*4410*/  LDC.64 R44, c[0x4][0x120] ;  /* 0x01004800ff2c7b82 */ /* 0x000e220000000a00 */
[C---:B------:R-:W-:Y:S01]  /*4420*/  SHF.L.U64.HI R43, R46.reuse, 0xb, R9 ;  /* 0x0000000b2e2b7819 */ /* 0x040fe20000010209 */
[----:B------:R-:W-:Y:S01]  /*4430*/  IMAD.SHL.U32 R46, R46, 0x800, RZ ;  /* 0x000008002e2e7824 */ /* 0x000fe200078e00ff */
[----:B------:R-:W-:Y:S02]  /*4440*/  MOV R0, R1 ;  /* 0x0000000100007202 */ /* 0x000fe40000000f00 */
[----:B------:R-:W-:Y:S02]  /*4450*/  CS2R R48, SRZ ;  /* 0x0000000000307805 */ /* 0x000fe4000001ff00 */
[----:B------:R-:W-:Y:S01]  /*4460*/  LOP3.LUT R43, R43, 0x80000000, RZ, 0xfc, !PT ;  /* 0x800000002b2b7812 */ /* 0x000fe200078efcff */
[----:B------:R-:W1:Y:S01]  /*4470*/  LDC.64 R2, c[0x0][0x208] ;  /* 0x00008200ff027b82 */ /* 0x000e620000000a00 */
[----:B0-----:R-:W-:-:S05]  /*4480*/  IMAD.WIDE R44, R42, 0x8, R44 ;  /* 0x000000082a2c7825 */ /* 0x001fca00078e022c */
[----:B------:R-:W-:Y:S01]  /*4490*/  MOV R47, R45 ;  /* 0x0000002d002f7202 */ /* 0x000fe20000000f00 */
[----:B------:R-:W-:-:S07]  /*44a0*/  IMAD.MOV.U32 R45, RZ, RZ, R42 ;  /* 0x000000ffff2d7224 */ /* 0x000fce00078e002a */
.L_x_229:
[----:B-1----:R-:W-:Y:S01]  /*44b0*/  R2UR UR34, R2 ;  /* 0x00000000022272ca */ /* 0x002fe200000e0000 */
[----:B------:R-:W-:Y:S01]  /*44c0*/  IMAD.MOV.U32 R51, RZ, RZ, R47 ;  /* 0x000000ffff337224 */ /* 0x000fe200078e002f */
[----:B------:R-:W-:Y:S02]  /*44d0*/  R2UR UR35, R3 ;  /* 0x00000000032372ca */ /* 0x000fe400000e0000 */
[----:B------:R-:W-:-:S11]  /*44e0*/  MOV R50, R44 ;  /* 0x0000002c00327202 */ /* 0x000fd60000000f00 */
[----:B------:R-:W2:Y:S01]  /*44f0*/  LDG.E.64.CONSTANT R50, desc[UR34][R50.64] ;  /* 0x0000002232327981 */ /* 0x000ea2000c1e9b00 */
[----:B------:R-:W-:Y:S01]  /*4500*/  MOV R4, R48 ;  /* 0x0000003000047202 */ /* 0x000fe20000000f00 */
[----:B------:R-:W-:Y:S01]  /*4510*/  IMAD.MOV.U32 R5, RZ, RZ, R49 ;  /* 0x000000ffff057224 */ /* 0x000fe200078e0031 */
[----:B------:R-:W-:-:S03]  /*4520*/  IADD3 R45, R45, 0x1, RZ ;  /* 0x000000012d2d7810 */ /* 0x000fc60007ffe0ff */
[----:B--2---:R-:W-:-:S04]  /*4530*/  IMAD.WIDE.U32 R4, P3, R50, R46, R4 ;  /* 0x0000002e32047225 */ /* 0x004fc80007860004 */
[C---:B------:R-:W-:Y:S02]  /*4540*/  IMAD R49, R50.reuse, R43, RZ ;  /* 0x0000002b32317224 */ /* 0x040fe400078e02ff */
[----:B------:R-:W-:Y:S02]  /*4550*/  IMAD R48, R51, R46, RZ ;  /* 0x0000002e33307224 */ /* 0x000fe400078e02ff */
[----:B------:R-:W-:Y:S01]  /*4560*/  IMAD.MOV.U32 R52, RZ, RZ, R4 ;  /* 0x000000ffff347224 */ /* 0x000fe200078e0004 */
[----:B------:R-:W-:Y:S01]  /*4570*/  IADD3 R49, P0, R49, R5, RZ ;  /* 0x0000000531317210 */ /* 0x000fe20007f1e0ff */
[----:B------:R-:W-:-:S03]  /*4580*/  IMAD.HI.U32 R5, R50, R43, RZ ;  /* 0x0000002b32057227 */ /* 0x000fc600078e00ff */
[----:B------:R-:W-:Y:S01]  /*4590*/  IADD3 R53, P1, R48, R49, RZ ;  /* 0x0000003130357210 */ /* 0x000fe20007f3e0ff */
[----:B------:R-:W-:Y:S01]  /*45a0*/  IMAD.HI.U32 R48, R51, R46, RZ ;  /* 0x0000002e33307227 */ /* 0x000fe200078e00ff */
[----:B------:R-:W-:Y:S02]  /*45b0*/  IADD3.X R5, R5, RZ, RZ, P3, !PT ;  /* 0x000000ff05057210 */ /* 0x000fe40001ffe4ff */
[----:B------:R-:W-:Y:S01]  /*45c0*/  ISETP.GE.AND P3, PT, R45, R40, PT ;  /* 0x000000282d00720c */ /* 0x000fe20003f66270 */
[C---:B------:R-:W-:Y:S01]  /*45d0*/  IMAD.HI.U32 R4, R51.reuse, R43, RZ ;  /* 0x0000002b33047227 */ /* 0x040fe200078e00ff */
[----:B------:R-:W-:Y:S01]  /*45e0*/  IADD3.X R5, P0, R48, R5, RZ, P0, !PT ;  /* 0x0000000530057210 */ /* 0x000fe2000071e4ff */
[----:B------:R0:W-:Y:S02]  /*45f0*/  STL.64 [R0], R52 ;  /* 0x0000003400007387 */ /* 0x0001e40000100a00 */
[----:B------:R-:W-:Y:S02]  /*4600*/  IMAD R50, R51, R43, RZ ;  /* 0x0000002b33327224 */ /* 0x000fe400078e02ff */
[----:B------:R-:W-:Y:S01]  /*4610*/  IMAD.X R4, RZ, RZ, R4, P0 ;  /* 0x000000ffff047224 */ /* 0x000fe200000e0604 */
[----:B------:R-:W-:-:S02]  /*4620*/  IADD3 R44, P0, R44, 0x8, RZ ;  /* 0x000000082c2c7810 */ /* 0x000fc40007f1e0ff */
[----:B------:R-:W-:-:S03]  /*4630*/  IADD3.X R48, P1, R50, R5, RZ, P1, !PT ;  /* 0x0000000532307210 */ /* 0x000fc60000f3e4ff */
[----:B------:R-:W-:Y:S01]  /*4640*/  IMAD.X R47, RZ, RZ, R47, P0 ;  /* 0x000000ffff2f7224 */ /* 0x000fe200000e062f */
[----:B------:R-:W-:Y:S02]  /*4650*/  IADD3.X R49, RZ, R4, RZ, P1, !PT ;  /* 0x00000004ff317210 */ /* 0x000fe40000ffe4ff */
[----:B0-----:R-:W-:Y:S01]  /*4660*/  IADD3 R0, R0, 0x8, RZ ;  /* 0x0000000800007810 */ /* 0x001fe20007ffe0ff */
[----:B------:R-:W-:Y:S06]  /*4670*/  @!P3 BRA `(.L_x_229) ;  /* 0xfffffffc008cb947 */ /* 0x000fec000383ffff */
.L_x_228:
[----:B------:R-:W-:Y:S05]  /*4680*/  BSYNC B2 ;  /* 0x0000000000027941 */ /* 0x000fea0003800000 */
.L_x_227:
[----:B------:R-:W-:-:S05]  /*4690*/  IMAD.IADD R42, R45, 0x1, -R42 ;  /* 0x000000012d2a7824 */ /* 0x000fca00078e0a2a */
[----:B------:R-:W-:-:S05]  /*46a0*/  LEA R51, R42, R1, 0x3 ;  /* 0x000000012a337211 */ /* 0x000fca00078e18ff */
[----:B------:R0:W-:Y:S04]  /*46b0*/  STL.64 [R51], R48 ;  /* 0x0000003033007387 */ /* 0x0001e80000100a00 */
[----:B------:R-:W2:Y:S04]  /*46c0*/  LDL.64 R2, [R1+0x10] ;  /* 0x0000100001027983 */ /* 0x000ea80000100a00 */
[----:B------:R-:W3:Y:S04]  /*46d0*/  @P2 LDL.64 R42, [R1+0x8] ;  /* 0x00000800012a2983 */ /* 0x000ee80000100a00 */
[----:B------:R-:W4:Y:S01]  /*46e0*/  LDL.64 R4, [R1+0x18] ;  /* 0x0000180001047983 */ /* 0x000f220000100a00 */
[----:B------:R-:W-:Y:S01]  /*46f0*/  @P2 IADD3 R45, -R7, 0x40, RZ ;  /* 0x00000040072d2810 */ /* 0x000fe20007ffe1ff */
[----:B------:R-:W-:Y:S01]  /*4700*/  UMOV UR34, URZ ;  /* 0x0000003f00227c82 */ /* 0x000fe20008000000 */
[----:B--2---:R-:W-:-:S02]  /*4710*/  @P2 SHF.L.U32 R47, R2, R7, RZ ;  /* 0x00000007022f2219 */ /* 0x004fc400000006ff */
[-C--:B------:R-:W-:Y:S02]  /*4720*/  @P2 SHF.R.U64 R40, R2, R45.reuse, R3 ;  /* 0x0000002d02282219 */ /* 0x080fe40000001203 */
[-CC-:B---3--:R-:W-:Y:S02]  /*4730*/  @P2 SHF.R.U64 R0, R42, R45.reuse, R43.reuse ;  /* 0x0000002d2a002219 */ /* 0x188fe4000000122b */
[----:B------:R-:W-:Y:S02]  /*4740*/  @P2 SHF.R.U32.HI R42, RZ, R45, R43 ;  /* 0x0000002dff2a2219 */ /* 0x000fe4000001162b */
[----:B------:R-:W-:Y:S02]  /*4750*/  @P2 SHF.L.U64.HI R43, R2, R7, R3 ;  /* 0x00000007022b2219 */ /* 0x000fe40000010203 */
[----:B------:R-:W-:Y:S02]  /*4760*/  @P2 LOP3.LUT R2, R0, R47, RZ, 0xfc, !PT ;  /* 0x0000002f00022212 */ /* 0x000fe400078efcff */
[----:B----4-:R-:W-:-:S02]  /*4770*/  @P2 SHF.L.U32 R47, R4, R7, RZ ;  /* 0x00000007042f2219 */ /* 0x010fc400000006ff */
[----:B------:R-:W-:Y:S02]  /*4780*/  @P2 SHF.R.U32.HI R45, RZ, R45, R3 ;  /* 0x0000002dff2d2219 */ /* 0x000fe40000011603 */
[----:B------:R-:W-:Y:S02]  /*4790*/  @P2 LOP3.LUT R3, R42, R43, RZ, 0xfc, !PT ;  /* 0x0000002b2a032212 */ /* 0x000fe400078efcff */
[----:B------:R-:W-:Y:S02]  /*47a0*/  @P2 SHF.L.U64.HI R0, R4, R7, R5 ;  /* 0x0000000704002219 */ /* 0x000fe40000010205 */
[----:B------:R-:W-:Y:S02]  /*47b0*/  @P2 LOP3.LUT R4, R47, R40, RZ, 0xfc, !PT ;  /* 0x000000282f042212 */ /* 0x000fe400078efcff */
[C-C-:B------:R-:W-:Y:S01]  /*47c0*/  SHF.L.U64.HI R40, R2.reuse, 0x2, R3.reuse ;  /* 0x0000000202287819 */ /* 0x140fe20000010203 */
[----:B------:R-:W-:Y:S01]  /*47d0*/  IMAD.SHL.U32 R2, R2, 0x4, RZ ;  /* 0x0000000402027824 */ /* 0x000fe200078e00ff */
[----:B------:R-:W-:-:S02]  /*47e0*/  SHF.R.U32.HI R42, RZ, 0x1e, R3 ;  /* 0x0000001eff2a7819 */ /* 0x000fc40000011603 */
[----:B------:R-:W-:Y:S02]  /*47f0*/  SHF.L.U32 R3, R4, 0x2, RZ ;  /* 0x0000000204037819 */ /* 0x000fe400000006ff */
[----:B------:R-:W-:Y:S02]  /*4800*/  @P2 LOP3.LUT R5, R0, R45, RZ, 0xfc, !PT ;  /* 0x0000002d00052212 */ /* 0x000fe400078efcff */
[----:B------:R-:W-:Y:S02]  /*4810*/  IADD3 RZ, P0, RZ, -R2, RZ ;  /* 0x80000002ffff7210 */ /* 0x000fe40007f1e0ff */
[----:B------:R-:W-:Y:S02]  /*4820*/  LOP3.LUT R0, RZ, R40, RZ, 0x33, !PT ;  /* 0x00000028ff007212 */ /* 0x000fe400078e33ff */
[----:B------:R-:W-:Y:S02]  /*4830*/  LOP3.LUT R45, R42, R3, RZ, 0xfc, !PT ;  /* 0x000000032a2d7212 */ /* 0x000fe400078efcff */
[----:B------:R-:W-:-:S02]  /*4840*/  SHF.L.U64.HI R42, R4, 0x2, R5 ;  /* 0x00000002042a7819 */ /* 0x000fc40000010205 */
[----:B------:R-:W-:Y:S02]  /*4850*/  IADD3.X R3, P0, RZ, R0, RZ, P0, !PT ;  /* 0x00000000ff037210 */ /* 0x000fe4000071e4ff */
[----:B------:R-:W-:Y:S02]  /*4860*/  LOP3.LUT R4, RZ, R45, RZ, 0x33, !PT ;  /* 0x0000002dff047212 */ /* 0x000fe400078e33ff */
[----:B------:R-:W-:Y:S02]  /*4870*/  LOP3.LUT R7, RZ, R42, RZ, 0x33, !PT ;  /* 0x0000002aff077212 */ /* 0x000fe400078e33ff */
[----:B------:R-:W-:Y:S02]  /*4880*/  IADD3.X R4, P0, RZ, R4, RZ, P0, !PT ;  /* 0x00000004ff047210 */ /* 0x000fe4000071e4ff */
[----:B------:R-:W-:-:S03]  /*4890*/  SHF.R.U32.HI R0, RZ, 0x1d, R5 ;  /* 0x0000001dff007819 */ /* 0x000fc60000011605 */
[----:B------:R-:W-:Y:S01]  /*48a0*/  IMAD.X R7, RZ, RZ, R7, P0 ;  /* 0x000000ffff077224 */ /* 0x000fe200000e0607 */
[C---:B------:R-:W-:Y:S02]  /*48b0*/  LOP3.LUT P1, RZ, R0.reuse, 0x1, RZ, 0xc0, !PT ;  /* 0x0000000100ff7812 */ /* 0x040fe4000782c0ff */
[----:B------:R-:W-:Y:S02]  /*48c0*/  LOP3.LUT R0, R0, 0x1, RZ, 0xc0, !PT ;  /* 0x0000000100007812 */ /* 0x000fe400078ec0ff */
[----:B------:R-:W-:Y:S02]  /*48d0*/  SEL R7, R42, R7, !P1 ;  /* 0x000000072a077207 */ /* 0x000fe40004800000 */
[----:B------:R-:W-:Y:S02]  /*48e0*/  SEL R45, R45, R4, !P1 ;  /* 0x000000042d2d7207 */ /* 0x000fe40004800000 */
[----:B------:R-:W-:Y:S02]  /*48f0*/  ISETP.NE.U32.AND P0, PT, R7, RZ, PT ;  /* 0x000000ff0700720c */ /* 0x000fe40003f05070 */
[----:B------:R-:W-:-:S02]  /*4900*/  SEL R40, R40, R3, !P1 ;  /* 0x0000000328287207 */ /* 0x000fc40004800000 */
[----:B------:R-:W-:Y:S01]  /*4910*/  SEL R42, R45, R7, !P0 ;  /* 0x000000072d2a7207 */ /* 0x000fe20004000000 */
[----:B------:R-:W-:Y:S01]  /*4920*/  @P1 IMAD.MOV R2, RZ, RZ, -R2 ;  /* 0x000000ffff021224 */ /* 0x000fe200078e0a02 */
[----:B------:R-:W-:-:S04]  /*4930*/  LEA.HI R5, R5, R0, RZ, 0x2 ;  /* 0x0000000005057211 */ /* 0x000fc800078f10ff */
[----:B------:R-:W1:Y:S02]  /*4940*/  FLO.U32 R42, R42 ;  /* 0x0000002a002a7300 */ /* 0x000e6400000e0000 */
[C---:B-1----:R-:W-:Y:S02]  /*4950*/  IADD3 R43, -R42.reuse, 0x1f, RZ ;  /* 0x0000001f2a2b7810 */ /* 0x042fe40007ffe1ff */
[----:B------:R-:W-:Y:S02]  /*4960*/  IADD3 R4, -R42, 0x3f, RZ ;  /* 0x0000003f2a047810 */ /* 0x000fe40007ffe1ff */
[----:B------:R-:W-:-:S04]  /*4970*/  @P0 IADD3 R4, R43, RZ, RZ ;  /* 0x000000ff2b040210 */ /* 0x000fc80007ffe0ff */
[C---:B------:R-:W-:Y:S02]  /*4980*/  ISETP.NE.U32.AND P0, PT, R4.reuse, RZ, PT ;  /* 0x000000ff0400720c */ /* 0x040fe40003f05070 */
[----:B------:R-:W-:Y:S02]  /*4990*/  IADD3 R3, -R4, 0x40, RZ ;  /* 0x0000004004037810 */ /* 0x000fe40007ffe1ff */
[----:B------:R-:W-:Y:S02]  /*49a0*/  ISETP.NE.AND.EX P0, PT, RZ, RZ, PT, P0 ;  /* 0x000000ffff00720c */ /* 0x000fe40003f05300 */
[CC--:B------:R-:W-:Y:S02]  /*49b0*/  SHF.L.U32 R43, R45.reuse, R4.reuse, RZ ;  /* 0x000000042d2b7219 */ /* 0x0c0fe400000006ff */
[----:B------:R-:W-:Y:S02]  /*49c0*/  SHF.R.U64 R2, R2, R3, R40 ;  /* 0x0000000302027219 */ /* 0x000fe40000001228 */
[----:B------:R-:W-:-:S07]  /*49d0*/  SHF.L.U64.HI R47, R45, R4, R7 ;  /* 0x000000042d2f7219 */ /* 0x000fce0000010207 */
[----:B------:R-:W-:Y:S02]  /*49e0*/  @P0 LOP3.LUT R45, R2, R43, RZ, 0xfc, !PT ;  /* 0x0000002b022d0212 */ /* 0x000fe400078efcff */
[----:B------:R-:W-:Y:S01]  /*49f0*/  SHF.R.U32.HI R2, RZ, R3, R40 ;  /* 0x00000003ff027219 */ /* 0x000fe20000011628 */
[----:B------:R-:W-:Y:S02]  /*4a00*/  IMAD.MOV.U32 R3, RZ, RZ, RZ ;  /* 0x000000ffff037224 */ /* 0x000fe400078e00ff */
[----:B------:R-:W-:Y:S01]  /*4a10*/  IMAD.WIDE.U32 R42, R45, 0x2168c235, RZ ;  /* 0x2168c2352d2a7825 */ /* 0x000fe200078e00ff */
[----:B------:R-:W-:-:S04]  /*4a20*/  @P0 LOP3.LUT R7, R2, R47, RZ, 0xfc, !PT ;  /* 0x0000002f02070212 */ /* 0x000fc800078efcff */
[----:B------:R-:W-:Y:S01]  /*4a30*/  MOV R2, R43 ;  /* 0x0000002b00027202 */ /* 0x000fe20000000f00 */
[----:B------:R-:W-:Y:S01]  /*4a40*/  IMAD.HI.U32 R40, R7, -0x36f0255e, RZ ;  /* 0xc90fdaa207287827 */ /* 0x000fe200078e00ff */
[----:B------:R-:W-:-:S03]  /*4a50*/  IADD3 RZ, P0, R42, R42, RZ ;  /* 0x0000002a2aff7210 */ /* 0x000fc60007f1e0ff */
[----:B------:R-:W-:-:S04]  /*4a60*/  IMAD.WIDE.U32 R2, R45, -0x36f0255e, R2 ;  /* 0xc90fdaa22d027825 */ /* 0x000fc800078e0002 */
[C---:B------:R-:W-:Y:S02]  /*4a70*/  IMAD R43, R7.reuse, -0x36f0255e, RZ ;  /* 0xc90fdaa2072b7824 */ /* 0x040fe400078e02ff */
[----:B------:R-:W-:-:S05]  /*4a80*/  IMAD.WIDE.U32 R2, P2, R7, 0x2168c235, R2 ;  /* 0x2168c23507027825 */ /* 0x000fca0007840002 */
[----:B------:R-:W-:Y:S02]  /*4a90*/  IADD3.X R7, R40, RZ, RZ, P2, !PT ;  /* 0x000000ff28077210 */ /* 0x000fe400017fe4ff */
[----:B------:R-:W-:Y:S02]  /*4aa0*/  IADD3 R3, P2, R43, R3, RZ ;  /* 0x000000032b037210 */ /* 0x000fe40007f5e0ff */
[----:B------:R-:W-:Y:S02]  /*4ab0*/  IADD3.X RZ, P0, R2, R2, RZ, P0, !PT ;  /* 0x0000000202ff7210 */ /* 0x000fe4000071e4ff */
[C---:B------:R-:W-:Y:S01]  /*4ac0*/  ISETP.GT.U32.AND P3, PT, R3.reuse, RZ, PT ;  /* 0x000000ff0300720c */ /* 0x040fe20003f64070 */
[----:B------:R-:W-:Y:S01]  /*4ad0*/  IMAD.X R7, RZ, RZ, R7, P2 ;  /* 0x000000ffff077224 */ /* 0x000fe200010e0607 */
[----:B------:R-:W-:-:S04]  /*4ae0*/  IADD3.X R2, P2, R3, R3, RZ, P0, !PT ;  /* 0x0000000303027210 */ /* 0x000fc8000075e4ff */
[C---:B------:R-:W-:Y:S02]  /*4af0*/  ISETP.GT.AND.EX P0, PT, R7.reuse, RZ, PT, P3 ;  /* 0x000000ff0700720c */ /* 0x040fe40003f04330 */
[----:B------:R-:W-:Y:S02]  /*4b00*/  IADD3.X R40, R7, R7, RZ, P2, !PT ;  /* 0x0000000707287210 */ /* 0x000fe400017fe4ff */
[----:B------:R-:W-:Y:S02]  /*4b10*/  SEL R2, R2, R3, P0 ;  /* 0x0000000302027207 */ /* 0x000fe40000000000 */
[----:B------:R-:W-:Y:S02]  /*4b20*/  SEL R3, R40, R7, P0 ;  /* 0x0000000728037207 */ /* 0x000fe40000000000 */
[----:B------:R-:W-:Y:S02]  /*4b30*/  IADD3 R46, P2, R2, 0x1, RZ ;  /* 0x00000001022e7810 */ /* 0x000fe40007f5e0ff */
[----:B------:R-:W-:-:S02]  /*4b40*/  SEL R7, RZ, 0x1, !P0 ;  /* 0x00000001ff077807 */ /* 0x000fc40004000000 */
[----:B------:R-:W-:Y:S01]  /*4b50*/  LOP3.LUT P0, R9, R9, 0x80000000, RZ, 0xc0, !PT ;  /* 0x8000000009097812 */ /* 0x000fe2000780c0ff */
[----:B------:R-:W-:Y:S01]  /*4b60*/  IMAD.X R3, RZ, RZ, R3, P2 ;  /* 0x000000ffff037224 */ /* 0x000fe200010e0603 */
[----:B------:R-:W-:Y:S02]  /*4b70*/  IADD3 R7, R7, R4, RZ ;  /* 0x0000000407077210 */ /* 0x000fe40007ffe0ff */
[----:B------:R-:W-:Y:S02]  /*4b80*/  @P1 LOP3.LUT R9, R9, 0x80000000, RZ, 0x3c, !PT ;  /* 0x8000000009091812 */ /* 0x000fe400078e3cff */
[----:B------:R-:W-:Y:S01]  /*4b90*/  SHF.R.U64 R46, R46, 0xa, R3 ;  /* 0x0000000a2e2e7819 */ /* 0x000fe20000001203 */
[----:B------:R-:W-:-:S03]  /*4ba0*/  IMAD.SHL.U32 R7, R7, 0x100000, RZ ;  /* 0x0010000007077824 */ /* 0x000fc600078e00ff */
[----:B------:R-:W-:-:S03]  /*4bb0*/  IADD3 R46, P2, R46, 0x1, RZ ;  /* 0x000000012e2e7810 */ /* 0x000fc60007f5e0ff */
[----:B------:R-:W-:Y:S02]  /*4bc0*/  @P0 IADD3 R5, -R5, RZ, RZ ;  /* 0x000000ff05050210 */ /* 0x000fe40007ffe1ff */
[----:B------:R-:W-:-:S04]  /*4bd0*/  LEA.HI.X R3, R3, RZ, RZ, 0x16, P2 ;  /* 0x000000ff03037211 */ /* 0x000fc800010fb4ff */
[--C-:B------:R-:W-:Y:S02]  /*4be0*/  SHF.R.U64 R46, R46, 0x1, R3.reuse ;  /* 0x000000012e2e7819 */ /* 0x100fe40000001203 */
[----:B------:R-:W-:Y:S02]  /*4bf0*/  SHF.R.U32.HI R2, RZ, 0x1, R3 ;  /* 0x00000001ff027819 */ /* 0x000fe40000011603 */
[----:B------:R-:W-:-:S04]  /*4c00*/  IADD3 R46, P2, P3, R46, -UR34, RZ ;  /* 0x800000222e2e7c10 */ /* 0x000fc8000fb5e0ff */
[----:B------:R-:W-:-:S04]  /*4c10*/  IADD3.X R0, R2, 0x3fe00000, ~R7, P2, P3 ;  /* 0x3fe0000002007810 */ /* 0x000fc800017e6c07 */
[----:B0-----:R-:W-:-:S07]  /*4c20*/  LOP3.LUT R9, R0, R9, RZ, 0xfc, !PT ;  /* 0x0000000900097212 */ /* 0x001fce00078efcff */
.L_x_226:
[----:B------:R-:W-:Y:S01]  /*4c30*/  HFMA2.MMA R3, -RZ, RZ, 0, 0 ;  /* 0x00000000ff037435 */ /* 0x000fe200000001ff */
[----:B------:R-:W-:Y:S01]  /*4c40*/  IMAD.MOV.U32 R2, RZ, RZ, R38 ;  /* 0x000000ffff027224 */ /* 0x000fe200078e0026 */
[----:B------:R-:W-:Y:S01]  /*4c50*/  MOV R47, R9 ;  /* 0x00000009002f7202 */ /* 0x000fe20000000f00 */
[----:B------:R-:W-:-:S03]  /*4c60*/  IMAD.MOV.U32 R0, RZ, RZ, R5 ;  /* 0x000000ffff007224 */ /* 0x000fc600078e0005 */
[----:B------:R-:W-:Y:S05]  /*4c70*/  RET.REL.NODEC R2 `(_ZN2at6native60_GLOBAL__N__2075b504_27_DistributionCauchyKernel_cu_d62eea8743distribution_elementwise_grid_stride_kernelIdLi2EZNS0_9templates4cuda21uniform_and_transformIddPNS_17CUDAGeneratorImplEZZZNS4_13cauchy_kernelIS7_EEvRNS_18TensorIteratorBaseEddT_ENKUlvE_clEvENKUlvE_clEvEUldE_EEvSA_T1_T2_EUlP24curandStatePhilox4_32_10E0_ZNS1_27distribution_nullary_kernelIdd6float4S7_SJ_SE_EEvSA_SG_RKT3_T4_EUlidE0_EEvlNS_15PhiloxCudaStateESF_SG_) ;  /* 0xffffffb002e07950 */ /* 0x000fea0003c3ffff */
.L_x_230:
        /* <DEDUP_REMOVED lines=16> */
.L_x_332:


//--------------------- .text._ZN2at6native60_GLOBAL__N__2075b504_27_DistributionCauchyKernel_cu_d62eea8743distribution_elementwise_grid_stride_kernelIdLi2EZNS0_9templates4cuda21uniform_and_transformIddPNS_17CUDAGeneratorImplEZZZNS4_13cauchy_kernelIS7_EEvRNS_18TensorIteratorBaseEddT_ENKUlvE_clEvENKUlvE_clEvEUldE_EEvSA_T1_T2_EUlP24curandStatePhilox4_32_10E0_ZNS1_27distribution_nullary_kernelIdd6float4S7_SJ_SE_EEvSA_SG_RKT3_T4_EUlidE_EEvlNS_15PhiloxCudaStateESF_SG_ --------------------------
	.section	.text._ZN2at6native60_GLOBAL__N__2075b504_27_DistributionCauchyKernel_cu_d62eea8743distribution_elementwise_grid_stride_kernelIdLi2EZNS0_9templates4cuda21uniform_and_transformIddPNS_17CUDAGeneratorImplEZZZNS4_13cauchy_kernelIS7_EEvRNS_18TensorIteratorBaseEddT_ENKUlvE_clEvENKUlvE_clEvEUldE_EEvSA_T1_T2_EUlP24curandStatePhilox4_32_10E0_ZNS1_27distribution_nullary_kernelIdd6float4S7_SJ_SE_EEvSA_SG_RKT3_T4_EUlidE_EEvlNS_15PhiloxCudaStateESF_SG_,"ax",@progbits
	.align	128
.text._ZN2at6native60_GLOBAL__N__2075b504_27_DistributionCauchyKernel_cu_d62eea8743distribution_elementwise_grid_stride_kernelIdLi2EZNS0_9templates4cuda21uniform_and_transformIddPNS_17CUDAGeneratorImplEZZZNS4_13cauchy_kernelIS7_EEvRNS_18TensorIteratorBaseEddT_ENKUlvE_clEvENKUlvE_clEvEUldE_EEvSA_T1_T2_EUlP24curandStatePhilox4_32_10E0_ZNS1_27distribution_nullary_kernelIdd6float4S7_SJ_SE_EEvSA_SG_RKT3_T4_EUlidE_EEvlNS_15PhiloxCudaStateESF_SG_:
        .type           _ZN2at6native60_GLOBAL__N__2075b504_27_DistributionCauchyKernel_cu_d62eea8743distribution_elementwise_grid_stride_kernelIdLi2EZNS0_9templates4cuda21uniform_and_transformIddPNS_17CUDAGeneratorImplEZZZNS4_13cauchy_kernelIS7_EEvRNS_18TensorIteratorBaseEddT_ENKUlvE_clEvENKUlvE_clEvEUldE_EEvSA_T1_T2_EUlP24curandStatePhilox4_32_10E0_ZNS1_27distribution_nullary_kernelIdd6float4S7_SJ_SE_EEvSA_SG_RKT3_T4_EUlidE_EEvlNS_15PhiloxCudaStateESF_SG_,@function
        .size           _ZN2at6native60_GLOBAL__N__2075b504_27_DistributionCauchyKernel_cu_d62eea8743distribution_elementwise_grid_stride_kernelIdLi2EZNS0_9templates4cuda21uniform_and_transformIddPNS_17CUDAGeneratorImplEZZZNS4_13cauchy_kernelIS7_EEvRNS_18TensorIteratorBaseEddT_ENKUlvE_clEvENKUlvE_clEvEUldE_EEvSA_T1_T2_EUlP24curandStatePhilox4_32_10E0_ZNS1_27distribution_nullary_kernelIdd6float4S7_SJ_SE_EEvSA_SG_RKT3_T4_EUlidE_EEvlNS_15PhiloxCudaStateESF_SG_,(.L_x_335 - _ZN2at6native60_GLOBAL__N__2075b504_27_DistributionCauchyKernel_cu_d62eea8743distribution_elementwise_grid_stride_kernelIdLi2EZNS0_9templates4cuda21uniform_and_transformIddPNS_17CUDAGeneratorImplEZZZNS4_13cauchy_kernelIS7_EEvRNS_18TensorIteratorBaseEddT_ENKUlvE_clEvENKUlvE_clEvEUldE_EEvSA_T1_T2_EUlP24curandStatePhilox4_32_10E0_ZNS1_27distribution_nullary_kernelIdd6float4S7_SJ_SE_EEvSA_SG_RKT3_T4_EUlidE_EEvlNS_15PhiloxCudaStateESF_SG_)
        .other          _ZN2at6native60_GLOBAL__N__2075b504_27_DistributionCauchyKernel_cu_d62eea8743distribution_elementwise_grid_stride_kernelIdLi2EZNS0_9templates4cuda21uniform_and_transformIddPNS_17CUDAGeneratorImplEZZZNS4_13cauchy_kernelIS7_EEvRNS_18TensorIteratorBaseEddT_ENKUlvE_clEvENKUlvE_clEvEUldE_EEvSA_T1_T2_EUlP24curandStatePhilox4_32_10E0_ZNS1_27distribution_nullary_kernelIdd6float4S7_SJ_SE_EEvSA_SG_RKT3_T4_EUlidE_EEvlNS_15PhiloxCudaStateESF_SG_,@"STO_CUDA_ENTRY STV_DEFAULT"
_ZN2at6native60_GLOBAL__N__2075b504_27_DistributionCauchyKernel_cu_d62eea8743distribution_elementwise_grid_stride_kernelIdLi2EZNS0_9templates4cuda21uniform_and_transformIddPNS_17CUDAGeneratorImplEZZZNS4_13cauchy_kernelIS7_EEvRNS_18TensorIteratorBaseEddT_ENKUlvE_clEvENKUlvE_clEvEUldE_EEvSA_T1_T2_EUlP24curandStatePhilox4_32_10E0_ZNS1_27distribution_nullary_kernelIdd6float4S7_SJ_SE_EEvSA_SG_RKT3_T4_EUlidE_EEvlNS_15PhiloxCudaStateESF_SG_:
[----:B------:R-:W0:Y:S08]  /*0000*/  LDC R1, c[0x0][0x28] ;  /* 0x00000a00ff017b82 */ /* 0x000e300000000800 */
[----:B------:R-:W1:Y:S01]  /*0010*/  LDC R2, c[0x0][0x220] ;  /* 0x00008800ff027b82 */ /* 0x000e620000000800 */
[----:B------:R-:W-:Y:S01]  /*0020*/  ULDC.U8 UR4, c[0x0][0x22c] ;  /* 0x00008b0000047ab9 */ /* 0x000fe20000000000 */
[----:B------:R-:W-:Y:S01]  /*0030*/  ULDC.64 UR6, c[0x0][0x208] ;  /* 0x0000820000067ab9 */ /* 0x000fe20000000a00 */
[----:B------:R-:W-:Y:S01]  /*0040*/  ISETP.NE.AND P0, PT, RZ, UR4, PT ;  /* 0x00000004ff007c0c */ /* 0x000fe2000bf05270 */
[----:B0-----:R-:W-:-:S04]  /*0050*/  VIADD R1, R1, 0xffffffd8 ;  /* 0xffffffd801017836 */ /* 0x001fc80000000000 */
[----:B------:R-:W1:Y:S01]  /*0060*/  LDC R3, c[0x0][0x224] ;  /* 0x00008900ff037b82 */ /* 0x000e620000000800 */
[----:B------:R-:W-:Y:S02]  /*0070*/  ULDC.64 UR4, c[0x0][0x218] ;  /* 0x0000860000047ab9 */ /* 0x000fe40000000a00 */
[----:B------:R-:W-:Y:S02]  /*0080*/  IMAD.U32 R6, RZ, RZ, UR4 ;  /* 0x00000004ff067e24 */ /* 0x000fe4000f8e00ff */
[----:B------:R-:W-:Y:S01]  /*0090*/  IMAD.U32 R7, RZ, RZ, UR5 ;  /* 0x00000005ff077e24 */ /* 0x000fe2000f8e00ff */
[----:B------:R-:W0:Y:S02]  /*00a0*/  S2R R26, SR_TID.X ;  /* 0x00000000001a7919 */ /* 0x000e240000002100 */
[----:B------:R-:W2:Y:S03]  /*00b0*/  @P0 LDC R9, c[0x0][0x228] ;  /* 0x00008a00ff090b82 */ /* 0x000ea60000000800 */
[----:B------:R-:W3:Y:S04]  /*00c0*/  @P0 LDG.E.64 R6, desc[UR6][R6.64] ;  /* 0x0000000606060981 */ /* 0x000ee8000c1e1b00 */
[----:B-1----:R-:W2:Y:S01]  /*00d0*/  @P0 LDG.E.64 R4, desc[UR6][R2.64] ;  /* 0x0000000602040981 */ /* 0x002ea2000c1e1b00 */
[----:B------:R-:W0:Y:S08]  /*00e0*/  S2UR UR4, SR_CTAID.X ;  /* 0x00000000000479c3 */ /* 0x000e300000002500 */
[----:B------:R-:W0:Y:S01]  /*00f0*/  LDC R8, c[0x0][RZ] ;  /* 0x00000000ff087b82 */ /* 0x000e220000000800 */
[----:B------:R-:W-:-:S02]  /*0100*/  IMAD.MOV.U32 R27, RZ, RZ, RZ ;  /* 0x000000ffff1b7224 */ /* 0x000fc400078e00ff */
[----:B0-----:R-:W-:Y:S01]  /*0110*/  IMAD.WIDE.U32 R26, R8, UR4, R26 ;  /* 0x00000004081a7c25 */ /* 0x001fe2000f8e001a */
[----:B------:R-:W-:-:S03]  /*0120*/  ULDC.64 UR4, c[0x0][0x210] ;  /* 0x0000840000047ab9 */ /* 0x000fc60000000a00 */
[----:B------:R-:W-:Y:S01]  /*0130*/  IMAD.WIDE.U32 R10, R26, -0x326172a9, RZ ;  /* 0xcd9e8d571a0a7825 */ /* 0x000fe200078e00ff */
[----:B------:R-:W-:-:S04]  /*0140*/  UIADD3 UR4, UP0, UR4, -0x1, URZ ;  /* 0xffffffff04047890 */ /* 0x000fc8000ff1e03f */
[----:B------:R-:W-:Y:S01]  /*0150*/  UIADD3.X UR5, UR5, -0x1, URZ, UP0, !UPT ;  /* 0xffffffff05057890 */ /* 0x000fe200087fe43f */
[--C-:B------:R-:W-:Y:S02]  /*0160*/  IMAD.MOV.U32 R30, RZ, RZ, R26.reuse ;  /* 0x000000ffff1e7224 */ /* 0x100fe400078e001a */
[----:B------:R-:W-:Y:S02]  /*0170*/  IMAD.MOV.U32 R28, RZ, RZ, R26 ;  /* 0x000000ffff1c7224 */ /* 0x000fe400078e001a */
[----:B------:R-:W-:Y:S01]  /*0180*/  IMAD.MOV.U32 R31, RZ, RZ, R27 ;  /* 0x000000ffff1f7224 */ /* 0x000fe200078e001b */
[----:B--2---:R-:W-:-:S05]  /*0190*/  @P0 IADD3 R2, P1, R4, R9, RZ ;  /* 0x0000000904020210 */ /* 0x004fca0007f3e0ff */
[----:B------:R-:W-:-:S05]  /*01a0*/  @P0 IMAD.X R3, RZ, RZ, R5, P1 ;  /* 0x000000ffff030224 */ /* 0x000fca00008e0605 */
[--C-:B------:R-:W-:Y:S02]  /*01b0*/  SHF.R.U64 R4, R2, 0x2, R3.reuse ;  /* 0x0000000202047819 */ /* 0x100fe40000001203 */
[----:B------:R-:W-:-:S03]  /*01c0*/  SHF.R.U32.HI R39, RZ, 0x2, R3 ;  /* 0x00000002ff277819 */ /* 0x000fc60000011603 */
[----:B------:R-:W-:Y:S01]  /*01d0*/  IMAD.WIDE.U32 R4, R4, -0x2daee0ad, RZ ;  /* 0xd2511f5304047825 */ /* 0x000fe200078e00ff */
[----:B---3--:R-:W-:-:S04]  /*01e0*/  LOP3.LUT R12, R11, R39, R6, 0x96, !PT ;  /* 0x000000270b0c7212 */ /* 0x008fc800078e9606 */
[----:B------:R-:W-:Y:S01]  /*01f0*/  LOP3.LUT R14, R7, R5, R27, 0x96, !PT ;  /* 0x00000005070e7212 */ /* 0x000fe200078e961b */
[----:B------:R-:W-:-:S04]  /*0200*/  IMAD.WIDE.U32 R12, R12, -0x2daee0ad, RZ ;  /* 0xd2511f530c0c7825 */ /* 0x000fc800078e00ff */
[----:B------:R-:W-:Y:S02]  /*0210*/  VIADD R38, R7, 0xbb67ae85 ;  /* 0xbb67ae8507267836 */ /* 0x000fe40000000000 */
[----:B------:R-:W-:-:S04]  /*0220*/  IMAD.WIDE.U32 R14, R14, -0x326172a9, RZ ;  /* 0xcd9e8d570e0e7825 */ /* 0x000fc800078e00ff */
[----:B------:R-:W-:Y:S01]  /*0230*/  VIADD R5, R6, 0x9e3779b9 ;  /* 0x9e3779b906057836 */ /* 0x000fe20000000000 */
[----:B------:R-:W-:-:S04]  /*0240*/  LOP3.LUT R11, R13, R4, R38, 0x96, !PT ;  /* 0x000000040d0b7212 */ /* 0x000fc800078e9626 */
[----:B------:R-:W-:Y:S01]  /*0250*/  LOP3.LUT R5, R15, R5, R10, 0x96, !PT ;  /* 0x000000050f057212 */ /* 0x000fe200078e960a */
[----:B------:R-:W-:Y:S01]  /*0260*/  IMAD.WIDE.U32 R10, R11, -0x326172a9, RZ ;  /* 0xcd9e8d570b0a7825 */ /* 0x000fe200078e00ff */
[----:B------:R-:W-:-:S03]  /*0270*/  IADD3 R37, R7, 0x76cf5d0a, RZ ;  /* 0x76cf5d0a07257810 */ /* 0x000fc60007ffe0ff */
        /* <DEDUP_REMOVED lines=10> */
[----:B------:R-:W-:-:S04]  /*0320*/  IMAD.WIDE.U32 R10, R11, -0x326172a9, RZ ;  /* 0xcd9e8d570b0a7825 */ /* 0x000fc800078e00ff */
[----:B------:R-:W-:Y:S02]  /*0330*/  VIADD R9, R6, 0x78dde6e4 ;  /* 0x78dde6e406097836 */ /* 0x000fe40000000000 */
        /* <DEDUP_REMOVED lines=16> */
[----:B------:R-:W-:Y:S01]  /*0440*/  VIADD R32, R7, 0x1fd5c5a3 ;  /* 0x1fd5c5a307207836 */ /* 0x000fe20000000000 */
[----:B------:R-:W-:Y:S01]  /*0450*/  ISETP.NE.U32.AND P0, PT, RZ, UR5, PT ;  /* 0x00000005ff007c0c */ /* 0x000fe2000bf05070 */
[----:B------:R-:W-:-:S04]  /*0460*/  IMAD.WIDE.U32 R4, R5, -0x2daee0ad, RZ ;  /* 0xd2511f5305047825 */ /* 0x000fc800078e00ff */
[----:B------:R-:W-:-:S04]  /*0470*/  IMAD.WIDE.U32 R12, R12, -0x326172a9, RZ ;  /* 0xcd9e8d570c0c7825 */ /* 0x000fc800078e00ff */
[----:B------:R-:W-:Y:S01]  /*0480*/  VIADD R9, R6, 0x5384540f ;  /* 0x5384540f06097836 */ /* 0x000fe20000000000 */
[----:B------:R-:W-:-:S04]  /*0490*/  LOP3.LUT R0, R5, R10, R32, 0x96, !PT ;  /* 0x0000000a05007212 */ /* 0x000fc800078e9620 */
[----:B------:R-:W-:Y:S01]  /*04a0*/  LOP3.LUT R10, R13, R16, R9, 0x96, !PT ;  /* 0x000000100d0a7212 */ /* 0x000fe200078e9609 */
[----:B------:R-:W-:Y:S02]  /*04b0*/  VIADD R5, R6, 0xf1bbcdc8 ;  /* 0xf1bbcdc806057836 */ /* 0x000fe40000000000 */
[----:B------:R-:W-:-:S04]  /*04c0*/  IMAD.HI.U32 R9, R0, -0x326172a9, RZ ;  /* 0xcd9e8d5700097827 */ /* 0x000fc800078e00ff */
[----:B------:R-:W-:-:S04]  /*04d0*/  IMAD.HI.U32 R11, R10, -0x2daee0ad, RZ ;  /* 0xd2511f530a0b7827 */ /* 0x000fc800078e00ff */
[----:B------:R-:W-:Y:S01]  /*04e0*/  VIADD R29, R7, 0xdb3d7428 ;  /* 0xdb3d7428071d7836 */ /* 0x000fe20000000000 */
[----:B------:R-:W-:-:S04]  /*04f0*/  LOP3.LUT R26, R9, R12, R5, 0x96, !PT ;  /* 0x0000000c091a7212 */ /* 0x000fc800078e9605 */
[----:B------:R-:W-:Y:S01]  /*0500*/  LOP3.LUT R11, R11, R4, R29, 0x96, !PT ;  /* 0x000000040b0b7212 */ /* 0x000fe200078e961d */
[----:B------:R-:W-:Y:S06]  /*0510*/  @!P0 BRA `(.L_x_231) ;  /* 0x0000000000188947 */ /* 0x000fec0003800000 */
[----:B------:R-:W-:Y:S01]  /*0520*/  ULDC UR8, c[0x0][0xc] ;  /* 0x0000030000087ab9 */ /* 0x000fe20000000800 */
[----:B------:R-:W-:Y:S01]  /*0530*/  MOV R14, 0x570 ;  /* 0x00000570000e7802 */ /* 0x000fe20000000f00 */
[----:B------:R-:W-:-:S05]  /*0540*/  IMAD R9, R8, UR8, RZ ;  /* 0x0000000808097c24 */ /* 0x000fca000f8e02ff */
[----:B------:R-:W-:-:S07]  /*0550*/  SHF.L.U32 R9, R9, 0x1, RZ ;  /* 0x0000000109097819 */ /* 0x000fce00000006ff */
[----:B------:R-:W-:Y:S05]  /*0560*/  CALL.REL.NOINC `($__internal_13_$__cuda_sm20_div_s64) ;  /* 0x0000001400a87944 */ /* 0x000fea0003c00000 */
[----:B------:R-:W-:Y:S05]  /*0570*/  BRA `(.L_x_232) ;  /* 0x0000000000587947 */ /* 0x000fea0003800000 */
.L_x_231:
[----:B------:R-:W0:Y:S02]  /*0580*/  LDC R5, c[0x0][0xc] ;  /* 0x00000300ff057b82 */ /* 0x000e240000000800 */
[----:B0-----:R-:W-:-:S04]  /*0590*/  IMAD R4, R8, R5, RZ ;  /* 0x0000000508047224 */ /* 0x001fc800078e02ff */
[----:B------:R-:W-:-:S04]  /*05a0*/  IMAD.SHL.U32 R9, R4, 0x2, RZ ;  /* 0x0000000204097824 */ /* 0x000fc800078e00ff */
[----:B------:R-:W0:Y:S01]  /*05b0*/  I2F.U32.RP R12, R9 ;  /* 0x00000009000c7306 */ /* 0x000e220000209000 */
[----:B------:R-:W-:Y:S01]  /*05c0*/  IMAD.MOV R13, RZ, RZ, -R9 ;  /* 0x000000ffff0d7224 */ /* 0x000fe200078e0a09 */
[----:B------:R-:W-:-:S06]  /*05d0*/  ISETP.NE.U32.AND P2, PT, R9, RZ, PT ;  /* 0x000000ff0900720c */ /* 0x000fcc0003f45070 */
[----:B0-----:R-:W0:Y:S02]  /*05e0*/  MUFU.RCP R12, R12 ;  /* 0x0000000c000c7308 */ /* 0x001e240000001000 */
[----:B0-----:R-:W-:-:S06]  /*05f0*/  VIADD R4, R12, 0xffffffe ;  /* 0x0ffffffe0c047836 */ /* 0x001fcc0000000000 */
[----:B------:R0:W1:Y:S02]  /*0600*/  F2I.FTZ.U32.TRUNC.NTZ R5, R4 ;  /* 0x0000000400057305 */ /* 0x000064000021f000 */
[----:B0-----:R-:W-:Y:S02]  /*0610*/  IMAD.MOV.U32 R4, RZ, RZ, RZ ;  /* 0x000000ffff047224 */ /* 0x001fe400078e00ff */
[----:B-1----:R-:W-:-:S04]  /*0620*/  IMAD R13, R13, R5, RZ ;  /* 0x000000050d0d7224 */ /* 0x002fc800078e02ff */
[----:B------:R-:W-:-:S06]  /*0630*/  IMAD.HI.U32 R5, R5, R13, R4 ;  /* 0x0000000d05057227 */ /* 0x000fcc00078e0004 */
[----:B------:R-:W-:-:S04]  /*0640*/  IMAD.HI.U32 R4, R5, UR4, RZ ;  /* 0x0000000405047c27 */ /* 0x000fc8000f8e00ff */
[----:B------:R-:W-:Y:S02]  /*0650*/  IMAD.MOV R14, RZ, RZ, -R4 ;  /* 0x000000ffff0e7224 */ /* 0x000fe400078e0a04 */
[----:B------:R-:W-:Y:S02]  /*0660*/  IMAD.MOV.U32 R5, RZ, RZ, RZ ;  /* 0x000000ffff057224 */ /* 0x000fe400078e00ff */
[----:B------:R-:W-:-:S05]  /*0670*/  IMAD R14, R9, R14, UR4 ;  /* 0x00000004090e7e24 */ /* 0x000fca000f8e020e */
[----:B------:R-:W-:-:S13]  /*0680*/  ISETP.GE.U32.AND P0, PT, R14, R9, PT ;  /* 0x000000090e00720c */ /* 0x000fda0003f06070 */
[----:B------:R-:W-:Y:S02]  /*0690*/  @P0 IMAD.IADD R14, R14, 0x1, -R9 ;  /* 0x000000010e0e0824 */ /* 0x000fe400078e0a09 */
[----:B------:R-:W-:-:S03]  /*06a0*/  @P0 VIADD R4, R4, 0x1 ;  /* 0x0000000104040836 */ /* 0x000fc60000000000 */
[----:B------:R-:W-:-:S13]  /*06b0*/  ISETP.GE.U32.AND P1, PT, R14, R9, PT ;  /* 0x000000090e00720c */ /* 0x000fda0003f26070 */
[----:B------:R-:W-:Y:S02]  /*06c0*/  @P1 IADD3 R4, R4, 0x1, RZ ;  /* 0x0000000104041810 */ /* 0x000fe40007ffe0ff */
[----:B------:R-:W-:-:S07]  /*06d0*/  @!P2 LOP3.LUT R4, RZ, R9, RZ, 0x33, !PT ;  /* 0x00000009ff04a212 */ /* 0x000fce00078e33ff */
.L_x_232:
[----:B------:R-:W-:Y:S01]  /*06e0*/  ULDC UR4, c[0x0][0xc] ;  /* 0x0000030000047ab9 */ /* 0x000fe20000000800 */
[----:B------:R-:W-:Y:S01]  /*06f0*/  IADD3 R13, P0, R4, 0x1, RZ ;  /* 0x00000001040d7810 */ /* 0x000fe20007f1e0ff */
[----:B------:R-:W-:-:S04]  /*0700*/  IMAD.WIDE.U32 R8, R8, UR4, RZ ;  /* 0x0000000408087c25 */ /* 0x000fc8000f8e00ff */
[----:B------:R-:W-:Y:S02]  /*0710*/  IMAD.X R15, RZ, RZ, R5, P0 ;  /* 0x000000ffff0f7224 */ /* 0x000fe400000e0605 */
        /* <DEDUP_REMOVED lines=9> */
[----:B------:R-:W0:Y:S01]  /*07b0*/  LDC.64 R8, c[0x0][0x248] ;  /* 0x00009200ff087b82 */ /* 0x000e220000000a00 */
[----:B------:R-:W-:Y:S01]  /*07c0*/  IMAD R5, R0, -0x326172a9, RZ ;  /* 0xcd9e8d5700057824 */ /* 0x000fe200078e02ff */
[----:B------:R-:W-:Y:S01]  /*07d0*/  SHF.R.U64 R22, R2, 0x2, R3 ;  /* 0x0000000202167819 */ /* 0x000fe20000001203 */
[----:B------:R-:W-:Y:S01]  /*07e0*/  VIADD R0, R6, 0x8ff34781 ;  /* 0x8ff3478106007836 */ /* 0x000fe20000000000 */
[----:B------:R-:W-:Y:S01]  /*07f0*/  LOP3.LUT R21, R2, 0x3, RZ, 0xc0, !PT ;  /* 0x0000000302157812 */ /* 0x000fe200078ec0ff */
[----:B------:R-:W-:Y:S01]  /*0800*/  IMAD R10, R10, -0x2daee0ad, RZ ;  /* 0xd2511f530a0a7824 */ /* 0x000fe200078e02ff */
[----:B------:R-:W-:Y:S01]  /*0810*/  ULDC UR5, c[0x0][0x240] ;  /* 0x0000900000057ab9 */ /* 0x000fe20000000800 */
[----:B------:R-:W-:Y:S01]  /*0820*/  VIADD R23, R7, 0x96a522ad ;  /* 0x96a522ad07177836 */ /* 0x000fe20000000000 */
[----:B------:R-:W-:Y:S01]  /*0830*/  ULDC.64 UR8, c[0x0][0x250] ;  /* 0x0000940000087ab9 */ /* 0x000fe20000000a00 */
[----:B------:R-:W-:Y:S01]  /*0840*/  IMAD.WIDE.U32 R14, R11, -0x326172a9, RZ ;  /* 0xcd9e8d570b0e7825 */ /* 0x000fe200078e00ff */
[----:B------:R-:W-:Y:S01]  /*0850*/  LOP3.LUT R11, R5, R0, RZ, 0x3c, !PT ;  /* 0x00000000050b7212 */ /* 0x000fe200078e3cff */
[----:B------:R-:W-:Y:S01]  /*0860*/  ULDC.64 UR10, c[0x0][0x210] ;  /* 0x00008400000a7ab9 */ /* 0x000fe20000000a00 */
[----:B------:R-:W-:Y:S01]  /*0870*/  LOP3.LUT R5, R10, R23, RZ, 0x3c, !PT ;  /* 0x000000170a057212 */ /* 0x000fe200078e3cff */
[----:B------:R-:W-:Y:S01]  /*0880*/  IMAD.HI.U32 R4, R26, -0x2daee0ad, RZ ;  /* 0xd2511f531a047827 */ /* 0x000fe200078e00ff */
[----:B------:R-:W-:Y:S01]  /*0890*/  LOP3.LUT R0, R11, R15, RZ, 0x3c, !PT ;  /* 0x0000000f0b007212 */ /* 0x000fe200078e3cff */
[----:B------:R-:W-:-:S03]  /*08a0*/  ULDC.64 UR12, c[0x0][0x238] ;  /* 0x00008e00000c7ab9 */ /* 0x000fc60000000a00 */
[----:B------:R-:W-:-:S07]  /*08b0*/  LOP3.LUT R15, R5, R4, RZ, 0x3c, !PT ;  /* 0x00000004050f7212 */ /* 0x000fce00078e3cff */
.L_x_250:
[----:B------:R-:W-:Y:S01]  /*08c0*/  VIADD R22, R22, 0x1 ;  /* 0x0000000116167836 */ /* 0x000fe20000000000 */
[----:B------:R-:W-:Y:S03]  /*08d0*/  BSSY B0, `(.L_x_233) ;  /* 0x000000c000007945 */ /* 0x000fe60003800000 */
[C---:B------:R-:W-:Y:S01]  /*08e0*/  IMAD.HI.U32 R3, R22.reuse, -0x2daee0ad, RZ ;  /* 0xd2511f5316037827 */ /* 0x040fe200078e00ff */
[----:B------:R-:W-:-:S13]  /*08f0*/  ISETP.NE.AND P0, PT, R22, RZ, PT ;  /* 0x000000ff1600720c */ /* 0x000fda0003f05270 */
[----:B-12---:R-:W-:Y:S05]  /*0900*/  @P0 BRA `(.L_x_234) ;  /* 0x0000000000200947 */ /* 0x006fea0003800000 */
[----:B------:R-:W-:-:S04]  /*0910*/  IADD3 R39, R39, 0x1, RZ ;  /* 0x0000000127277810 */ /* 0x000fc80007ffe0ff */
[----:B------:R-:W-:-:S13]  /*0920*/  ISETP.NE.AND P0, PT, R39, RZ, PT ;  /* 0x000000ff2700720c */ /* 0x000fda0003f05270 */
[----:B------:R-:W-:Y:S02]  /*0930*/  @!P0 VIADD R28, R28, 0x1 ;  /* 0x000000011c1c8836 */ /* 0x000fe40000000000 */
[----:B------:R-:W-:Y:S02]  /*0940*/  @!P0 VIADD R2, R27, 0x1 ;  /* 0x000000011b028836 */ /* 0x000fe40000000000 */
[----:B------:R-:W-:Y:S01]  /*0950*/  @!P0 IMAD.MOV.U32 R39, RZ, RZ, RZ ;  /* 0x000000ffff278224 */ /* 0x000fe200078e00ff */
[----:B------:R-:W-:-:S13]  /*0960*/  ISETP.NE.AND P1, PT, R28, RZ, !P0 ;  /* 0x000000ff1c00720c */ /* 0x000fda0004725270 */
[----:B------:R-:W-:-:S04]  /*0970*/  @P1 IMAD.MOV R2, RZ, RZ, R27 ;  /* 0x000000ffff021224 */ /* 0x000fc800078e021b */
[----:B------:R-:W-:-:S07]  /*0980*/  @!P0 IMAD.MOV.U32 R27, RZ, RZ, R2 ;  /* 0x000000ffff1b8224 */ /* 0x000fce00078e0002 */
.L_x_234:
[----:B------:R-:W-:Y:S05]  /*0990*/  BSYNC B0 ;  /* 0x0000000000007941 */ /* 0x000fea0003800000 */
.L_x_233:
        /* <DEDUP_REMOVED lines=47> */
[----:B------:R-:W-:Y:S02]  /*0c90*/  VIADD R5, R6, 0x8ff34781 ;  /* 0x8ff3478106057836 */ /* 0x000fe40000000000 */
[----:B------:R-:W-:-:S04]  /*0ca0*/  IMAD.WIDE.U32 R10, R11, -0x326172a9, RZ ;  /* 0xcd9e8d570b0a7825 */ /* 0x000fc800078e00ff */
[----:B------:R-:W-:Y:S01]  /*0cb0*/  IMAD.HI.U32 R19, R26, -0x2daee0ad, RZ ;  /* 0xd2511f531a137827 */ /* 0x000fe200078e00ff */
[----:B------:R-:W-:-:S04]  /*0cc0*/  LOP3.LUT R20, R11, R4, R5, 0x96, !PT ;  /* 0x000000040b147212 */ /* 0x000fc800078e9605 */
[----:B------:R-:W-:Y:S01]  /*0cd0*/  LOP3.LUT R19, R19, R2, R23, 0x96, !PT ;  /* 0x0000000213137212 */ /* 0x000fe200078e9617 */
[----:B------:R-:W-:Y:S01]  /*0ce0*/  IMAD.MOV.U32 R2, RZ, RZ, R14 ;  /* 0x000000ffff027224 */ /* 0x000fe200078e000e */
        /* <DEDUP_REMOVED lines=10> */
.L_x_236:
[----:B------:R-:W-:Y:S02]  /*0d90*/  IMAD.MOV.U32 R2, RZ, RZ, R15 ;  /* 0x000000ffff027224 */ /* 0x000fe400078e000f */
[----:B------:R-:W-:-:S07]  /*0da0*/  IMAD.MOV.U32 R15, RZ, RZ, R3 ;  /* 0x000000ffff0f7224 */ /* 0x000fce00078e0003 */
.L_x_235:
[----:B------:R-:W-:Y:S01]  /*0db0*/  ISETP.GE.U32.AND P0, PT, R30, UR10, PT ;  /* 0x0000000a1e007c0c */ /* 0x000fe2000bf06070 */
[----:B------:R-:W-:Y:S01]  /*0dc0*/  IMAD.MOV.U32 R3, RZ, RZ, 0x2f800000 ;  /* 0x2f800000ff037424 */ /* 0x000fe200078e00ff */
[----:B------:R-:W-:Y:S01]  /*0dd0*/  I2FP.F32.U32 R18, R15 ;  /* 0x0000000f00127245 */ /* 0x000fe20000201000 */
[----:B------:R-:W-:Y:S01]  /*0de0*/  BSSY B0, `(.L_x_237) ;  /* 0x000006b000007945 */ /* 0x000fe20003800000 */
[----:B------:R-:W-:-:S03]  /*0df0*/  ISETP.GE.AND.EX P0, PT, R31, UR11, PT, P0 ;  /* 0x0000000b1f007c0c */ /* 0x000fc6000bf06300 */
[----:B------:R-:W-:-:S10]  /*0e00*/  FFMA.FTZ R18, R18, R3, 1.1641532182693481445e-10 ;  /* 0x2f00000012127423 */ /* 0x000fd40000010003 */
[----:B------:R-:W-:Y:S05]  /*0e10*/  @P0 BRA `(.L_x_238) ;  /* 0x00000004009c0947 */ /* 0x000fea0003800000 */
[----:B------:R-:W-:Y:S01]  /*0e20*/  I2FP.F32.U32 R2, R2 ;  /* 0x0000000200027245 */ /* 0x000fe20000201000 */
[----:B------:R-:W-:Y:S01]  /*0e30*/  UMOV UR14, 0x54442d18 ;  /* 0x54442d18000e7882 */ /* 0x000fe20000000000 */
[----:B------:R-:W-:Y:S01]  /*0e40*/  UMOV UR15, 0x400921fb ;  /* 0x400921fb000f7882 */ /* 0x000fe20000000000 */
[----:B------:R-:W-:Y:S02]  /*0e50*/  BSSY B1, `(.L_x_239) ;  /* 0x0000020000017945 */ /* 0x000fe40003800000 */
[----:B------:R-:W-:-:S04]  /*0e60*/  FFMA.FTZ R2, R2, R3, 1.1641532182693481445e-10 ;  /* 0x2f00000002027423 */ /* 0x000fc80000010003 */
[----:B------:R-:W-:-:S04]  /*0e70*/  FMUL.FTZ R0, R2, 1 ;  /* 0x3f80000002007820 */ /* 0x000fc80000410000 */
[----:B------:R-:W1:Y:S02]  /*0e80*/  F2F.F64.F32 R2, R0 ;  /* 0x0000000000027310 */ /* 0x000e640000201800 */
[----:B-1----:R-:W-:-:S08]  /*0e90*/  DADD R2, R2, -0.5 ;  /* 0xbfe0000002027429 */ /* 0x002fd00000000000 */
[----:B------:R-:W-:-:S08]  /*0ea0*/  DMUL R16, R2, UR14 ;  /* 0x0000000e02107c28 */ /* 0x000fd00008000000 */
        /* <DEDUP_REMOVED lines=8> */
[----:B------:R-:W1:Y:S08]  /*0f30*/  F2I.F64 R0, R4 ;  /* 0x0000000400007311 */ /* 0x000e700000301100 */
[----:B-1----:R-:W1:Y:S02]  /*0f40*/  I2F.F64 R2, R0 ;  /* 0x0000000000027312 */ /* 0x002e640000201c00 */
[----:B-1----:R-:W-:Y:S01]  /*0f50*/  DFMA R42, -R2, UR14, R16 ;  /* 0x0000000e022a7c2b */ /* 0x002fe20008000110 */
        /* <DEDUP_REMOVED lines=9> */
[----:B0-----:R-:W-:Y:S05]  /*0ff0*/  CALL.REL.NOINC `($_ZN2at6native60_GLOBAL__N__2075b504_27_DistributionCauchyKernel_cu_d62eea8743distribution_elementwise_grid_stride_kernelIdLi2EZNS0_9templates4cuda21uniform_and_transformIddPNS_17CUDAGeneratorImplEZZZNS4_13cauchy_kernelIS7_EEvRNS_18TensorIteratorBaseEddT_ENKUlvE_clEvENKUlvE_clEvEUldE_EEvSA_T1_T2_EUlP24curandStatePhilox4_32_10E0_ZNS1_27distribution_nullary_kernelIdd6float4S7_SJ_SE_EEvSA_SG_RKT3_T4_EUlidE_EEvlNS_15PhiloxCudaStateESF_SG_$__internal_trig_reduction_slowpathd) ;  /* 0x0000001000307944 */ /* 0x001fea0003c00000 */
[----:B------:R-:W-:Y:S01]  /*1000*/  MOV R42, R2 ;  /* 0x00000002002a7202 */ /* 0x000fe20000000f00 */
[----:B------:R-:W-:Y:S01]  /*1010*/  IMAD.MOV.U32 R43, RZ, RZ, R3 ;  /* 0x000000ffff2b7224 */ /* 0x000fe200078e0003 */
[----:B------:R-:W-:Y:S06]  /*1020*/  BRA `(.L_x_241) ;  /* 0x0000000000087947 */ /* 0x000fec0003800000 */
.L_x_240:
[----:B------:R-:W-:Y:S01]  /*1030*/  DMUL R42, RZ, R16 ;  /* 0x00000010ff2a7228 */ /* 0x000fe20000000000 */
[----:B------:R-:W-:-:S10]  /*1040*/  IMAD.MOV.U32 R0, RZ, RZ, RZ ;  /* 0x000000ffff007224 */ /* 0x000fd400078e00ff */
.L_x_241:
[----:B------:R-:W-:Y:S05]  /*1050*/  BSYNC B1 ;  /* 0x0000000000017941 */ /* 0x000fea0003800000 */
.L_x_239:
[----:B------:R-:W-:Y:S01]  /*1060*/  DMUL R4, R42, R42 ;  /* 0x0000002a2a047228 */ /* 0x000fe20000000000 */
[----:B------:R-:W-:Y:S01]  /*1070*/  IMAD.MOV.U32 R2, RZ, RZ, 0x5b27ebb1 ;  /* 0x5b27ebb1ff027424 */ /* 0x000fe200078e00ff */
[----:B------:R-:W-:Y:S01]  /*1080*/  UMOV UR14, 0x2799bcb9 ;  /* 0x2799bcb9000e7882 */ /* 0x000fe20000000000 */
[----:B------:R-:W-:Y:S01]  /*1090*/  IMAD.MOV.U32 R3, RZ, RZ, 0x3ef9757c ;  /* 0x3ef9757cff037424 */ /* 0x000fe200078e00ff */
[----:B------:R-:W-:Y:S01]  /*10a0*/  UMOV UR15, 0x3ee48dac ;  /* 0x3ee48dac000f7882 */ /* 0x000fe20000000000 */
[----:B------:R-:W-:Y:S01]  /*10b0*/  LOP3.LUT R12, R0, 0x1, RZ, 0xc0, !PT ;  /* 0x00000001000c7812 */ /* 0x000fe200078ec0ff */
[----:B------:R-:W-:Y:S01]  /*10c0*/  IMAD R0, R30, UR5, RZ ;  /* 0x000000051e007c24 */ /* 0x000fe2000f8e02ff */
        /* <DEDUP_REMOVED lines=42> */
[----:B------:R-:W-:Y:S01]  /*1370*/  DMUL R2, R4, R2 ;  /* 0x0000000204027228 */ /* 0x000fe20000000000 */
[----:B------:R-:W-:-:S07]  /*1380*/  IADD3 R4, P1, R0, UR12, RZ ;  /* 0x0000000c00047c10 */ /* 0x000fce000ff3e0ff */
[----:B------:R-:W-:Y:S01]  /*1390*/  DFMA R40, R2, R42, R42 ;  /* 0x0000002a0228722b */ /* 0x000fe2000000002a */
[----:B------:R-:W-:Y:S10]  /*13a0*/  @P0 BRA `(.L_x_243) ;  /* 0x0000000000280947 */ /* 0x000ff40003800000 */
[----:B------:R-:W1:Y:S01]  /*13b0*/  MUFU.RCP64H R15, R41 ;  /* 0x00000029000f7308 */ /* 0x000e620000001800 */
[----:B------:R-:W-:Y:S01]  /*13c0*/  IMAD.MOV.U32 R14, RZ, RZ, RZ ;  /* 0x000000ffff0e7224 */ /* 0x000fe200078e00ff */
[----:B------:R-:W-:-:S08]  /*13d0*/  DADD R16, R40, -R42 ;  /* 0x0000000028107229 */ /* 0x000fd0000000082a */
[----:B------:R-:W-:Y:S02]  /*13e0*/  DFMA R16, R2, R42, -R16 ;  /* 0x0000002a0210722b */ /* 0x000fe40000000810 */
[----:B-1----:R-:W-:-:S08]  /*13f0*/  DFMA R12, -R40, R14, 1 ;  /* 0x3ff00000280c742b */ /* 0x002fd0000000010e */
[----:B------:R-:W-:-:S08]  /*1400*/  DFMA R12, R12, R12, R12 ;  /* 0x0000000c0c0c722b */ /* 0x000fd0000000000c */
[----:B------:R-:W-:-:S08]  /*1410*/  DFMA R12, R14, R12, R14 ;  /* 0x0000000c0e0c722b */ /* 0x000fd0000000000e */
[----:B------:R-:W-:-:S08]  /*1420*/  DFMA R2, R40, -R12, 1 ;  /* 0x3ff000002802742b */ /* 0x000fd0000000080c */
[----:B------:R-:W-:-:S08]  /*1430*/  DFMA R2, R16, -R12, R2 ;  /* 0x8000000c1002722b */ /* 0x000fd00000000002 */
[----:B------:R-:W-:-:S11]  /*1440*/  DFMA R40, -R12, R2, -R12 ;  /* 0x000000020c28722b */ /* 0x000fd6000000090c */
.L_x_243:
[----:B------:R-:W-:Y:S05]  /*1450*/  BSYNC B1 ;  /* 0x0000000000017941 */ /* 0x000fea0003800000 */
.L_x_242:
[----:B0-----:R-:W-:Y:S01]  /*1460*/  DFMA R40, R40, UR8, R8 ;  /* 0x0000000828287c2b */ /* 0x001fe20008000008 */
[----:B------:R-:W-:-:S06]  /*1470*/  LEA.HI.X.SX32 R5, R0, UR13, 0x1, P1 ;  /* 0x0000000d00057c11 */ /* 0x000fcc00088f0eff */
[----:B------:R1:W-:Y:S04]  /*1480*/  STG.E.64 desc[UR6][R4.64], R40 ;  /* 0x0000002804007986 */ /* 0x0003e8000c101b06 */
.L_x_238:
[----:B------:R-:W-:Y:S05]  /*1490*/  BSYNC B0 ;  /* 0x0000000000007941 */ /* 0x000fea0003800000 */
.L_x_237:
        /* <DEDUP_REMOVED lines=8> */
[----:B------:R-:W-:Y:S01]  /*1520*/  FMUL.FTZ R18, R18, 1 ;  /* 0x3f80000012127820 */ /* 0x000fe20000410000 */
[----:B------:R-:W-:Y:S01]  /*1530*/  UMOV UR14, 0x54442d18 ;  /* 0x54442d18000e7882 */ /* 0x000fe20000000000 */
[----:B------:R-:W-:Y:S01]  /*1540*/  UMOV UR15, 0x400921fb ;  /* 0x400921fb000f7882 */ /* 0x000fe20000000000 */
[----:B------:R-:W-:Y:S01]  /*1550*/  BSSY B0, `(.L_x_245) ;  /* 0x000001d000007945 */ /* 0x000fe20003800000 */
[----:B-1----:R-:W1:Y:S02]  /*1560*/  F2F.F64.F32 R4, R18 ;  /* 0x0000001200047310 */ /* 0x002e640000201800 */
        /* <DEDUP_REMOVED lines=21> */
[----:B------:R-:W-:Y:S02]  /*16c0*/  MOV R17, R5 ;  /* 0x0000000500117202 */ /* 0x000fe40000000f00 */
[----:B------:R-:W-:-:S07]  /*16d0*/  MOV R40, 0x16f0 ;  /* 0x000016f000287802 */ /* 0x000fce0000000f00 */
[----:B0-----:R-:W-:Y:S05]  /*16e0*/  CALL.REL.NOINC `($_ZN2at6native60_GLOBAL__N__2075b504_27_DistributionCauchyKernel_cu_d62eea8743distribution_elementwise_grid_stride_kernelIdLi2EZNS0_9templates4cuda21uniform_and_transformIddPNS_17CUDAGeneratorImplEZZZNS4_13cauchy_kernelIS7_EEvRNS_18TensorIteratorBaseEddT_ENKUlvE_clEvENKUlvE_clEvEUldE_EEvSA_T1_T2_EUlP24curandStatePhilox4_32_10E0_ZNS1_27distribution_nullary_kernelIdd6float4S7_SJ_SE_EEvSA_SG_RKT3_T4_EUlidE_EEvlNS_15PhiloxCudaStateESF_SG_$__internal_trig_reduction_slowpathd) ;  /* 0x0000000800747944 */ /* 0x001fea0003c00000 */
[----:B------:R-:W-:Y:S05]  /*16f0*/  BRA `(.L_x_247) ;  /* 0x0000000000087947 */ /* 0x000fea0003800000 */
.L_x_246:
[----:B------:R-:W-:Y:S01]  /*1700*/  DMUL R2, RZ, R4 ;  /* 0x00000004ff027228 */ /* 0x000fe20000000000 */
[----:B------:R-:W-:-:S10]  /*1710*/  IMAD.MOV.U32 R0, RZ, RZ, RZ ;  /* 0x000000ffff007224 */ /* 0x000fd400078e00ff */
.L_x_247:
[----:B------:R-:W-:Y:S05]  /*1720*/  BSYNC B0 ;  /* 0x0000000000007941 */ /* 0x000fea0003800000 */
.L_x_245:
        /* <DEDUP_REMOVED lines=63> */
.L_x_249:
[----:B------:R-:W-:Y:S05]  /*1b20*/  BSYNC B0 ;  /* 0x0000000000007941 */ /* 0x000fea0003800000 */
.L_x_248:
[----:B0-----:R-:W-:Y:S01]  /*1b30*/  DFMA R44, R44, UR8, R8 ;  /* 0x000000082c2c7c2b */ /* 0x001fe20008000008 */
[----:B------:R-:W-:-:S06]  /*1b40*/  LEA.HI.X.SX32 R13, R0, UR13, 0x1, P1 ;  /* 0x0000000d000d7c11 */ /* 0x000fcc00088f0eff */
[----:B------:R2:W-:Y:S04]  /*1b50*/  STG.E.64 desc[UR6][R12.64], R44 ;  /* 0x0000002c0c007986 */ /* 0x0005e8000c101b06 */
.L_x_244:
        /* <DEDUP_REMOVED lines=11> */
        .weak           $__internal_13_$__cuda_sm20_div_s64
        .type           $__internal_13_$__cuda_sm20_div_s64,@function
        .size           $__internal_13_$__cuda_sm20_div_s64,($_ZN2at6native60_GLOBAL__N__2075b504_27_DistributionCauchyKernel_cu_d62eea8743distribution_elementwise_grid_stride_kernelIdLi2EZNS0_9templates4cuda21uniform_and_transformIddPNS_17CUDAGeneratorImplEZZZNS4_13cauchy_kernelIS7_EEvRNS_18TensorIteratorBaseEddT_ENKUlvE_clEvENKUlvE_clEvEUldE_EEvSA_T1_T2_EUlP24curandStatePhilox4_32_10E0_ZNS1_27distribution_nullary_kernelIdd6float4S7_SJ_SE_EEvSA_SG_RKT3_T4_EUlidE_EEvlNS_15PhiloxCudaStateESF_SG_$__internal_trig_reduction_slowpathd - $__internal_13_$__cuda_sm20_div_s64)
$__internal_13_$__cuda_sm20_div_s64:
[----:B------:R-:W-:Y:S02]  /*1c10*/  IMAD.MOV.U32 R16, RZ, RZ, R9 ;  /* 0x000000ffff107224 */ /* 0x000fe400078e0009 */
[----:B------:R-:W-:-:S04]  /*1c20*/  IMAD.MOV.U32 R17, RZ, RZ, RZ ;  /* 0x000000ffff117224 */ /* 0x000fc800078e00ff */
[----:B------:R0:W1:Y:S02]  /*1c30*/  I2F.U64.RP R15, R16 ;  /* 0x00000010000f7312 */ /* 0x0000640000309000 */
[----:B0-----:R-:W-:-:S04]  /*1c40*/  IADD3 R16, P4, RZ, -UR4, RZ ;  /* 0x80000004ff107c10 */ /* 0x001fc8000ff9e0ff */
[----:B------:R-:W-:Y:S02]  /*1c50*/  IADD3.X R18, RZ, ~UR5, RZ, P4, !PT ;  /* 0x80000005ff127c10 */ /* 0x000fe4000a7fe4ff */
[----:B-1----:R-:W0:Y:S02]  /*1c60*/  MUFU.RCP R15, R15 ;  /* 0x0000000f000f7308 */ /* 0x002e240000001000 */
[----:B0-----:R-:W-:-:S06]  /*1c70*/  VIADD R4, R15, 0x1ffffffe ;  /* 0x1ffffffe0f047836 */ /* 0x001fcc0000000000 */
[----:B------:R-:W0:Y:S02]  /*1c80*/  F2I.U64.TRUNC R4, R4 ;  /* 0x0000000400047311 */ /* 0x000e24000020d800 */
[----:B0-----:R-:W-:-:S04]  /*1c90*/  IMAD.WIDE.U32 R12, R4, R9, RZ ;  /* 0x00000009040c7225 */ /* 0x001fc800078e00ff */
[----:B------:R-:W-:Y:S01]  /*1ca0*/  IMAD R13, R9, R5, R13 ;  /* 0x00000005090d7224 */ /* 0x000fe200078e020d */
[----:B------:R-:W-:-:S05]  /*1cb0*/  IADD3 R19, P0, RZ, -R12, RZ ;  /* 0x8000000cff137210 */ /* 0x000fca0007f1e0ff */
[----:B------:R-:W-:-:S04]  /*1cc0*/  IMAD.HI.U32 R12, R4, R19, RZ ;  /* 0x00000013040c7227 */ /* 0x000fc800078e00ff */
[----:B------:R-:W-:Y:S02]  /*1cd0*/  IMAD.X R21, RZ, RZ, ~R13, P0 ;  /* 0x000000ffff157224 */ /* 0x000fe400000e0e0d */
[----:B------:R-:W-:Y:S02]  /*1ce0*/  IMAD.MOV.U32 R13, RZ, RZ, R4 ;  /* 0x000000ffff0d7224 */ /* 0x000fe400078e0004 */
        /* <DEDUP_REMOVED lines=14> */
[----:B------:R-:W-:-:S04]  /*1dd0*/  IMAD.HI.U32 R12, R13, R17, RZ ;  /* 0x000000110d0c7227 */ /* 0x000fc800078e00ff */
[----:B------:R-:W-:-:S04]  /*1de0*/  IMAD.X R4, RZ, RZ, ~R4, P0 ;  /* 0x000000ffff047224 */ /* 0x000fc800000e0e04 */
[----:B------:R-:W-:-:S04]  /*1df0*/  IMAD.WIDE.U32 R12, P0, R13, R4, R12 ;  /* 0x000000040d0c7225 */ /* 0x000fc8000780000c */
[----:B------:R-:W-:-:S04]  /*1e00*/  IMAD.HI.U32 R13, P2, R15, R17, R12 ;  /* 0x000000110f0d7227 */ /* 0x000fc8000784000c */
[CC--:B------:R-:W-:Y:S02]  /*1e10*/  IMAD R12, R15.reuse, R4.reuse, RZ ;  /* 0x000000040f0c7224 */ /* 0x0c0fe400078e02ff */
[----:B------:R-:W-:-:S03]  /*1e20*/  IMAD.HI.U32 R4, R15, R4, RZ ;  /* 0x000000040f047227 */ /* 0x000fc600078e00ff */
[----:B------:R-:W-:Y:S01]  /*1e30*/  IADD3 R13, P3, R12, R13, RZ ;  /* 0x0000000d0c0d7210 */ /* 0x000fe20007f7e0ff */
[----:B------:R-:W-:-:S04]  /*1e40*/  IMAD.X R15, R4, 0x1, R15, P0 ;  /* 0x00000001040f7824 */ /* 0x000fc800000e060f */
[----:B------:R-:W-:Y:S01]  /*1e50*/  IMAD.HI.U32 R4, R13, R16, RZ ;  /* 0x000000100d047227 */ /* 0x000fe200078e00ff */
[----:B------:R-:W-:-:S03]  /*1e60*/  IADD3.X R15, RZ, RZ, R15, P3, P2 ;  /* 0x000000ffff0f7210 */ /* 0x000fc60001fe440f */
[----:B------:R-:W-:-:S04]  /*1e70*/  IMAD.WIDE.U32 R4, R13, R18, R4 ;  /* 0x000000120d047225 */ /* 0x000fc800078e0004 */
[C---:B------:R-:W-:Y:S02]  /*1e80*/  IMAD R13, R15.reuse, R18, RZ ;  /* 0x000000120f0d7224 */ /* 0x040fe400078e02ff */
[----:B------:R-:W-:-:S04]  /*1e90*/  IMAD.HI.U32 R4, P0, R15, R16, R4 ;  /* 0x000000100f047227 */ /* 0x000fc80007800004 */
[----:B------:R-:W-:Y:S01]  /*1ea0*/  IMAD.HI.U32 R15, R15, R18, RZ ;  /* 0x000000120f0f7227 */ /* 0x000fe200078e00ff */
[----:B------:R-:W-:-:S03]  /*1eb0*/  IADD3 R12, P2, R13, R4, RZ ;  /* 0x000000040d0c7210 */ /* 0x000fc60007f5e0ff */
[----:B------:R-:W-:Y:S01]  /*1ec0*/  IMAD.X R4, RZ, RZ, R15, P0 ;  /* 0x000000ffff047224 */ /* 0x000fe200000e060f */
[----:B------:R-:W-:-:S03]  /*1ed0*/  IADD3 R15, P3, R12, 0x1, RZ ;  /* 0x000000010c0f7810 */ /* 0x000fc60007f7e0ff */
[----:B------:R-:W-:Y:S02]  /*1ee0*/  IMAD.X R13, RZ, RZ, R4, P2 ;  /* 0x000000ffff0d7224 */ /* 0x000fe400010e0604 */
[----:B------:R-:W-:-:S04]  /*1ef0*/  IMAD.WIDE.U32 R4, R12, R9, RZ ;  /* 0x000000090c047225 */ /* 0x000fc800078e00ff */
[----:B------:R-:W-:Y:S01]  /*1f00*/  IMAD R5, R9, R13, R5 ;  /* 0x0000000d09057224 */ /* 0x000fe200078e0205 */
[----:B------:R-:W-:-:S04]  /*1f10*/  IADD3 R4, P0, -R4, R16, RZ ;  /* 0x0000001004047210 */ /* 0x000fc80007f1e1ff */
[----:B------:R-:W-:Y:S01]  /*1f20*/  IADD3 R16, P2, -R9, R4, RZ ;  /* 0x0000000409107210 */ /* 0x000fe20007f5e1ff */
[----:B------:R-:W-:Y:S01]  /*1f30*/  IMAD.X R18, R18, 0x1, ~R5, P0 ;  /* 0x0000000112127824 */ /* 0x000fe200000e0e05 */
[----:B------:R-:W-:-:S04]  /*1f40*/  ISETP.GE.U32.AND P0, PT, R4, R9, PT ;  /* 0x000000090400720c */ /* 0x000fc80003f06070 */
[C---:B------:R-:W-:Y:S02]  /*1f50*/  ISETP.GE.U32.AND.EX P0, PT, R18.reuse, RZ, PT, P0 ;  /* 0x000000ff1200720c */ /* 0x040fe40003f06100 */
[----:B------:R-:W-:Y:S02]  /*1f60*/  IADD3.X R5, R18, -0x1, RZ, P2, !PT ;  /* 0xffffffff12057810 */ /* 0x000fe400017fe4ff */
[----:B------:R-:W-:Y:S01]  /*1f70*/  SEL R16, R16, R4, P0 ;  /* 0x0000000410107207 */ /* 0x000fe20000000000 */
[----:B------:R-:W-:Y:S01]  /*1f80*/  IMAD.X R4, RZ, RZ, R13, P3 ;  /* 0x000000ffff047224 */ /* 0x000fe200018e060d */
[----:B------:R-:W-:Y:S02]  /*1f90*/  SEL R15, R15, R12, P0 ;  /* 0x0000000c0f0f7207 */ /* 0x000fe40000000000 */
[----:B------:R-:W-:Y:S02]  /*1fa0*/  SEL R5, R5, R18, P0 ;  /* 0x0000001205057207 */ /* 0x000fe40000000000 */
[----:B------:R-:W-:-:S02]  /*1fb0*/  ISETP.GE.U32.AND P2, PT, R16, R9, PT ;  /* 0x000000091000720c */ /* 0x000fc40003f46070 */
[----:B------:R-:W-:Y:S02]  /*1fc0*/  SEL R12, R4, R13, P0 ;  /* 0x0000000d040c7207 */ /* 0x000fe40000000000 */
[----:B------:R-:W-:Y:S02]  /*1fd0*/  IADD3 R4, P3, R15, 0x1, RZ ;  /* 0x000000010f047810 */ /* 0x000fe40007f7e0ff */
[----:B------:R-:W-:-:S03]  /*1fe0*/  ISETP.GE.U32.AND.EX P0, PT, R5, RZ, PT, P2 ;  /* 0x000000ff0500720c */ /* 0x000fc60003f06120 */
[----:B------:R-:W-:Y:S01]  /*1ff0*/  IMAD.X R5, RZ, RZ, R12, P3 ;  /* 0x000000ffff057224 */ /* 0x000fe200018e060c */
[----:B------:R-:W-:Y:S01]  /*2000*/  SEL R4, R4, R15, P0 ;  /* 0x0000000f04047207 */ /* 0x000fe20000000000 */
[----:B------:R-:W-:-:S03]  /*2010*/  IMAD.MOV.U32 R15, RZ, RZ, 0x0 ;  /* 0x00000000ff0f7424 */ /* 0x000fc600078e00ff */
[----:B------:R-:W-:Y:S02]  /*2020*/  SEL R5, R5, R12, P0 ;  /* 0x0000000c05057207 */ /* 0x000fe40000000000 */
[-C--:B------:R-:W-:Y:S02]  /*2030*/  IADD3 R13, P2, RZ, -R4.reuse, RZ ;  /* 0x80000004ff0d7210 */ /* 0x080fe40007f5e0ff */
[----:B------:R-:W-:Y:S02]  /*2040*/  ISETP.NE.U32.AND P0, PT, R9, RZ, PT ;  /* 0x000000ff0900720c */ /* 0x000fe40003f05070 */
[----:B------:R-:W-:Y:S02]  /*2050*/  IADD3.X R12, RZ, ~R5, RZ, P2, !PT ;  /* 0x80000005ff0c7210 */ /* 0x000fe400017fe4ff */
[----:B------:R-:W-:Y:S02]  /*2060*/  ISETP.NE.AND.EX P0, PT, RZ, RZ, PT, P0 ;  /* 0x000000ffff00720c */ /* 0x000fe40003f05300 */
[----:B------:R-:W-:-:S02]  /*2070*/  SEL R4, R13, R4, !P1 ;  /* 0x000000040d047207 */ /* 0x000fc40004800000 */
[----:B------:R-:W-:Y:S02]  /*2080*/  SEL R5, R12, R5, !P1 ;  /* 0x000000050c057207 */ /* 0x000fe40004800000 */
[----:B------:R-:W-:Y:S02]  /*2090*/  SEL R4, R4, 0xffffffff, P0 ;  /* 0xffffffff04047807 */ /* 0x000fe40000000000 */
[----:B------:R-:W-:Y:S01]  /*20a0*/  SEL R5, R5, 0xffffffff, P0 ;  /* 0xffffffff05057807 */ /* 0x000fe20000000000 */
[----:B------:R-:W-:Y:S06]  /*20b0*/  RET.REL.NODEC R14 `(_ZN2at6native60_GLOBAL__N__2075b504_27_DistributionCauchyKernel_cu_d62eea8743distribution_elementwise_grid_stride_kernelIdLi2EZNS0_9templates4cuda21uniform_and_transformIddPNS_17CUDAGeneratorImplEZZZNS4_13cauchy_kernelIS7_EEvRNS_18TensorIteratorBaseEddT_ENKUlvE_clEvENKUlvE_clEvEUldE_EEvSA_T1_T2_EUlP24curandStatePhilox4_32_10E0_ZNS1_27distribution_nullary_kernelIdd6float4S7_SJ_SE_EEvSA_SG_RKT3_T4_EUlidE_EEvlNS_15PhiloxCudaStateESF_SG_) ;  /* 0xffffffdc0ed07950 */ /* 0x000fec0003c3ffff */
        .type           $_ZN2at6native60_GLOBAL__N__2075b504_27_DistributionCauchyKernel_cu_d62eea8743distribution_elementwise_grid_stride_kernelIdLi2EZNS0_9templates4cuda21uniform_and_transformIddPNS_17CUDAGeneratorImplEZZZNS4_13cauchy_kernelIS7_EEvRNS_18TensorIteratorBaseEddT_ENKUlvE_clEvENKUlvE_clEvEUldE_EEvSA_T1_T2_EUlP24curandStatePhilox4_32_10E0_ZNS1_27distribution_nullary_kernelIdd6float4S7_SJ_SE_EEvSA_SG_RKT3_T4_EUlidE_EEvlNS_15PhiloxCudaStateESF_SG_$__internal_trig_reduction_slowpathd,@function
        .size           $_ZN2at6native60_GLOBAL__N__2075b504_27_DistributionCauchyKernel_cu_d62eea8743distribution_elementwise_grid_stride_kernelIdLi2EZNS0_9templates4cuda21uniform_and_transformIddPNS_17CUDAGeneratorImplEZZZNS4_13cauchy_kernelIS7_EEvRNS_18TensorIteratorBaseEddT_ENKUlvE_clEvENKUlvE_clEvEUldE_EEvSA_T1_T2_EUlP24curandStatePhilox4_32_10E0_ZNS1_27distribution_nullary_kernelIdd6float4S7_SJ_SE_EEvSA_SG_RKT3_T4_EUlidE_EEvlNS_15PhiloxCudaStateESF_SG_$__internal_trig_reduction_slowpathd,(.L_x_335 - $_ZN2at6native60_GLOBAL__N__2075b504_27_DistributionCauchyKernel_cu_d62eea8743distribution_elementwise_grid_stride_kernelIdLi2EZNS0_9templates4cuda21uniform_and_transformIddPNS_17CUDAGeneratorImplEZZZNS4_13cauchy_kernelIS7_EEvRNS_18TensorIteratorBaseEddT_ENKUlvE_clEvENKUlvE_clEvEUldE_EEvSA_T1_T2_EUlP24curandStatePhilox4_32_10E0_ZNS1_27distribution_nullary_kernelIdd6float4S7_SJ_SE_EEvSA_SG_RKT3_T4_EUlidE_EEvlNS_15PhiloxCudaStateESF_SG_$__internal_trig_reduction_slowpathd)
$_ZN2at6native60_GLOBAL__N__2075b504_27_DistributionCauchyKernel_cu_d62eea8743distribution_elementwise_grid_stride_kernelIdLi2EZNS0_9templates4cuda21uniform_and_transformIddPNS_17CUDAGeneratorImplEZZZNS4_13cauchy_kernelIS7_EEvRNS_18TensorIteratorBaseEddT_ENKUlvE_clEvENKUlvE_clEvEUldE_EEvSA_T1_T2_EUlP24curandStatePhilox4_32_10E0_ZNS1_27distribution_nullary_kernelIdd6float4S7_SJ_SE_EEvSA_SG_RKT3_T4_EUlidE_EEvlNS_15PhiloxCudaStateESF_SG_$__internal_trig_reduction_slowpathd:
[----:B------:R-:W-:Y:S01]  /*20c0*/  SHF.R.U32.HI R15, RZ, 0x14, R17 ;  /* 0x00000014ff0f7819 */ /* 0x000fe20000011611 */
[----:B------:R-:W-:-:S03]  /*20d0*/  IMAD.MOV.U32 R5, RZ, RZ, RZ ;  /* 0x000000ffff057224 */ /* 0x000fc600078e00ff */
[----:B------:R-:W-:-:S04]  /*20e0*/  LOP3.LUT R0, R15, 0x7ff, RZ, 0xc0, !PT ;  /* 0x000007ff0f007812 */ /* 0x000fc800078ec0ff */
[----:B------:R-:W-:-:S13]  /*20f0*/  ISETP.NE.AND P0, PT, R0, 0x7ff, PT ;  /* 0x000007ff0000780c */ /* 0x000fda0003f05270 */
[----:B------:R-:W-:Y:S05]  /*2100*/  @!P0 BRA `(.L_x_251) ;  /* 0x0000000800388947 */ /* 0x000fea0003800000 */
[----:B------:R-:W-:Y:S01]  /*2110*/  VIADD R0, R0, 0xfffffc00 ;  /* 0xfffffc0000007836 */ /* 0x000fe20000000000 */
[----:B------:R-:W-:Y:S01]  /*2120*/  BSSY B2, `(.L_x_252) ;  /* 0x0000032000027945 */ /* 0x000fe20003800000 */
[----:B------:R-:W-:Y:S01]  /*2130*/  VIADD R15, R15, 0xfffffc00 ;  /* 0xfffffc000f0f7836 */ /* 0x000fe20000000000 */
        /* <DEDUP_REMOVED lines=14> */
[----:B------:R-:W-:Y:S01]  /*2220*/  MOV R43, R41 ;  /* 0x00000029002b7202 */ /* 0x000fe20000000f00 */
[----:B------:R-:W-:Y:S01]  /*2230*/  IMAD.MOV.U32 R0, RZ, RZ, R1 ;  /* 0x000000ffff007224 */ /* 0x000fe200078e0001 */
[----:B------:R-:W-:Y:S02]  /*2240*/  CS2R R12, SRZ ;  /* 0x00000000000c7805 */ /* 0x000fe4000001ff00 */
[----:B------:R-:W-:Y:S01]  /*2250*/  LOP3.LUT R49, R49, 0x80000000, RZ, 0xfc, !PT ;  /* 0x8000000031317812 */ /* 0x000fe200078efcff */
[----:B------:R-:W1:Y:S01]  /*2260*/  LDC.64 R2, c[0x0][0x208] ;  /* 0x00008200ff027b82 */ /* 0x000e620000000a00 */
[----:B0-----:R-:W-:-:S07]  /*2270*/  IMAD.WIDE R44, R41, 0x8, R44 ;  /* 0x00000008292c7825 */ /* 0x001fce00078e022c */
.L_x_254:
[----:B-1----:R-:W-:Y:S01]  /*2280*/  R2UR UR14, R2 ;  /* 0x00000000020e72ca */ /* 0x002fe200000e0000 */
[----:B------:R-:W-:Y:S01]  /*2290*/  IMAD.MOV.U32 R4, RZ, RZ, R44 ;  /* 0x000000ffff047224 */ /* 0x000fe200078e002c */
[----:B------:R-:W-:Y:S01]  /*22a0*/  R2UR UR15, R3 ;  /* 0x00000000030f72ca */ /* 0x000fe200000e0000 */
[----:B------:R-:W-:-:S12]  /*22b0*/  IMAD.MOV.U32 R5, RZ, RZ, R45 ;  /* 0x000000ffff057224 */ /* 0x000fd800078e002d */
[----:B------:R-:W2:Y:S01]  /*22c0*/  LDG.E.64.CONSTANT R4, desc[UR14][R4.64] ;  /* 0x0000000e04047981 */ /* 0x000ea2000c1e9b00 */
[----:B------:R-:W-:Y:S02]  /*22d0*/  VIADD R43, R43, 0x1 ;  /* 0x000000012b2b7836 */ /* 0x000fe40000000000 */
[----:B--2---:R-:W-:-:S04]  /*22e0*/  IMAD.WIDE.U32 R12, P3, R4, R47, R12 ;  /* 0x0000002f040c7225 */ /* 0x004fc8000786000c */
[C---:B------:R-:W-:Y:S02]  /*22f0*/  IMAD R51, R4.reuse, R49, RZ ;  /* 0x0000003104337224 */ /* 0x040fe400078e02ff */
[----:B------:R-:W-:Y:S02]  /*2300*/  IMAD R46, R5, R47, RZ ;  /* 0x0000002f052e7224 */ /* 0x000fe400078e02ff */
[----:B------:R-:W-:Y:S01]  /*2310*/  IMAD.HI.U32 R48, R4, R49, RZ ;  /* 0x0000003104307227 */ /* 0x000fe200078e00ff */
[----:B------:R-:W-:-:S03]  /*2320*/  IADD3 R13, P0, R51, R13, RZ ;  /* 0x0000000d330d7210 */ /* 0x000fc60007f1e0ff */
[----:B------:R-:W-:Y:S01]  /*2330*/  IMAD.X R51, RZ, RZ, R48, P3 ;  /* 0x000000ffff337224 */ /* 0x000fe200018e0630 */
[----:B------:R-:W-:Y:S01]  /*2340*/  IADD3 R13, P1, R46, R13, RZ ;  /* 0x0000000d2e0d7210 */ /* 0x000fe20007f3e0ff */
[----:B------:R-:W-:Y:S01]  /*2350*/  IMAD.HI.U32 R46, R5, R47, RZ ;  /* 0x0000002f052e7227 */ /* 0x000fe200078e00ff */
[----:B------:R-:W-:-:S03]  /*2360*/  ISETP.GE.AND P3, PT, R43, R42, PT ;  /* 0x0000002a2b00720c */ /* 0x000fc60003f66270 */
[C---:B------:R-:W-:Y:S01]  /*2370*/  IMAD.HI.U32 R4, R5.reuse, R49, RZ ;  /* 0x0000003105047227 */ /* 0x040fe200078e00ff */
[----:B------:R-:W-:Y:S01]  /*2380*/  IADD3.X R46, P0, R46, R51, RZ, P0, !PT ;  /* 0x000000332e2e7210 */ /* 0x000fe2000071e4ff */
[----:B------:R0:W-:Y:S02]  /*2390*/  STL.64 [R0], R12 ;  /* 0x0000000c00007387 */ /* 0x0001e40000100a00 */
[----:B------:R-:W-:Y:S02]  /*23a0*/  IMAD R5, R5, R49, RZ ;  /* 0x0000003105057224 */ /* 0x000fe400078e02ff */
[----:B------:R-:W-:Y:S01]  /*23b0*/  IMAD.X R4, RZ, RZ, R4, P0 ;  /* 0x000000ffff047224 */ /* 0x000fe200000e0604 */
[----:B------:R-:W-:Y:S02]  /*23c0*/  IADD3 R44, P0, R44, 0x8, RZ ;  /* 0x000000082c2c7810 */ /* 0x000fe40007f1e0ff */
[----:B------:R-:W-:-:S03]  /*23d0*/  IADD3.X R46, P1, R5, R46, RZ, P1, !PT ;  /* 0x0000002e052e7210 */ /* 0x000fc60000f3e4ff */
[----:B------:R-:W-:Y:S02]  /*23e0*/  IMAD.X R45, RZ, RZ, R45, P0 ;  /* 0x000000ffff2d7224 */ /* 0x000fe400000e062d */
[----:B------:R-:W-:Y:S01]  /*23f0*/  IMAD.X R5, RZ, RZ, R4, P1 ;  /* 0x000000ffff057224 */ /* 0x000fe200008e0604 */
[----:B0-----:R-:W-:Y:S01]  /*2400*/  IADD3 R0, R0, 0x8, RZ ;  /* 0x0000000800007810 */ /* 0x001fe20007ffe0ff */
[----:B------:R-:W-:Y:S02]  /*2410*/  IMAD.MOV.U32 R12, RZ, RZ, R46 ;  /* 0x000000ffff0c7224 */ /* 0x000fe400078e002e */
[----:B------:R-:W-:Y:S01]  /*2420*/  IMAD.MOV.U32 R13, RZ, RZ, R5 ;  /* 0x000000ffff0d7224 */ /* 0x000fe200078e0005 */
[----:B------:R-:W-:Y:S06]  /*2430*/  @!P3 BRA `(.L_x_254) ;  /* 0xfffffffc0090b947 */ /* 0x000fec000383ffff */
.L_x_253:
[----:B------:R-:W-:Y:S05]  /*2440*/  BSYNC B2 ;  /* 0x0000000000027941 */ /* 0x000fea0003800000 */
.L_x_252:
[----:B------:R-:W-:-:S04]  /*2450*/  IMAD.IADD R0, R43, 0x1, -R41 ;  /* 0x000000012b007824 */ /* 0x000fc800078e0a29 */
[----:B------:R-:W-:-:S05]  /*2460*/  IMAD R47, R0, 0x8, R1 ;  /* 0x00000008002f7824 */ /* 0x000fca00078e0201 */
[----:B------:R0:W-:Y:S04]  /*2470*/  STL.64 [R47], R12 ;  /* 0x0000000c2f007387 */ /* 0x0001e80000100a00 */
[----:B------:R-:W2:Y:S04]  /*2480*/  LDL.64 R2, [R1+0x10] ;  /* 0x0000100001027983 */ /* 0x000ea80000100a00 */
[----:B------:R-:W3:Y:S04]  /*2490*/  @P2 LDL.64 R42, [R1+0x8] ;  /* 0x00000800012a2983 */ /* 0x000ee80000100a00 */
[----:B------:R-:W0:Y:S01]  /*24a0*/  LDL.64 R4, [R1+0x18] ;  /* 0x0000180001047983 */ /* 0x000e220000100a00 */
[----:B------:R-:W-:Y:S01]  /*24b0*/  @P2 IADD3 R41, -R15, 0x40, RZ ;  /* 0x000000400f292810 */ /* 0x000fe20007ffe1ff */
[----:B------:R-:W-:Y:S01]  /*24c0*/  UMOV UR4, URZ ;  /* 0x0000003f00047c82 */ /* 0x000fe20008000000 */
[----:B--2---:R-:W-:-:S02]  /*24d0*/  @P2 SHF.L.U32 R45, R2, R15, RZ ;  /* 0x0000000f022d2219 */ /* 0x004fc400000006ff */
[-C--:B------:R-:W-:Y:S02]  /*24e0*/  @P2 SHF.R.U64 R44, R2, R41.reuse, R3 ;  /* 0x00000029022c2219 */ /* 0x080fe40000001203 */
[-CC-:B---3--:R-:W-:Y:S02]  /*24f0*/  @P2 SHF.R.U64 R0, R42, R41.reuse, R43.reuse ;  /* 0x000000292a002219 */ /* 0x188fe4000000122b */
[----:B------:R-:W-:Y:S02]  /*2500*/  @P2 SHF.R.U32.HI R42, RZ, R41, R43 ;  /* 0x00000029ff2a2219 */ /* 0x000fe4000001162b */
[-C--:B------:R-:W-:Y:S02]  /*2510*/  @P2 SHF.L.U64.HI R43, R2, R15.reuse, R3 ;  /* 0x0000000f022b2219 */ /* 0x080fe40000010203 */
[----:B0-----:R-:W-:Y:S02]  /*2520*/  @P2 SHF.L.U32 R13, R4, R15, RZ ;  /* 0x0000000f040d2219 */ /* 0x001fe400000006ff */
[----:B------:R-:W-:-:S02]  /*2530*/  @P2 LOP3.LUT R2, R0, R45, RZ, 0xfc, !PT ;  /* 0x0000002d00022212 */ /* 0x000fc400078efcff */
[----:B------:R-:W-:Y:S02]  /*2540*/  @P2 SHF.R.U32.HI R41, RZ, R41, R3 ;  /* 0x00000029ff292219 */ /* 0x000fe40000011603 */
[----:B------:R-:W-:Y:S02]  /*2550*/  @P2 SHF.L.U64.HI R0, R4, R15, R5 ;  /* 0x0000000f04002219 */ /* 0x000fe40000010205 */
[----:B------:R-:W-:Y:S02]  /*2560*/  @P2 LOP3.LUT R3, R42, R43, RZ, 0xfc, !PT ;  /* 0x0000002b2a032212 */ /* 0x000fe400078efcff */
[----:B------:R-:W-:Y:S02]  /*2570*/  @P2 LOP3.LUT R4, R13, R44, RZ, 0xfc, !PT ;  /* 0x0000002c0d042212 */ /* 0x000fe400078efcff */
[C-C-:B------:R-:W-:Y:S01]  /*2580*/  SHF.L.U64.HI R12, R2.reuse, 0x2, R3.reuse ;  /* 0x00000002020c7819 */ /* 0x140fe20000010203 */
[----:B------:R-:W-:Y:S01]  /*2590*/  IMAD.SHL.U32 R2, R2, 0x4, RZ ;  /* 0x0000000402027824 */ /* 0x000fe200078e00ff */
[----:B------:R-:W-:Y:S01]  /*25a0*/  SHF.R.U32.HI R42, RZ, 0x1e, R3 ;  /* 0x0000001eff2a7819 */ /* 0x000fe20000011603 */
[----:B------:R-:W-:Y:S01]  /*25b0*/  IMAD.SHL.U32 R45, R4, 0x4, RZ ;  /* 0x00000004042d7824 */ /* 0x000fe200078e00ff */
[----:B------:R-:W-:-:S02]  /*25c0*/  @P2 LOP3.LUT R5, R0, R41, RZ, 0xfc, !PT ;  /* 0x0000002900052212 */ /* 0x000fc400078efcff */
[----:B------:R-:W-:Y:S02]  /*25d0*/  IADD3 RZ, P0, RZ, -R2, RZ ;  /* 0x80000002ffff7210 */ /* 0x000fe40007f1e0ff */
[----:B------:R-:W-:Y:S02]  /*25e0*/  LOP3.LUT R0, RZ, R12, RZ, 0x33, !PT ;  /* 0x0000000cff007212 */ /* 0x000fe400078e33ff */
[----:B------:R-:W-:Y:S02]  /*25f0*/  LOP3.LUT R45, R42, R45, RZ, 0xfc, !PT ;  /* 0x0000002d2a2d7212 */ /* 0x000fe400078efcff */
[----:B------:R-:W-:Y:S02]  /*2600*/  SHF.L.U64.HI R42, R4, 0x2, R5 ;  /* 0x00000002042a7819 */ /* 0x000fe40000010205 */
[----:B------:R-:W-:Y:S02]  /*2610*/  IADD3.X R3, P0, RZ, R0, RZ, P0, !PT ;  /* 0x00000000ff037210 */ /* 0x000fe4000071e4ff */
[----:B------:R-:W-:-:S02]  /*2620*/  LOP3.LUT R4, RZ, R45, RZ, 0x33, !PT ;  /* 0x0000002dff047212 */ /* 0x000fc400078e33ff */
        /* <DEDUP_REMOVED lines=13> */
[----:B------:R-:W0:Y:S02]  /*2700*/  FLO.U32 R13, R13 ;  /* 0x0000000d000d7300 */ /* 0x000e2400000e0000 */
[C---:B0-----:R-:W-:Y:S02]  /*2710*/  IADD3 R41, -R13.reuse, 0x1f, RZ ;  /* 0x0000001f0d297810 */ /* 0x041fe40007ffe1ff */
        /* <DEDUP_REMOVED lines=12> */
[----:B------:R-:W-:-:S03]  /*27e0*/  @P0 LOP3.LUT R15, R2, R43, RZ, 0xfc, !PT ;  /* 0x0000002b020f0212 */ /* 0x000fc600078efcff */
[----:B------:R-:W-:Y:S01]  /*27f0*/  IMAD.MOV.U32 R2, RZ, RZ, R13 ;  /* 0x000000ffff027224 */ /* 0x000fe200078e000d */
[----:B------:R-:W-:Y:S01]  /*2800*/  IADD3 RZ, P0, R12, R12, RZ ;  /* 0x0000000c0cff7210 */ /* 0x000fe20007f1e0ff */
[----:B------:R-:W-:-:S04]  /*2810*/  IMAD.HI.U32 R13, R15, -0x36f0255e, RZ ;  /* 0xc90fdaa20f0d7827 */ /* 0x000fc800078e00ff */
[----:B------:R-:W-:-:S04]  /*2820*/  IMAD.WIDE.U32 R2, R45, -0x36f0255e, R2 ;  /* 0xc90fdaa22d027825 */ /* 0x000fc800078e0002 */
[----:B------:R-:W-:-:S04]  /*2830*/  IMAD.WIDE.U32 R2, P2, R15, 0x2168c235, R2 ;  /* 0x2168c2350f027825 */ /* 0x000fc80007840002 */
[----:B------:R-:W-:Y:S01]  /*2840*/  IMAD R15, R15, -0x36f0255e, RZ ;  /* 0xc90fdaa20f0f7824 */ /* 0x000fe200078e02ff */
[----:B------:R-:W-:Y:S01]  /*2850*/  IADD3.X RZ, P0, R2, R2, RZ, P0, !PT ;  /* 0x0000000202ff7210 */ /* 0x000fe2000071e4ff */
[----:B------:R-:W-:-:S03]  /*2860*/  IMAD.X R12, RZ, RZ, R13, P2 ;  /* 0x000000ffff0c7224 */ /* 0x000fc600010e060d */
[----:B------:R-:W-:-:S04]  /*2870*/  IADD3 R3, P2, R15, R3, RZ ;  /* 0x000000030f037210 */ /* 0x000fc80007f5e0ff */
[C---:B------:R-:W-:Y:S01]  /*2880*/  ISETP.GT.U32.AND P3, PT, R3.reuse, RZ, PT ;  /* 0x000000ff0300720c */ /* 0x040fe20003f64070 */
[----:B------:R-:W-:Y:S01]  /*2890*/  IMAD.X R12, RZ, RZ, R12, P2 ;  /* 0x000000ffff0c7224 */ /* 0x000fe200010e060c */
[----:B------:R-:W-:-:S04]  /*28a0*/  IADD3.X R2, P2, R3, R3, RZ, P0, !PT ;  /* 0x0000000303027210 */ /* 0x000fc8000075e4ff */
[C---:B------:R-:W-:Y:S01]  /*28b0*/  ISETP.GT.AND.EX P0, PT, R12.reuse, RZ, PT, P3 ;  /* 0x000000ff0c00720c */ /* 0x040fe20003f04330 */
[----:B------:R-:W-:-:S03]  /*28c0*/  IMAD.X R13, R12, 0x1, R12, P2 ;  /* 0x000000010c0d7824 */ /* 0x000fc600010e060c */
[----:B------:R-:W-:Y:S02]  /*28d0*/  SEL R2, R2, R3, P0 ;  /* 0x0000000302027207 */ /* 0x000fe40000000000 */
[----:B------:R-:W-:Y:S02]  /*28e0*/  SEL R13, R13, R12, P0 ;  /* 0x0000000c0d0d7207 */ /* 0x000fe40000000000 */
[----:B------:R-:W-:Y:S02]  /*28f0*/  IADD3 R47, P2, R2, 0x1, RZ ;  /* 0x00000001022f7810 */ /* 0x000fe40007f5e0ff */
[----:B------:R-:W-:Y:S02]  /*2900*/  SEL R3, RZ, 0x1, !P0 ;  /* 0x00000001ff037807 */ /* 0x000fe40004000000 */
[----:B------:R-:W-:Y:S01]  /*2910*/  LOP3.LUT P0, R17, R17, 0x80000000, RZ, 0xc0, !PT ;  /* 0x8000000011117812 */ /* 0x000fe2000780c0ff */
[----:B------:R-:W-:Y:S01]  /*2920*/  IMAD.X R2, RZ, RZ, R13, P2 ;  /* 0x000000ffff027224 */ /* 0x000fe200010e060d */
[----:B------:R-:W-:-:S02]  /*2930*/  IADD3 R3, R3, R4, RZ ;  /* 0x0000000403037210 */ /* 0x000fc40007ffe0ff */
[----:B------:R-:W-:Y:S02]  /*2940*/  @P1 LOP3.LUT R17, R17, 0x80000000, RZ, 0x3c, !PT ;  /* 0x8000000011111812 */ /* 0x000fe400078e3cff */
[----:B------:R-:W-:Y:S01]  /*2950*/  SHF.R.U64 R47, R47, 0xa, R2 ;  /* 0x0000000a2f2f7819 */ /* 0x000fe20000001202 */
[----:B------:R-:W-:-:S03]  /*2960*/  IMAD.SHL.U32 R3, R3, 0x100000, RZ ;  /* 0x0010000003037824 */ /* 0x000fc600078e00ff */
[----:B------:R-:W-:-:S03]  /*2970*/  IADD3 R47, P2, R47, 0x1, RZ ;  /* 0x000000012f2f7810 */ /* 0x000fc60007f5e0ff */
[----:B------:R-:W-:Y:S01]  /*2980*/  @P0 IMAD.MOV R5, RZ, RZ, -R5 ;  /* 0x000000ffff050224 */ /* 0x000fe200078e0a05 */
[----:B------:R-:W-:-:S04]  /*2990*/  LEA.HI.X R2, R2, RZ, RZ, 0x16, P2 ;  /* 0x000000ff02027211 */ /* 0x000fc800010fb4ff */
[--C-:B------:R-:W-:Y:S02]  /*29a0*/  SHF.R.U64 R47, R47, 0x1, R2.reuse ;  /* 0x000000012f2f7819 */ /* 0x100fe40000001202 */
[----:B------:R-:W-:Y:S02]  /*29b0*/  SHF.R.U32.HI R2, RZ, 0x1, R2 ;  /* 0x00000001ff027819 */ /* 0x000fe40000011602 */
[----:B------:R-:W-:-:S04]  /*29c0*/  IADD3 R47, P2, P3, R47, -UR4, RZ ;  /* 0x800000042f2f7c10 */ /* 0x000fc8000fb5e0ff */
[----:B------:R-:W-:-:S04]  /*29d0*/  IADD3.X R0, R2, 0x3fe00000, ~R3, P2, P3 ;  /* 0x3fe0000002007810 */ /* 0x000fc800017e6c03 */
[----:B------:R-:W-:-:S07]  /*29e0*/  LOP3.LUT R17, R0, R17, RZ, 0xfc, !PT ;  /* 0x0000001100117212 */ /* 0x000fce00078efcff */
.L_x_251:
[----:B------:R-:W-:Y:S02]  /*29f0*/  IMAD.MOV.U32 R41, RZ, RZ, 0x0 ;  /* 0x00000000ff297424 */ /* 0x000fe400078e00ff */
[----:B------:R-:W-:Y:S02]  /*2a00*/  IMAD.MOV.U32 R0, RZ, RZ, R5 ;  /* 0x000000ffff007224 */ /* 0x000fe400078e0005 */
[----:B------:R-:W-:Y:S02]  /*2a10*/  IMAD.MOV.U32 R2, RZ, RZ, R47 ;  /* 0x000000ffff027224 */ /* 0x000fe400078e002f */
[----:B------:R-:W-:Y:S01]  /*2a20*/  IMAD.MOV.U32 R3, RZ, RZ, R17 ;  /* 0x000000ffff037224 */ /* 0x000fe200078e0011 */
[----:B------:R-:W-:Y:S06]  /*2a30*/  RET.REL.NODEC R40 `(_ZN2at6native60_GLOBAL__N__2075b504_27_DistributionCauchyKernel_cu_d62eea8743distribution_elementwise_grid_stride_kernelIdLi2EZNS0_9templates4cuda21uniform_and_transformIddPNS_17CUDAGeneratorImplEZZZNS4_13cauchy_kernelIS7_EEvRNS_18TensorIteratorBaseEddT_ENKUlvE_clEvENKUlvE_clEvEUldE_EEvSA_T1_T2_EUlP24curandStatePhilox4_32_10E0_ZNS1_27distribution_nullary_kernelIdd6float4S7_SJ_SE_EEvSA_SG_RKT3_T4_EUlidE_EEvlNS_15PhiloxCudaStateESF_SG_) ;  /* 0xffffffd428707950 */ /* 0x000fec0003c3ffff */
.L_x_255:
        /* <DEDUP_REMOVED lines=12> */
.L_x_335:


//--------------------- .text._ZN2at6native60_GLOBAL__N__2075b504_27_DistributionCauchyKernel_cu_d62eea8743distribution_elementwise_grid_stride_kernelIdLi2EZNS0_9templates4cuda21uniform_and_transformIddPNS_17CUDAGeneratorImplEZZZNS4_13cauchy_kernelIS7_EEvRNS_18TensorIteratorBaseEddT_ENKUlvE_clEvENKUlvE_clEvEUldE_EEvSA_T1_T2_EUlP24curandStatePhilox4_32_10E_ZNS1_27distribution_nullary_kernelIdd7double2S7_SJ_SE_EEvSA_SG_RKT3_T4_EUlidE0_EEvlNS_15PhiloxCudaStateESF_SG_ --------------------------
	.section	.text._ZN2at6native60_GLOBAL__N__2075b504_27_DistributionCauchyKernel_cu_d62eea8743distribution_elementwise_grid_stride_kernelIdLi2EZNS0_9templates4cuda21uniform_and_transformIddPNS_17CUDAGeneratorImplEZZZNS4_13cauchy_kernelIS7_EEvRNS_18TensorIteratorBaseEddT_ENKUlvE_clEvENKUlvE_clEvEUldE_EEvSA_T1_T2_EUlP24curandStatePhilox4_32_10E_ZNS1_27distribution_nullary_kernelIdd7double2S7_SJ_SE_EEvSA_SG_RKT3_T4_EUlidE0_EEvlNS_15PhiloxCudaStateESF_SG_,"ax",@progbits
	.align	128
.text._ZN2at6native60_GLOBAL__N__2075b504_27_DistributionCauchyKernel_cu_d62eea8743distribution_elementwise_grid_stride_kernelIdLi2EZNS0_9templates4cuda21uniform_and_transformIddPNS_17CUDAGeneratorImplEZZZNS4_13cauchy_kernelIS7_EEvRNS_18TensorIteratorBaseEddT_ENKUlvE_clEvENKUlvE_clEvEUldE_EEvSA_T1_T2_EUlP24curandStatePhilox4_32_10E_ZNS1_27distribution_nullary_kernelIdd7double2S7_SJ_SE_EEvSA_SG_RKT3_T4_EUlidE0_EEvlNS_15PhiloxCudaStateESF_SG_:
        .type           _ZN2at6native60_GLOBAL__N__2075b504_27_DistributionCauchyKernel_cu_d62eea8743distribution_elementwise_grid_stride_kernelIdLi2EZNS0_9templates4cuda21uniform_and_transformIddPNS_17CUDAGeneratorImplEZZZNS4_13cauchy_kernelIS7_EEvRNS_18TensorIteratorBaseEddT_ENKUlvE_clEvENKUlvE_clEvEUldE_EEvSA_T1_T2_EUlP24curandStatePhilox4_32_10E_ZNS1_27distribution_nullary_kernelIdd7double2S7_SJ_SE_EEvSA_SG_RKT3_T4_EUlidE0_EEvlNS_15PhiloxCudaStateESF_SG_,@function
        .size           _ZN2at6native60_GLOBAL__N__2075b504_27_DistributionCauchyKernel_cu_d62eea8743distribution_elementwise_grid_stride_kernelIdLi2EZNS0_9templates4cuda21uniform_and_transformIddPNS_17CUDAGeneratorImplEZZZNS4_13cauchy_kernelIS7_EEvRNS_18TensorIteratorBaseEddT_ENKUlvE_clEvENKUlvE_clEvEUldE_EEvSA_T1_T2_EUlP24curandStatePhilox4_32_10E_ZNS1_27distribution_nullary_kernelIdd7double2S7_SJ_SE_EEvSA_SG_RKT3_T4_EUlidE0_EEvlNS_15PhiloxCudaStateESF_SG_,(.L_x_338 - _ZN2at6native60_GLOBAL__N__2075b504_27_DistributionCauchyKernel_cu_d62eea8743distribution_elementwise_grid_stride_kernelIdLi2EZNS0_9templates4cuda21uniform_and_transformIddPNS_17CUDAGeneratorImplEZZZNS4_13cauchy_kernelIS7_EEvRNS_18TensorIteratorBaseEddT_ENKUlvE_clEvENKUlvE_clEvEUldE_EEvSA_T1_T2_EUlP24curandStatePhilox4_32_10E_ZNS1_27distribution_nullary_kernelIdd7double2S7_SJ_SE_EEvSA_SG_RKT3_T4_EUlidE0_EEvlNS_15PhiloxCudaStateESF_SG_)
        .other          _ZN2at6native60_GLOBAL__N__2075b504_27_DistributionCauchyKernel_cu_d62eea8743distribution_elementwise_grid_stride_kernelIdLi2EZNS0_9templates4cuda21uniform_and_transformIddPNS_17CUDAGeneratorImplEZZZNS4_13cauchy_kernelIS7_EEvRNS_18TensorIteratorBaseEddT_ENKUlvE_clEvENKUlvE_clEvEUldE_EEvSA_T1_T2_EUlP24curandStatePhilox4_32_10E_ZNS1_27distribution_nullary_kernelIdd7double2S7_SJ_SE_EEvSA_SG_RKT3_T4_EUlidE0_EEvlNS_15PhiloxCudaStateESF_SG_,@"STO_CUDA_ENTRY STV_DEFAULT"
_ZN2at6native60_GLOBAL__N__2075b504_27_DistributionCauchyKernel_cu_d62eea8743distribution_elementwise_grid_stride_kernelIdLi2EZNS0_9templates4cuda21uniform_and_transformIddPNS_17CUDAGeneratorImplEZZZNS4_13cauchy_kernelIS7_EEvRNS_18TensorIteratorBaseEddT_ENKUlvE_clEvENKUlvE_clEvEUldE_EEvSA_T1_T2_EUlP24curandStatePhilox4_32_10E_ZNS1_27distribution_nullary_kernelIdd7double2S7_SJ_SE_EEvSA_SG_RKT3_T4_EUlidE0_EEvlNS_15PhiloxCudaStateESF_SG_:
        /* <DEDUP_REMOVED lines=16> */
[----:B------:R-:W2:Y:S08]  /*0100*/  S2UR UR4, SR_CTAID.X ;  /* 0x00000000000479c3 */ /* 0x000eb00000002500 */
[----:B------:R-:W2:Y:S01]  /*0110*/  LDC R23, c[0x0][RZ] ;  /* 0x00000000ff177b82 */ /* 0x000ea20000000800 */
[----:B---3--:R-:W-:Y:S01]  /*0120*/  @P0 IADD3 R24, P1, R4, R3, RZ ;  /* 0x0000000304180210 */ /* 0x008fe20007f3e0ff */
[----:B------:R-:W-:-:S04]  /*0130*/  HFMA2.MMA R3, -RZ, RZ, 0, 0 ;  /* 0x00000000ff037435 */ /* 0x000fc800000001ff */
[----:B------:R-:W-:Y:S02]  /*0140*/  @P0 IMAD.X R25, RZ, RZ, R5, P1 ;  /* 0x000000ffff190224 */ /* 0x000fe400008e0605 */
[----:B----4-:R-:W-:-:S03]  /*0150*/  VIADD R9, R29, 0xbb67ae85 ;  /* 0xbb67ae851d097836 */ /* 0x010fc60000000000 */
[----:B------:R-:W-:Y:S01]  /*0160*/  SHF.R.U64 R7, R24, 0x2, R25 ;  /* 0x0000000218077819 */ /* 0x000fe20000001219 */
[----:B--2---:R-:W-:Y:S01]  /*0170*/  IMAD.WIDE.U32 R2, R23, UR4, R2 ;  /* 0x0000000417027c25 */ /* 0x004fe2000f8e0002 */
[----:B------:R-:W-:Y:S01]  /*0180*/  SHF.R.U32.HI R8, RZ, 0x2, R25 ;  /* 0x00000002ff087819 */ /* 0x000fe20000011619 */
[----:B------:R-:W-:Y:S02]  /*0190*/  ULDC.64 UR4, c[0x0][0x210] ;  /* 0x0000840000047ab9 */ /* 0x000fe40000000a00 */
[----:B------:R-:W-:Y:S01]  /*01a0*/  IMAD.WIDE.U32 R4, R7, -0x2daee0ad, RZ ;  /* 0xd2511f5307047825 */ /* 0x000fe200078e00ff */
[----:B------:R-:W-:-:S03]  /*01b0*/  UIADD3 UR4, UP0, UR4, -0x1, URZ ;  /* 0xffffffff04047890 */ /* 0x000fc6000ff1e03f */
[----:B------:R-:W-:Y:S01]  /*01c0*/  IMAD.WIDE.U32 R10, R2, -0x326172a9, RZ ;  /* 0xcd9e8d57020a7825 */ /* 0x000fe200078e00ff */
[----:B------:R-:W-:Y:S01]  /*01d0*/  LOP3.LUT R14, R29, R5, R3, 0x96, !PT ;  /* 0x000000051d0e7212 */ /* 0x000fe200078e9603 */
[----:B------:R-:W-:Y:S01]  /*01e0*/  UIADD3.X UR5, UR5, -0x1, URZ, UP0, !UPT ;  /* 0xffffffff05057890 */ /* 0x000fe200087fe43f */
[----:B------:R-:W-:Y:S01]  /*01f0*/  IADD3 R5, R28, -0x61c88647, RZ ;  /* 0x9e3779b91c057810 */ /* 0x000fe20007ffe0ff */
[----:B------:R-:W-:Y:S01]  /*0200*/  IMAD.MOV.U32 R22, RZ, RZ, R2 ;  /* 0x000000ffff167224 */ /* 0x000fe200078e0002 */
[----:B------:R-:W-:Y:S01]  /*0210*/  LOP3.LUT R12, R11, R8, R28, 0x96, !PT ;  /* 0x000000080b0c7212 */ /* 0x000fe200078e961c */
[----:B------:R-:W-:Y:S02]  /*0220*/  IMAD.WIDE.U32 R14, R14, -0x326172a9, RZ ;  /* 0xcd9e8d570e0e7825 */ /* 0x000fe400078e00ff */
[----:B------:R-:W-:Y:S02]  /*0230*/  ISETP.NE.U32.AND P0, PT, RZ, UR5, PT ;  /* 0x00000005ff007c0c */ /* 0x000fe4000bf05070 */
[----:B------:R-:W-:Y:S01]  /*0240*/  IMAD.WIDE.U32 R12, R12, -0x2daee0ad, RZ ;  /* 0xd2511f530c0c7825 */ /* 0x000fe200078e00ff */
[----:B------:R-:W-:-:S03]  /*0250*/  LOP3.LUT R5, R15, R5, R10, 0x96, !PT ;  /* 0x000000050f057212 */ /* 0x000fc600078e960a */
[----:B------:R-:W-:Y:S01]  /*0260*/  VIADD R11, R28, 0x3c6ef372 ;  /* 0x3c6ef3721c0b7836 */ /* 0x000fe20000000000 */
[----:B------:R-:W-:Y:S01]  /*0270*/  LOP3.LUT R16, R13, R4, R9, 0x96, !PT ;  /* 0x000000040d107212 */ /* 0x000fe200078e9609 */
[----:B------:R-:W-:-:S04]  /*0280*/  IMAD.WIDE.U32 R4, R5, -0x2daee0ad, RZ ;  /* 0xd2511f5305047825 */ /* 0x000fc800078e00ff */
[----:B------:R-:W-:-:S04]  /*0290*/  IMAD.WIDE.U32 R16, R16, -0x326172a9, RZ ;  /* 0xcd9e8d5710107825 */ /* 0x000fc800078e00ff */
[----:B------:R-:W-:Y:S01]  /*02a0*/  VIADD R10, R29, 0x76cf5d0a ;  /* 0x76cf5d0a1d0a7836 */ /* 0x000fe20000000000 */
[----:B------:R-:W-:Y:S01]  /*02b0*/  LOP3.LUT R14, R17, R14, R11, 0x96, !PT ;  /* 0x0000000e110e7212 */ /* 0x000fe200078e960b */
[----:B------:R-:W-:Y:S01]  /*02c0*/  VIADD R13, R28, 0x78dde6e4 ;  /* 0x78dde6e41c0d7836 */ /* 0x000fe20000000000 */
[----:B------:R-:W-:Y:S02]  /*02d0*/  IADD3 R11, R29, 0x32370b8f, RZ ;  /* 0x32370b8f1d0b7810 */ /* 0x000fe40007ffe0ff */
[----:B------:R-:W-:Y:S01]  /*02e0*/  LOP3.LUT R18, R5, R12, R10, 0x96, !PT ;  /* 0x0000000c05127212 */ /* 0x000fe200078e960a */
[----:B------:R-:W-:Y:S01]  /*02f0*/  IMAD.WIDE.U32 R14, R14, -0x2daee0ad, RZ ;  /* 0xd2511f530e0e7825 */ /* 0x000fe200078e00ff */
[----:B------:R-:W-:-:S03]  /*0300*/  IADD3 R12, R29, -0x126145ec, RZ ;  /* 0xed9eba141d0c7810 */ /* 0x000fc60007ffe0ff */
[----:B------:R-:W-:Y:S01]  /*0310*/  IMAD.WIDE.U32 R18, R18, -0x326172a9, RZ ;  /* 0xcd9e8d5712127825 */ /* 0x000fe200078e00ff */
[----:B------:R-:W-:Y:S02]  /*0320*/  LOP3.LUT R17, R15, R4, R11, 0x96, !PT ;  /* 0x000000040f117212 */ /* 0x000fe400078e960b */
[C---:B------:R-:W-:Y:S01]  /*0330*/  IADD3 R15, R28.reuse, -0x4ab325aa, RZ ;  /* 0xb54cda561c0f7810 */ /* 0x040fe20007ffe0ff */
[----:B------:R-:W-:-:S05]  /*0340*/  VIADD R5, R28, 0xdaa66d2b ;  /* 0xdaa66d2b1c057836 */ /* 0x000fca0000000000 */
        /* <DEDUP_REMOVED lines=9> */
[----:B------:R-:W-:Y:S02]  /*03e0*/  VIADD R5, R28, 0x1715609d ;  /* 0x1715609d1c057836 */ /* 0x000fe40000000000 */
[----:B------:R-:W-:-:S03]  /*03f0*/  VIADD R14, R29, 0x646e171e ;  /* 0x646e171e1d0e7836 */ /* 0x000fc60000000000 */
[----:B------:R-:W-:Y:S01]  /*0400*/  LOP3.LUT R5, R21, R16, R5, 0x96, !PT ;  /* 0x0000001015057212 */ /* 0x000fe200078e9605 */
[----:B------:R-:W-:-:S04]  /*0410*/  IMAD.WIDE.U32 R16, R17, -0x326172a9, RZ ;  /* 0xcd9e8d5711107825 */ /* 0x000fc800078e00ff */
[----:B------:R-:W-:Y:S01]  /*0420*/  IMAD.WIDE.U32 R4, R5, -0x2daee0ad, RZ ;  /* 0xd2511f5305047825 */ /* 0x000fe200078e00ff */
[----:B------:R-:W-:-:S03]  /*0430*/  LOP3.LUT R15, R17, R20, R15, 0x96, !PT ;  /* 0x00000014110f7212 */ /* 0x000fc600078e960f */
[C---:B------:R-:W-:Y:S01]  /*0440*/  VIADD R17, R28.reuse, 0xf1bbcdc8 ;  /* 0xf1bbcdc81c117836 */ /* 0x040fe20000000000 */
[----:B------:R-:W-:Y:S01]  /*0450*/  LOP3.LUT R18, R5, R18, R14, 0x96, !PT ;  /* 0x0000001205127212 */ /* 0x000fe200078e960e */
[----:B------:R-:W-:Y:S01]  /*0460*/  IMAD.WIDE.U32 R32, R15, -0x2daee0ad, RZ ;  /* 0xd2511f530f207825 */ /* 0x000fe200078e00ff */
[----:B------:R-:W-:-:S03]  /*0470*/  IADD3 R5, R28, 0x5384540f, RZ ;  /* 0x5384540f1c057810 */ /* 0x000fc60007ffe0ff */
[----:B------:R-:W-:Y:S02]  /*0480*/  VIADD R15, R29, 0x1fd5c5a3 ;  /* 0x1fd5c5a31d0f7836 */ /* 0x000fe40000000000 */
[----:B------:R-:W-:-:S03]  /*0490*/  IMAD.WIDE.U32 R18, R18, -0x326172a9, RZ ;  /* 0xcd9e8d5712127825 */ /* 0x000fc600078e00ff */
[----:B------:R-:W-:Y:S01]  /*04a0*/  LOP3.LUT R4, R33, R4, R15, 0x96, !PT ;  /* 0x0000000421047212 */ /* 0x000fe200078e960f */
[----:B------:R-:W-:Y:S01]  /*04b0*/  VIADD R20, R29, 0x96a522ad ;  /* 0x96a522ad1d147836 */ /* 0x000fe20000000000 */
[----:B------:R-:W-:Y:S01]  /*04c0*/  LOP3.LUT R26, R19, R16, R5, 0x96, !PT ;  /* 0x00000010131a7212 */ /* 0x000fe200078e9605 */
[----:B------:R-:W-:Y:S02]  /*04d0*/  VIADD R16, R29, 0xdb3d7428 ;  /* 0xdb3d74281d107836 */ /* 0x000fe40000000000 */
[----:B------:R-:W-:-:S04]  /*04e0*/  IMAD.WIDE.U32 R4, R4, -0x326172a9, RZ ;  /* 0xcd9e8d5704047825 */ /* 0x000fc800078e00ff */
[----:B------:R-:W-:Y:S01]  /*04f0*/  IMAD.WIDE.U32 R26, R26, -0x2daee0ad, RZ ;  /* 0xd2511f531a1a7825 */ /* 0x000fe200078e00ff */
[----:B------:R-:W-:Y:S02]  /*0500*/  LOP3.LUT R17, R5, R18, R17, 0x96, !PT ;  /* 0x0000001205117212 */ /* 0x000fe400078e9611 */
[----:B------:R-:W-:Y:S01]  /*0510*/  IADD3 R5, R28, -0x700cb87f, RZ ;  /* 0x8ff347811c057810 */ /* 0x000fe20007ffe0ff */
[----:B------:R-:W-:Y:S01]  /*0520*/  IMAD.MOV.U32 R19, RZ, RZ, R3 ;  /* 0x000000ffff137224 */ /* 0x000fe200078e0003 */
[----:B------:R-:W-:Y:S01]  /*0530*/  LOP3.LUT R32, R27, R32, R16, 0x96, !PT ;  /* 0x000000201b207212 */ /* 0x000fe200078e9610 */
[----:B------:R-:W-:Y:S01]  /*0540*/  IMAD.HI.U32 R25, R17, -0x2daee0ad, RZ ;  /* 0xd2511f5311197827 */ /* 0x000fe200078e00ff */
[----:B------:R-:W-:-:S03]  /*0550*/  MOV R18, R2 ;  /* 0x0000000200127202 */ /* 0x000fc60000000f00 */
[----:B------:R-:W-:Y:S01]  /*0560*/  IMAD.HI.U32 R6, R32, -0x326172a9, RZ ;  /* 0xcd9e8d5720067827 */ /* 0x000fe200078e00ff */
[----:B------:R-:W-:-:S03]  /*0570*/  LOP3.LUT R0, R25, R26, R20, 0x96, !PT ;  /* 0x0000001a19007212 */ /* 0x000fc600078e9614 */
[----:B------:R-:W-:Y:S01]  /*0580*/  IMAD.MOV.U32 R21, RZ, RZ, R3 ;  /* 0x000000ffff157224 */ /* 0x000fe200078e0003 */
[----:B------:R-:W-:Y:S01]  /*0590*/  LOP3.LUT R6, R6, R4, R5, 0x96, !PT ;  /* 0x0000000406067212 */ /* 0x000fe200078e9605 */
[----:B------:R-:W-:Y:S06]  /*05a0*/  @!P0 BRA `(.L_x_256) ;  /* 0x0000000000188947 */ /* 0x000fec0003800000 */
[----:B------:R-:W-:Y:S01]  /*05b0*/  ULDC UR6, c[0x0][0xc] ;  /* 0x0000030000067ab9 */ /* 0x000fe20000000800 */
[----:B------:R-:W-:Y:S01]  /*05c0*/  MOV R26, 0x600 ;  /* 0x00000600001a7802 */ /* 0x000fe20000000f00 */
[----:B------:R-:W-:-:S05]  /*05d0*/  IMAD R25, R23, UR6, RZ ;  /* 0x0000000617197c24 */ /* 0x000fca000f8e02ff */
[----:B------:R-:W-:-:S07]  /*05e0*/  SHF.L.U32 R25, R25, 0x1, RZ ;  /* 0x0000000119197819 */ /* 0x000fce00000006ff */
[----:B------:R-:W-:Y:S05]  /*05f0*/  CALL.REL.NOINC `($__internal_14_$__cuda_sm20_div_s64) ;  /* 0x0000003800407944 */ /* 0x000fea0003c00000 */
[----:B------:R-:W-:Y:S05]  /*0600*/  BRA `(.L_x_257) ;  /* 0x00000000005c7947 */ /* 0x000fea0003800000 */
.L_x_256:
[----:B------:R-:W0:Y:S02]  /*0610*/  LDC R2, c[0x0][0xc] ;  /* 0x00000300ff027b82 */ /* 0x000e240000000800 */
[----:B0-----:R-:W-:-:S04]  /*0620*/  IMAD R2, R23, R2, RZ ;  /* 0x0000000217027224 */ /* 0x001fc800078e02ff */
[----:B------:R-:W-:-:S04]  /*0630*/  IMAD.SHL.U32 R4, R2, 0x2, RZ ;  /* 0x0000000202047824 */ /* 0x000fc800078e00ff */
[----:B------:R-:W0:Y:S01]  /*0640*/  I2F.U32.RP R5, R4 ;  /* 0x0000000400057306 */ /* 0x000e220000209000 */
[----:B------:R-:W-:Y:S02]  /*0650*/  IADD3 R25, RZ, -R4, RZ ;  /* 0x80000004ff197210 */ /* 0x000fe40007ffe0ff */
[----:B------:R-:W-:-:S05]  /*0660*/  ISETP.NE.U32.AND P2, PT, R4, RZ, PT ;  /* 0x000000ff0400720c */ /* 0x000fca0003f45070 */
[----:B0-----:R-:W0:Y:S02]  /*0670*/  MUFU.RCP R5, R5 ;  /* 0x0000000500057308 */ /* 0x001e240000001000 */
[----:B0-----:R-:W-:Y:S02]  /*0680*/  VIADD R2, R5, 0xffffffe ;  /* 0x0ffffffe05027836 */ /* 0x001fe40000000000 */
[----:B------:R-:W-:-:S04]  /*0690*/  IMAD.MOV.U32 R5, RZ, RZ, RZ ;  /* 0x000000ffff057224 */ /* 0x000fc800078e00ff */
[----:B------:R0:W1:Y:S02]  /*06a0*/  F2I.FTZ.U32.TRUNC.NTZ R3, R2 ;  /* 0x0000000200037305 */ /* 0x000064000021f000 */
[----:B0-----:R-:W-:Y:S02]  /*06b0*/  IMAD.MOV.U32 R2, RZ, RZ, RZ ;  /* 0x000000ffff027224 */ /* 0x001fe400078e00ff */
        /* <DEDUP_REMOVED lines=8> */
[----:B------:R-:W-:-:S13]  /*0740*/  ISETP.GE.U32.AND P1, PT, R25, R4, PT ;  /* 0x000000041900720c */ /* 0x000fda0003f26070 */
[----:B------:R-:W-:Y:S01]  /*0750*/  @P1 VIADD R3, R3, 0x1 ;  /* 0x0000000103031836 */ /* 0x000fe20000000000 */
[----:B------:R-:W-:-:S04]  /*0760*/  @!P2 LOP3.LUT R3, RZ, R4, RZ, 0x33, !PT ;  /* 0x00000004ff03a212 */ /* 0x000fc800078e33ff */
[----:B------:R-:W-:-:S07]  /*0770*/  MOV R4, R3 ;  /* 0x0000000300047202 */ /* 0x000fce0000000f00 */
.L_x_257:
        /* <DEDUP_REMOVED lines=69> */
.L_x_277:
[----:B------:R-:W-:Y:S01]  /*0bd0*/  VIADD R7, R7, 0x1 ;  /* 0x0000000107077836 */ /* 0x000fe20000000000 */
[----:B------:R-:W-:Y:S03]  /*0be0*/  BSSY B0, `(.L_x_258) ;  /* 0x000000c000007945 */ /* 0x000fe60003800000 */
[C---:B------:R-:W-:Y:S01]  /*0bf0*/  IMAD.HI.U32 R2, R7.reuse, -0x2daee0ad, RZ ;  /* 0xd2511f5307027827 */ /* 0x040fe200078e00ff */
[----:B------:R-:W-:-:S13]  /*0c00*/  ISETP.NE.AND P0, PT, R7, RZ, PT ;  /* 0x000000ff0700720c */ /* 0x000fda0003f05270 */
[----:B0-2---:R-:W-:Y:S05]  /*0c10*/  @P0 BRA `(.L_x_259) ;  /* 0x0000000000200947 */ /* 0x005fea0003800000 */
        /* <DEDUP_REMOVED lines=8> */
.L_x_259:
[----:B------:R-:W-:Y:S05]  /*0ca0*/  BSYNC B0 ;  /* 0x0000000000007941 */ /* 0x000fea0003800000 */
.L_x_258:
        /* <DEDUP_REMOVED lines=9> */
[----:B------:R-:W-:-:S04]  /*0d40*/  IMAD.WIDE.U32 R24, R3, -0x2daee0ad, RZ ;  /* 0xd2511f5303187825 */ /* 0x000fc800078e00ff */
[----:B------:R-:W-:Y:S01]  /*0d50*/  IMAD.WIDE.U32 R30, R31, -0x2daee0ad, RZ ;  /* 0xd2511f531f1e7825 */ /* 0x000fe200078e00ff */
[----:B------:R-:W-:-:S03]  /*0d60*/  LOP3.LUT R2, R25, R2, R9, 0x96, !PT ;  /* 0x0000000219027212 */ /* 0x000fc600078e9609 */
[----:B------:R-:W-:Y:S01]  /*0d70*/  VIADD R25, R28, 0x3c6ef372 ;  /* 0x3c6ef3721c197836 */ /* 0x000fe20000000000 */
[----:B------:R-:W-:Y:S01]  /*0d80*/  LOP3.LUT R5, R31, R24, R10, 0x96, !PT ;  /* 0x000000181f057212 */ /* 0x000fe200078e960a */
[----:B------:R-:W-:-:S04]  /*0d90*/  IMAD.WIDE.U32 R2, R2, -0x326172a9, RZ ;  /* 0xcd9e8d5702027825 */ /* 0x000fc800078e00ff */
[----:B------:R-:W-:Y:S01]  /*0da0*/  VIADD R37, R28, 0x8ff34781 ;  /* 0x8ff347811c257836 */ /* 0x000fe20000000000 */
[----:B------:R-:W-:Y:S01]  /*0db0*/  LOP3.LUT R24, R3, R4, R25, 0x96, !PT ;  /* 0x0000000403187212 */ /* 0x000fe200078e9619 */
[----:B------:R-:W-:-:S04]  /*0dc0*/  IMAD.WIDE.U32 R4, R5, -0x326172a9, RZ ;  /* 0xcd9e8d5705047825 */ /* 0x000fc800078e00ff */
[----:B------:R-:W-:Y:S02]  /*0dd0*/  VIADD R3, R28, 0xdaa66d2b ;  /* 0xdaa66d2b1c037836 */ /* 0x000fe40000000000 */
[----:B------:R-:W-:-:S03]  /*0de0*/  IMAD.WIDE.U32 R24, R24, -0x2daee0ad, RZ ;  /* 0xd2511f5318187825 */ /* 0x000fc600078e00ff */
[----:B------:R-:W-:Y:S02]  /*0df0*/  LOP3.LUT R2, R5, R2, R3, 0x96, !PT ;  /* 0x0000000205027212 */ /* 0x000fe400078e9603 */
[----:B------:R-:W-:Y:S02]  /*0e00*/  LOP3.LUT R30, R25, R30, R11, 0x96, !PT ;  /* 0x0000001e191e7212 */ /* 0x000fe400078e960b */
[----:B------:R-:W-:Y:S01]  /*0e10*/  IADD3 R25, R28, 0x78dde6e4, RZ ;  /* 0x78dde6e41c197810 */ /* 0x000fe20007ffe0ff */
[----:B------:R-:W-:-:S04]  /*0e20*/  IMAD.WIDE.U32 R2, R2, -0x2daee0ad, RZ ;  /* 0xd2511f5302027825 */ /* 0x000fc800078e00ff */
[----:B------:R-:W-:Y:S01]  /*0e30*/  IMAD.WIDE.U32 R30, R30, -0x326172a9, RZ ;  /* 0xcd9e8d571e1e7825 */ /* 0x000fe200078e00ff */
[----:B------:R-:W-:-:S03]  /*0e40*/  LOP3.LUT R5, R3, R24, R12, 0x96, !PT ;  /* 0x0000001803057212 */ /* 0x000fc600078e960c */
[----:B------:R-:W-:Y:S01]  /*0e50*/  VIADD R3, R28, 0x1715609d ;  /* 0x1715609d1c037836 */ /* 0x000fe20000000000 */
        /* <DEDUP_REMOVED lines=13> */
[----:B------:R-:W-:-:S03]  /*0f30*/  LOP3.LUT R38, R5, R30, R3, 0x96, !PT ;  /* 0x0000001e05267212 */ /* 0x000fc600078e9603 */
[----:B------:R-:W-:Y:S01]  /*0f40*/  IMAD R5, R17, -0x2daee0ad, RZ ;  /* 0xd2511f5311057824 */ /* 0x000fe200078e02ff */
[----:B------:R-:W-:Y:S01]  /*0f50*/  LOP3.LUT R2, R25, R2, R15, 0x96, !PT ;  /* 0x0000000219027212 */ /* 0x000fe200078e960f */
[----:B------:R-:W-:-:S04]  /*0f60*/  IMAD.WIDE.U32 R38, R38, -0x2daee0ad, RZ ;  /* 0xd2511f5326267825 */ /* 0x000fc800078e00ff */
[----:B------:R-:W-:Y:S01]  /*0f70*/  IMAD.WIDE.U32 R2, R2, -0x326172a9, RZ ;  /* 0xcd9e8d5702027825 */ /* 0x000fe200078e00ff */
[----:B------:R-:W-:-:S03]  /*0f80*/  LOP3.LUT R24, R39, R24, R16, 0x96, !PT ;  /* 0x0000001827187212 */ /* 0x000fc600078e9610 */
[----:B------:R-:W-:Y:S02]  /*0f90*/  VIADD R25, R28, 0xf1bbcdc8 ;  /* 0xf1bbcdc81c197836 */ /* 0x000fe40000000000 */
[----:B------:R-:W-:-:S03]  /*0fa0*/  IMAD.MOV.U32 R33, RZ, RZ, R5 ;  /* 0x000000ffff217224 */ /* 0x000fc600078e0005 */
        /* <DEDUP_REMOVED lines=16> */
[----:B------:R-:W-:Y:S05]  /*10b0*/  @!P0 BRA `(.L_x_260) ;  /* 0x0000000000248947 */ /* 0x000fea0003800000 */
[----:B------:R-:W-:Y:S01]  /*10c0*/  IMAD.MOV.U32 R3, RZ, RZ, R6 ;  /* 0x000000ffff037224 */ /* 0x000fe200078e0006 */
[----:B------:R-:W-:Y:S01]  /*10d0*/  MOV R2, R32 ;  /* 0x0000002000027202 */ /* 0x000fe20000000f00 */
[----:B------:R-:W-:Y:S02]  /*10e0*/  IMAD.MOV.U32 R33, RZ, RZ, R0 ;  /* 0x000000ffff217224 */ /* 0x000fe400078e0000 */
[----:B------:R-:W-:Y:S01]  /*10f0*/  IMAD.MOV.U32 R4, RZ, RZ, R5 ;  /* 0x000000ffff047224 */ /* 0x000fe200078e0005 */
[----:B------:R-:W-:Y:S06]  /*1100*/  BRA `(.L_x_260) ;  /* 0x0000000000107947 */ /* 0x000fec0003800000 */
.L_x_261:
[----:B------:R-:W-:Y:S01]  /*1110*/  MOV R3, R0 ;  /* 0x0000000000037202 */ /* 0x000fe20000000f00 */
[----:B------:R-:W-:Y:S01]  /*1120*/  IMAD.MOV.U32 R2, RZ, RZ, R5 ;  /* 0x000000ffff027224 */ /* 0x000fe200078e0005 */
[----:B------:R-:W-:Y:S01]  /*1130*/  MOV R4, R24 ;  /* 0x0000001800047202 */ /* 0x000fe20000000f00 */
[----:B------:R-:W-:-:S07]  /*1140*/  IMAD.MOV.U32 R33, RZ, RZ, R37 ;  /* 0x000000ffff217224 */ /* 0x000fce00078e0025 */
.L_x_260:
[----:B------:R-:W-:Y:S01]  /*1150*/  IMAD.WIDE.U32 R30, R2, 0x200000, RZ ;  /* 0x00200000021e7825 */ /* 0x000fe200078e00ff */
[----:B------:R-:W-:Y:S01]  /*1160*/  ISETP.GE.U32.AND P0, PT, R18, UR32, PT ;  /* 0x0000002012007c0c */ /* 0x000fe2000bf06070 */
[----:B------:R-:W-:Y:S02]  /*1170*/  BSSY B0, `(.L_x_262) ;  /* 0x0000169000007945 */ /* 0x000fe40003800000 */
[----:B------:R-:W-:Y:S01]  /*1180*/  IMAD.MOV.U32 R32, RZ, RZ, 0x0 ;  /* 0x00000000ff207424 */ /* 0x000fe200078e00ff */
[----:B------:R-:W-:Y:S01]  /*1190*/  LOP3.LUT R30, R30, R3, RZ, 0x3c, !PT ;  /* 0x000000031e1e7212 */ /* 0x000fe200078e3cff */
[----:B------:R-:W-:Y:S01]  /*11a0*/  IMAD.WIDE.U32 R2, R4, 0x200000, RZ ;  /* 0x0020000004027825 */ /* 0x000fe200078e00ff */
[----:B------:R-:W-:Y:S02]  /*11b0*/  ISETP.GE.AND.EX P0, PT, R19, UR33, PT, P0 ;  /* 0x0000002113007c0c */ /* 0x000fe4000bf06300 */
[----:B------:R-:W0:Y:S01]  /*11c0*/  I2F.F64.U64 R4, R30 ;  /* 0x0000001e00047312 */ /* 0x000e220000301800 */
[----:B------:R-:W-:Y:S01]  /*11d0*/  LOP3.LUT R2, R2, R33, RZ, 0x3c, !PT ;  /* 0x0000002102027212 */ /* 0x000fe200078e3cff */
[----:B------:R-:W-:-:S06]  /*11e0*/  IMAD.MOV.U32 R33, RZ, RZ, 0x3ca00000 ;  /* 0x3ca00000ff217424 */ /* 0x000fcc00078e00ff */
[----:B------:R-:W2:Y:S01]  /*11f0*/  I2F.F64.U64 R2, R2 ;  /* 0x0000000200027312 */ /* 0x000ea20000301800 */
[-C--:B0-----:R-:W-:Y:S02]  /*1200*/  DFMA R4, R4, R32.reuse, 5.5511151231257827021e-17 ;  /* 0x3c9000000404742b */ /* 0x081fe40000000020 */
[----:B--2---:R-:W-:Y:S01]  /*1210*/  DFMA R32, R2, R32, 5.5511151231257827021e-17 ;  /* 0x3c9000000220742b */ /* 0x004fe20000000020 */
[----:B------:R-:W-:Y:S10]  /*1220*/  @P0 BRA `(.L_x_263) ;  /* 0x0000001400740947 */ /* 0x000ff40003800000 */
[----:B------:R-:W-:Y:S02]  /*1230*/  ISETP.NE.AND P0, PT, R36, RZ, PT ;  /* 0x000000ff2400720c */ /* 0x000fe40003f05270 */
[----:B------:R-:W-:-:S11]  /*1240*/  MOV R30, RZ ;  /* 0x000000ff001e7202 */ /* 0x000fd60000000f00 */
        /* <DEDUP_REMOVED lines=249> */
.L_x_264:
[----:B------:R-:W-:Y:S01]  /*21e0*/  DADD R2, R4, -0.5 ;  /* 0xbfe0000004027429 */ /* 0x000fe20000000000 */
[----:B------:R-:W-:Y:S01]  /*21f0*/  UMOV UR34, 0x54442d18 ;  /* 0x54442d1800227882 */ /* 0x000fe20000000000 */
[----:B------:R-:W-:Y:S01]  /*2200*/  UMOV UR35, 0x400921fb ;  /* 0x400921fb00237882 */ /* 0x000fe20000000000 */
[----:B------:R-:W-:Y:S05]  /*2210*/  BSSY B1, `(.L_x_265) ;  /* 0x000001e000017945 */ /* 0x000fea0003800000 */
        /* <DEDUP_REMOVED lines=24> */
[----:B-1----:R-:W-:Y:S05]  /*23a0*/  CALL.REL.NOINC `($_ZN2at6native60_GLOBAL__N__2075b504_27_DistributionCauchyKernel_cu_d62eea8743distribution_elementwise_grid_stride_kernelIdLi2EZNS0_9templates4cuda21uniform_and_transformIddPNS_17CUDAGeneratorImplEZZZNS4_13cauchy_kernelIS7_EEvRNS_18TensorIteratorBaseEddT_ENKUlvE_clEvENKUlvE_clEvEUldE_EEvSA_T1_T2_EUlP24curandStatePhilox4_32_10E_ZNS1_27distribution_nullary_kernelIdd7double2S7_SJ_SE_EEvSA_SG_RKT3_T4_EUlidE0_EEvlNS_15PhiloxCudaStateESF_SG_$__internal_trig_reduction_slowpathd) ;  /* 0x0000002000007944 */ /* 0x002fea0003c00000 */
[----:B------:R-:W-:Y:S01]  /*23b0*/  MOV R0, R5 ;  /* 0x0000000500007202 */ /* 0x000fe20000000f00 */
[----:B------:R-:W-:Y:S06]  /*23c0*/  BRA `(.L_x_267) ;  /* 0x0000000000087947 */ /* 0x000fec0003800000 */
.L_x_266:
[----:B------:R-:W-:Y:S01]  /*23d0*/  DMUL R46, RZ, R2 ;  /* 0x00000002ff2e7228 */ /* 0x000fe20000000000 */
[----:B------:R-:W-:-:S10]  /*23e0*/  IMAD.MOV.U32 R0, RZ, RZ, RZ ;  /* 0x000000ffff007224 */ /* 0x000fd400078e00ff */
.L_x_267:
[----:B------:R-:W-:Y:S05]  /*23f0*/  BSYNC B1 ;  /* 0x0000000000017941 */ /* 0x000fea0003800000 */
.L_x_265:
        /* <DEDUP_REMOVED lines=61> */
.L_x_269:
[----:B------:R-:W-:Y:S05]  /*27d0*/  BSYNC B1 ;  /* 0x0000000000017941 */ /* 0x000fea0003800000 */
.L_x_268:
[----:B-1----:R-:W-:-:S07]  /*27e0*/  DFMA R44, R44, UR58, R26 ;  /* 0x0000003a2c2c7c2b */ /* 0x002fce000800001a */
[----:B------:R0:W-:Y:S04]  /*27f0*/  STG.E.64 desc[UR60][R30.64], R44 ;  /* 0x0000002c1e007986 */ /* 0x0001e8000c101b3c */
.L_x_263:
[----:B------:R-:W-:Y:S05]  /*2800*/  BSYNC B0 ;  /* 0x0000000000007941 */ /* 0x000fea0003800000 */
.L_x_262:
        /* <DEDUP_REMOVED lines=8> */
[----:B------:R-:W-:Y:S02]  /*2890*/  ISETP.NE.AND P0, PT, R36, RZ, PT ;  /* 0x000000ff2400720c */ /* 0x000fe40003f05270 */
[----:B0-----:R-:W-:-:S11]  /*28a0*/  MOV R30, RZ ;  /* 0x000000ff001e7202 */ /* 0x001fd60000000f00 */
[----:B------:R-:W-:Y:S05]  /*28b0*/  @!P0 BRA `(.L_x_271) ;  /* 0x0000000c00dc8947 */ /* 0x000fea0003800000 */
[----:B------:R-:W-:Y:S01]  /*28c0*/  IMAD.MOV.U32 R2, RZ, RZ, RZ ;  /* 0x000000ffff027224 */ /* 0x000fe200078e00ff */
[----:B------:R-:W-:Y:S01]  /*28d0*/  ULDC.64 UR34, c[0x0][0x240] ;  /* 0x0000900000227ab9 */ /* 0x000fe20000000a00 */
[----:B------:R-:W-:Y:S02]  /*28e0*/  ISETP.NE.AND P0, PT, R36, 0x1, PT ;  /* 0x000000012400780c */ /* 0x000fe40003f05270 */
        /* <DEDUP_REMOVED lines=244> */
.L_x_271:
        /* <DEDUP_REMOVED lines=26> */
[----:B------:R-:W-:Y:S02]  /*39d0*/  MOV R39, R3 ;  /* 0x0000000300277202 */ /* 0x000fe40000000f00 */
[----:B------:R-:W-:-:S07]  /*39e0*/  MOV R6, 0x3a00 ;  /* 0x00003a0000067802 */ /* 0x000fce0000000f00 */
[----:B-1----:R-:W-:Y:S05]  /*39f0*/  CALL.REL.NOINC `($_ZN2at6native60_GLOBAL__N__2075b504_27_DistributionCauchyKernel_cu_d62eea8743distribution_elementwise_grid_stride_kernelIdLi2EZNS0_9templates4cuda21uniform_and_transformIddPNS_17CUDAGeneratorImplEZZZNS4_13cauchy_kernelIS7_EEvRNS_18TensorIteratorBaseEddT_ENKUlvE_clEvENKUlvE_clEvEUldE_EEvSA_T1_T2_EUlP24curandStatePhilox4_32_10E_ZNS1_27distribution_nullary_kernelIdd7double2S7_SJ_SE_EEvSA_SG_RKT3_T4_EUlidE0_EEvlNS_15PhiloxCudaStateESF_SG_$__internal_trig_reduction_slowpathd) ;  /* 0x00000008006c7944 */ /* 0x002fea0003c00000 */
[----:B------:R-:W-:Y:S01]  /*3a00*/  IMAD.MOV.U32 R0, RZ, RZ, R5 ;  /* 0x000000ffff007224 */ /* 0x000fe200078e0005 */
[----:B------:R-:W-:Y:S06]  /*3a10*/  BRA `(.L_x_274) ;  /* 0x0000000000087947 */ /* 0x000fec0003800000 */
.L_x_273:
[----:B------:R-:W-:Y:S01]  /*3a20*/  DMUL R46, RZ, R2 ;  /* 0x00000002ff2e7228 */ /* 0x000fe20000000000 */
[----:B------:R-:W-:-:S10]  /*3a30*/  MOV R0, RZ ;  /* 0x000000ff00007202 */ /* 0x000fd40000000f00 */
.L_x_274:
[----:B------:R-:W-:Y:S05]  /*3a40*/  BSYNC B0 ;  /* 0x0000000000007941 */ /* 0x000fea0003800000 */
.L_x_272:
        /* <DEDUP_REMOVED lines=61> */
.L_x_276:
[----:B------:R-:W-:Y:S05]  /*3e20*/  BSYNC B0 ;  /* 0x0000000000007941 */ /* 0x000fea0003800000 */
.L_x_275:
[----:B-1----:R-:W-:-:S07]  /*3e30*/  DFMA R44, R44, UR58, R26 ;  /* 0x0000003a2c2c7c2b */ /* 0x002fce000800001a */
[----:B------:R2:W-:Y:S04]  /*3e40*/  STG.E.64 desc[UR60][R30.64], R44 ;  /* 0x0000002c1e007986 */ /* 0x0005e8000c101b3c */
.L_x_270:
[----:B------:R-:W-:Y:S01]  /*3e50*/  LEA R18, P0, R43, R18, 0x1 ;  /* 0x000000122b127211 */ /* 0x000fe200078008ff */
[----:B------:R-:W-:Y:S05]  /*3e60*/  WARPSYNC.ALL ;  /* 0x0000000000007948 */ /* 0x000fea0003800000 */
[----:B------:R-:W-:Y:S01]  /*3e70*/  IADD3.X R19, RZ, R19, RZ, P0, !PT ;  /* 0x00000013ff137210 */ /* 0x000fe200007fe4ff */
        /* <DEDUP_REMOVED lines=8> */
        .weak           $__internal_14_$__cuda_sm20_div_s64
        .type           $__internal_14_$__cuda_sm20_div_s64,@function
        .size           $__internal_14_$__cuda_sm20_div_s64,($_ZN2at6native60_GLOBAL__N__2075b504_27_DistributionCauchyKernel_cu_d62eea8743distribution_elementwise_grid_stride_kernelIdLi2EZNS0_9templates4cuda21uniform_and_transformIddPNS_17CUDAGeneratorImplEZZZNS4_13cauchy_kernelIS7_EEvRNS_18TensorIteratorBaseEddT_ENKUlvE_clEvENKUlvE_clEvEUldE_EEvSA_T1_T2_EUlP24curandStatePhilox4_32_10E_ZNS1_27distribution_nullary_kernelIdd7double2S7_SJ_SE_EEvSA_SG_RKT3_T4_EUlidE0_EEvlNS_15PhiloxCudaStateESF_SG_$__internal_trig_reduction_slowpathd - $__internal_14_$__cuda_sm20_div_s64)
$__internal_14_$__cuda_sm20_div_s64:
[----:B------:R-:W-:Y:S01]  /*3f00*/  MOV R30, R25 ;  /* 0x00000019001e7202 */ /* 0x000fe20000000f00 */
[----:B------:R-:W-:-:S04]  /*3f10*/  IMAD.MOV.U32 R31, RZ, RZ, RZ ;  /* 0x000000ffff1f7224 */ /* 0x000fc800078e00ff */
[----:B------:R0:W1:Y:S02]  /*3f20*/  I2F.U64.RP R27, R30 ;  /* 0x0000001e001b7312 */ /* 0x0000640000309000 */
[----:B0-----:R-:W-:-:S06]  /*3f30*/  IADD3 R30, P4, RZ, -UR4, RZ ;  /* 0x80000004ff1e7c10 */ /* 0x001fcc000ff9e0ff */
[----:B-1----:R-:W0:Y:S01]  /*3f40*/  MUFU.RCP R27, R27 ;  /* 0x0000001b001b7308 */ /* 0x002e220000001000 */
[----:B------:R-:W-:Y:S01]  /*3f50*/  IMAD.X R34, RZ, RZ, ~UR5, P4 ;  /* 0x80000005ff227e24 */ /* 0x000fe2000a0e06ff */
[----:B0-----:R-:W-:-:S06]  /*3f60*/  IADD3 R2, R27, 0x1ffffffe, RZ ;  /* 0x1ffffffe1b027810 */ /* 0x001fcc0007ffe0ff */
        /* <DEDUP_REMOVED lines=54> */
[----:B------:R-:W-:Y:S01]  /*42d0*/  ISETP.GE.U32.AND.EX P0, PT, R27, RZ, PT, P2 ;  /* 0x000000ff1b00720c */ /* 0x000fe20003f06120 */
[----:B------:R-:W-:Y:S01]  /*42e0*/  HFMA2.MMA R27, -RZ, RZ, 0, 0 ;  /* 0x00000000ff1b7435 */ /* 0x000fe200000001ff */
[-C--:B------:R-:W-:Y:S02]  /*42f0*/  IADD3.X R5, RZ, R2.reuse, RZ, P3, !PT ;  /* 0x00000002ff057210 */ /* 0x080fe40001ffe4ff */
[----:B------:R-:W-:Y:S02]  /*4300*/  SEL R4, R4, R3, P0 ;  /* 0x0000000304047207 */ /* 0x000fe40000000000 */
[----:B------:R-:W-:Y:S02]  /*4310*/  SEL R5, R5, R2, P0 ;  /* 0x0000000205057207 */ /* 0x000fe40000000000 */
[----:B------:R-:W-:Y:S02]  /*4320*/  IADD3 R3, P2, RZ, -R4, RZ ;  /* 0x80000004ff037210 */ /* 0x000fe40007f5e0ff */
[----:B------:R-:W-:-:S02]  /*4330*/  ISETP.NE.U32.AND P0, PT, R25, RZ, PT ;  /* 0x000000ff1900720c */ /* 0x000fc40003f05070 */
[----:B------:R-:W-:Y:S01]  /*4340*/  SEL R4, R3, R4, !P1 ;  /* 0x0000000403047207 */ /* 0x000fe20004800000 */
[----:B------:R-:W-:Y:S01]  /*4350*/  IMAD.X R2, RZ, RZ, ~R5, P2 ;  /* 0x000000ffff027224 */ /* 0x000fe200010e0e05 */
[----:B------:R-:W-:-:S04]  /*4360*/  ISETP.NE.AND.EX P0, PT, RZ, RZ, PT, P0 ;  /* 0x000000ffff00720c */ /* 0x000fc80003f05300 */
[----:B------:R-:W-:Y:S02]  /*4370*/  SEL R5, R2, R5, !P1 ;  /* 0x0000000502057207 */ /* 0x000fe40004800000 */
[----:B------:R-:W-:Y:S02]  /*4380*/  SEL R4, R4, 0xffffffff, P0 ;  /* 0xffffffff04047807 */ /* 0x000fe40000000000 */
[----:B------:R-:W-:Y:S01]  /*4390*/  SEL R5, R5, 0xffffffff, P0 ;  /* 0xffffffff05057807 */ /* 0x000fe20000000000 */
[----:B------:R-:W-:Y:S06]  /*43a0*/  RET.REL.NODEC R26 `(_ZN2at6native60_GLOBAL__N__2075b504_27_DistributionCauchyKernel_cu_d62eea8743distribution_elementwise_grid_stride_kernelIdLi2EZNS0_9templates4cuda21uniform_and_transformIddPNS_17CUDAGeneratorImplEZZZNS4_13cauchy_kernelIS7_EEvRNS_18TensorIteratorBaseEddT_ENKUlvE_clEvENKUlvE_clEvEUldE_EEvSA_T1_T2_EUlP24curandStatePhilox4_32_10E_ZNS1_27distribution_nullary_kernelIdd7double2S7_SJ_SE_EEvSA_SG_RKT3_T4_EUlidE0_EEvlNS_15PhiloxCudaStateESF_SG_) ;  /* 0xffffffbc1a147950 */ /* 0x000fec0003c3ffff */
        .type           $_ZN2at6native60_GLOBAL__N__2075b504_27_DistributionCauchyKernel_cu_d62eea8743distribution_elementwise_grid_stride_kernelIdLi2EZNS0_9templates4cuda21uniform_and_transformIddPNS_17CUDAGeneratorImplEZZZNS4_13cauchy_kernelIS7_EEvRNS_18TensorIteratorBaseEddT_ENKUlvE_clEvENKUlvE_clEvEUldE_EEvSA_T1_T2_EUlP24curandStatePhilox4_32_10E_ZNS1_27distribution_nullary_kernelIdd7double2S7_SJ_SE_EEvSA_SG_RKT3_T4_EUlidE0_EEvlNS_15PhiloxCudaStateESF_SG_$__internal_trig_reduction_slowpathd,@function
        .size           $_ZN2at6native60_GLOBAL__N__2075b504_27_DistributionCauchyKernel_cu_d62eea8743distribution_elementwise_grid_stride_kernelIdLi2EZNS0_9templates4cuda21uniform_and_transformIddPNS_17CUDAGeneratorImplEZZZNS4_13cauchy_kernelIS7_EEvRNS_18TensorIteratorBaseEddT_ENKUlvE_clEvENKUlvE_clEvEUldE_EEvSA_T1_T2_EUlP24curandStatePhilox4_32_10E_ZNS1_27distribution_nullary_kernelIdd7double2S7_SJ_SE_EEvSA_SG_RKT3_T4_EUlidE0_EEvlNS_15PhiloxCudaStateESF_SG_$__internal_trig_reduction_slowpathd,(.L_x_338 - $_ZN2at6native60_GLOBAL__N__2075b504_27_DistributionCauchyKernel_cu_d62eea8743distribution_elementwise_grid_stride_kernelIdLi2EZNS0_9templates4cuda21uniform_and_transformIddPNS_17CUDAGeneratorImplEZZZNS4_13cauchy_kernelIS7_EEvRNS_18TensorIteratorBaseEddT_ENKUlvE_clEvENKUlvE_clEvEUldE_EEvSA_T1_T2_EUlP24curandStatePhilox4_32_10E_ZNS1_27distribution_nullary_kernelIdd7double2S7_SJ_SE_EEvSA_SG_RKT3_T4_EUlidE0_EEvlNS_15PhiloxCudaStateESF_SG_$__internal_trig_reduction_slowpathd)
$_ZN2at6native60_GLOBAL__N__2075b504_27_DistributionCauchyKernel_cu_d62eea8743distribution_elementwise_grid_stride_kernelIdLi2EZNS0_9templates4cuda21uniform_and_transformIddPNS_17CUDAGeneratorImplEZZZNS4_13cauchy_kernelIS7_EEvRNS_18TensorIteratorBaseEddT_ENKUlvE_clEvENKUlvE_clEvEUldE_EEvSA_T1_T2_EUlP24curandStatePhilox4_32_10E_ZNS1_27distribution_nullary_kernelIdd7double2S7_SJ_SE_EEvSA_SG_RKT3_T4_EUlidE0_EEvlNS_15PhiloxCudaStateESF_SG_$__internal_trig_reduction_slowpathd:
        /* <DEDUP_REMOVED lines=21> */
[----:B------:R-:W-:Y:S01]  /*4500*/  SHF.L.U64.HI R40, R0, 0xb, R39 ;  /* 0x0000000b00287819 */ /* 0x000fe20000010227 */
[----:B------:R-:W-:Y:S01]  /*4510*/  IMAD.MOV.U32 R42, RZ, RZ, R5 ;  /* 0x000000ffff2a7224 */ /* 0x000fe200078e0005 */
[----:B------:R-:W-:Y:S02]  /*4520*/  CS2R R48, SRZ ;  /* 0x0000000000307805 */ /* 0x000fe4000001ff00 */
[----:B------:R-:W-:-:S03]  /*4530*/  LOP3.LUT R40, R40, 0x80000000, RZ, 0xfc, !PT ;  /* 0x8000000028287812 */ /* 0x000fc600078efcff */
[----:B------:R-:W1:Y:S01]  /*4540*/  LDC.64 R2, c[0x0][0x208] ;  /* 0x00008200ff027b82 */ /* 0x000e620000000a00 */
[----:B0-----:R-:W-:-:S05]  /*4550*/  IMAD.WIDE R44, R5, 0x8, R44 ;  /* 0x00000008052c7825 */ /* 0x001fca00078e022c */
[----:B------:R-:W-:Y:S01]  /*4560*/  MOV R47, R45 ;  /* 0x0000002d002f7202 */ /* 0x000fe20000000f00 */
[----:B------:R-:W-:Y:S01]  /*4570*/  IMAD.SHL.U32 R45, R0, 0x800, RZ ;  /* 0x00000800002d7824 */ /* 0x000fe200078e00ff */
[----:B------:R-:W-:-:S07]  /*4580*/  MOV R0, R1 ;  /* 0x0000000100007202 */ /* 0x000fce0000000f00 */
.L_x_281:
[----:B-1----:R-:W-:Y:S01]  /*4590*/  R2UR UR34, R2 ;  /* 0x00000000022272ca */ /* 0x002fe200000e0000 */
[----:B------:R-:W-:Y:S01]  /*45a0*/  IMAD.MOV.U32 R51, RZ, RZ, R47 ;  /* 0x000000ffff337224 */ /* 0x000fe200078e002f */
[----:B------:R-:W-:Y:S02]  /*45b0*/  R2UR UR35, R3 ;  /* 0x00000000032372ca */ /* 0x000fe400000e0000 */
[----:B------:R-:W-:-:S11]  /*45c0*/  MOV R50, R44 ;  /* 0x0000002c00327202 */ /* 0x000fd60000000f00 */
[----:B------:R-:W2:Y:S01]  /*45d0*/  LDG.E.64.CONSTANT R50, desc[UR34][R50.64] ;  /* 0x0000002232327981 */ /* 0x000ea2000c1e9b00 */
[----:B------:R-:W-:Y:S01]  /*45e0*/  MOV R52, R48 ;  /* 0x0000003000347202 */ /* 0x000fe20000000f00 */
[----:B------:R-:W-:Y:S02]  /*45f0*/  IMAD.MOV.U32 R53, RZ, RZ, R49 ;  /* 0x000000ffff357224 */ /* 0x000fe400078e0031 */
[----:B------:R-:W-:Y:S02]  /*4600*/  VIADD R42, R42, 0x1 ;  /* 0x000000012a2a7836 */ /* 0x000fe40000000000 */
[----:B--2---:R-:W-:-:S04]  /*4610*/  IMAD.WIDE.U32 R52, P3, R50, R45, R52 ;  /* 0x0000002d32347225 */ /* 0x004fc80007860034 */
[CC--:B------:R-:W-:Y:S02]  /*4620*/  IMAD R49, R50.reuse, R40.reuse, RZ ;  /* 0x0000002832317224 */ /* 0x0c0fe400078e02ff */
[----:B------:R-:W-:Y:S02]  /*4630*/  IMAD R46, R51, R45, RZ ;  /* 0x0000002d332e7224 */ /* 0x000fe400078e02ff */
[----:B------:R-:W-:Y:S01]  /*4640*/  IMAD.HI.U32 R48, R50, R40, RZ ;  /* 0x0000002832307227 */ /* 0x000fe200078e00ff */
[----:B------:R-:W-:-:S03]  /*4650*/  IADD3 R49, P0, R49, R53, RZ ;  /* 0x0000003531317210 */ /* 0x000fc60007f1e0ff */
[C---:B------:R-:W-:Y:S01]  /*4660*/  IMAD R50, R51.reuse, R40, RZ ;  /* 0x0000002833327224 */ /* 0x040fe200078e02ff */
[----:B------:R-:W-:Y:S01]  /*4670*/  IADD3 R53, P1, R46, R49, RZ ;  /* 0x000000312e357210 */ /* 0x000fe20007f3e0ff */
[C---:B------:R-:W-:Y:S01]  /*4680*/  IMAD.HI.U32 R46, R51.reuse, R45, RZ ;  /* 0x0000002d332e7227 */ /* 0x040fe200078e00ff */
[----:B------:R-:W-:Y:S02]  /*4690*/  IADD3.X R49, R48, RZ, RZ, P3, !PT ;  /* 0x000000ff30317210 */ /* 0x000fe40001ffe4ff */
[----:B------:R-:W-:Y:S01]  /*46a0*/  ISETP.GE.AND P3, PT, R42, R4, PT ;  /* 0x000000042a00720c */ /* 0x000fe20003f66270 */
[----:B------:R-:W-:Y:S01]  /*46b0*/  IMAD.HI.U32 R48, R51, R40, RZ ;  /* 0x0000002833307227 */ /* 0x000fe200078e00ff */
[----:B------:R-:W-:Y:S01]  /*46c0*/  IADD3.X R49, P0, R46, R49, RZ, P0, !PT ;  /* 0x000000312e317210 */ /* 0x000fe2000071e4ff */
[----:B------:R0:W-:Y:S03]  /*46d0*/  STL.64 [R0], R52 ;  /* 0x0000003400007387 */ /* 0x0001e60000100a00 */
[----:B------:R-:W-:-:S02]  /*46e0*/  IADD3.X R50, P1, R50, R49, RZ, P1, !PT ;  /* 0x0000003132327210 */ /* 0x000fc40000f3e4ff */
[----:B------:R-:W-:Y:S02]  /*46f0*/  IADD3.X R48, R48, RZ, RZ, P0, !PT ;  /* 0x000000ff30307210 */ /* 0x000fe400007fe4ff */
[----:B------:R-:W-:-:S03]  /*4700*/  IADD3 R44, P0, R44, 0x8, RZ ;  /* 0x000000082c2c7810 */ /* 0x000fc60007f1e0ff */
[----:B------:R-:W-:Y:S01]  /*4710*/  IMAD.X R49, RZ, RZ, R48, P1 ;  /* 0x000000ffff317224 */ /* 0x000fe200008e0630 */
[----:B------:R-:W-:Y:S01]  /*4720*/  IADD3.X R47, RZ, R47, RZ, P0, !PT ;  /* 0x0000002fff2f7210 */ /* 0x000fe200007fe4ff */
[----:B0-----:R-:W-:Y:S01]  /*4730*/  VIADD R0, R0, 0x8 ;  /* 0x0000000800007836 */ /* 0x001fe20000000000 */
[----:B------:R-:W-:Y:S01]  /*4740*/  MOV R48, R50 ;  /* 0x0000003200307202 */ /* 0x000fe20000000f00 */
[----:B------:R-:W-:Y:S06]  /*4750*/  @!P3 BRA `(.L_x_281) ;  /* 0xfffffffc008cb947 */ /* 0x000fec000383ffff */
.L_x_280:
[----:B------:R-:W-:Y:S05]  /*4760*/  BSYNC B2 ;  /* 0x0000000000027941 */ /* 0x000fea0003800000 */
.L_x_279:
[----:B------:R-:W-:-:S05]  /*4770*/  IMAD.IADD R0, R42, 0x1, -R5 ;  /* 0x000000012a007824 */ /* 0x000fca00078e0a05 */
[----:B------:R-:W-:-:S05]  /*4780*/  LEA R53, R0, R1, 0x3 ;  /* 0x0000000100357211 */ /* 0x000fca00078e18ff */
[----:B------:R0:W-:Y:S04]  /*4790*/  STL.64 [R53], R48 ;  /* 0x0000003035007387 */ /* 0x0001e80000100a00 */
[----:B------:R-:W2:Y:S04]  /*47a0*/  @P2 LDL.64 R44, [R1+0x8] ;  /* 0x00000800012c2983 */ /* 0x000ea80000100a00 */
[----:B------:R-:W3:Y:S04]  /*47b0*/  LDL.64 R2, [R1+0x10] ;  /* 0x0000100001027983 */ /* 0x000ee80000100a00 */
[----:B------:R-:W0:Y:S01]  /*47c0*/  LDL.64 R4, [R1+0x18] ;  /* 0x0000180001047983 */ /* 0x000e220000100a00 */
[----:B------:R-:W-:Y:S01]  /*47d0*/  @P2 IADD3 R47, -R41, 0x40, RZ ;  /* 0x00000040292f2810 */ /* 0x000fe20007ffe1ff */
[----:B------:R-:W-:-:S03]  /*47e0*/  UMOV UR34, URZ ;  /* 0x0000003f00227c82 */ /* 0x000fc60008000000 */
[-CC-:B--2---:R-:W-:Y:S02]  /*47f0*/  @P2 SHF.R.U64 R0, R44, R47.reuse, R45.reuse ;  /* 0x0000002f2c002219 */ /* 0x184fe4000000122d */
[----:B------:R-:W-:Y:S02]  /*4800*/  @P2 SHF.R.U32.HI R44, RZ, R47, R45 ;  /* 0x0000002fff2c2219 */ /* 0x000fe4000001162d */
[CC--:B---3--:R-:W-:Y:S02]  /*4810*/  @P2 SHF.L.U32 R51, R2.reuse, R41.reuse, RZ ;  /* 0x0000002902332219 */ /* 0x0c8fe400000006ff */
[C-C-:B------:R-:W-:Y:S02]  /*4820*/  @P2 SHF.L.U64.HI R45, R2.reuse, R41, R3.reuse ;  /* 0x00000029022d2219 */ /* 0x140fe40000010203 */
[----:B------:R-:W-:Y:S02]  /*4830*/  @P2 SHF.R.U64 R40, R2, R47, R3 ;  /* 0x0000002f02282219 */ /* 0x000fe40000001203 */
[----:B0-----:R-:W-:-:S02]  /*4840*/  @P2 SHF.L.U32 R49, R4, R41, RZ ;  /* 0x0000002904312219 */ /* 0x001fc400000006ff */
[----:B------:R-:W-:Y:S02]  /*4850*/  @P2 SHF.R.U32.HI R47, RZ, R47, R3 ;  /* 0x0000002fff2f2219 */ /* 0x000fe40000011603 */
[----:B------:R-:W-:Y:S02]  /*4860*/  @P2 LOP3.LUT R2, R0, R51, RZ, 0xfc, !PT ;  /* 0x0000003300022212 */ /* 0x000fe400078efcff */
        /* <DEDUP_REMOVED lines=18> */
[----:B------:R-:W-:-:S04]  /*4990*/  LOP3.LUT P1, RZ, R0, 0x1, RZ, 0xc0, !PT ;  /* 0x0000000100ff7812 */ /* 0x000fc8000782c0ff */
[----:B------:R-:W-:Y:S02]  /*49a0*/  SEL R45, R42, R41, !P1 ;  /* 0x000000292a2d7207 */ /* 0x000fe40004800000 */
[----:B------:R-:W-:Y:S02]  /*49b0*/  SEL R47, R47, R4, !P1 ;  /* 0x000000042f2f7207 */ /* 0x000fe40004800000 */
[----:B------:R-:W-:-:S04]  /*49c0*/  ISETP.NE.U32.AND P0, PT, R45, RZ, PT ;  /* 0x000000ff2d00720c */ /* 0x000fc80003f05070 */
[----:B------:R-:W-:-:S06]  /*49d0*/  SEL R41, R47, R45, !P0 ;  /* 0x0000002d2f297207 */ /* 0x000fcc0004000000 */
[----:B------:R-:W0:Y:S02]  /*49e0*/  FLO.U32 R41, R41 ;  /* 0x0000002900297300 */ /* 0x000e2400000e0000 */
[C---:B0-----:R-:W-:Y:S02]  /*49f0*/  IADD3 R42, -R41.reuse, 0x1f, RZ ;  /* 0x0000001f292a7810 */ /* 0x041fe40007ffe1ff */
[----:B------:R-:W-:Y:S02]  /*4a00*/  IADD3 R4, -R41, 0x3f, RZ ;  /* 0x0000003f29047810 */ /* 0x000fe40007ffe1ff */
[----:B------:R-:W-:-:S04]  /*4a10*/  @P0 IADD3 R4, R42, RZ, RZ ;  /* 0x000000ff2a040210 */ /* 0x000fc80007ffe0ff */
[----:B------:R-:W-:-:S04]  /*4a20*/  ISETP.NE.U32.AND P0, PT, R4, RZ, PT ;  /* 0x000000ff0400720c */ /* 0x000fc80003f05070 */
[----:B------:R-:W-:Y:S01]  /*4a30*/  ISETP.NE.AND.EX P0, PT, RZ, RZ, PT, P0 ;  /* 0x000000ffff00720c */ /* 0x000fe20003f05300 */
[----:B------:R-:W-:Y:S01]  /*4a40*/  @P1 IMAD.MOV R2, RZ, RZ, -R2 ;  /* 0x000000ffff021224 */ /* 0x000fe200078e0a02 */
[----:B------:R-:W-:Y:S02]  /*4a50*/  SEL R40, R40, R3, !P1 ;  /* 0x0000000328287207 */ /* 0x000fe40004800000 */
[----:B------:R-:W-:Y:S02]  /*4a60*/  IADD3 R3, -R4, 0x40, RZ ;  /* 0x0000004004037810 */ /* 0x000fe40007ffe1ff */
[CC--:B------:R-:W-:Y:S02]  /*4a70*/  SHF.L.U32 R49, R47.reuse, R4.reuse, RZ ;  /* 0x000000042f317219 */ /* 0x0c0fe400000006ff */
[----:B------:R-:W-:Y:S02]  /*4a80*/  SHF.R.U64 R2, R2, R3, R40 ;  /* 0x0000000302027219 */ /* 0x000fe40000001228 */
[----:B------:R-:W-:-:S03]  /*4a90*/  SHF.L.U64.HI R51, R47, R4, R45 ;  /* 0x000000042f337219 */ /* 0x000fc6000001022d */
[----:B------:R-:W-:Y:S02]  /*4aa0*/  @P0 LOP3.LUT R47, R2, R49, RZ, 0xfc, !PT ;  /* 0x00000031022f0212 */ /* 0x000fe400078efcff */
[----:B------:R-:W-:-:S03]  /*4ab0*/  SHF.R.U32.HI R2, RZ, R3, R40 ;  /* 0x00000003ff027219 */ /* 0x000fc60000011628 */
[----:B------:R-:W-:Y:S01]  /*4ac0*/  IMAD.WIDE.U32 R40, R47, 0x2168c235, RZ ;  /* 0x2168c2352f287825 */ /* 0x000fe200078e00ff */
[----:B------:R-:W-:-:S03]  /*4ad0*/  @P0 LOP3.LUT R45, R2, R51, RZ, 0xfc, !PT ;  /* 0x00000033022d0212 */ /* 0x000fc600078efcff */
[----:B------:R-:W-:Y:S01]  /*4ae0*/  IMAD.MOV.U32 R3, RZ, RZ, RZ ;  /* 0x000000ffff037224 */ /* 0x000fe200078e00ff */
[----:B------:R-:W-:-:S05]  /*4af0*/  MOV R2, R41 ;  /* 0x0000002900027202 */ /* 0x000fca0000000f00 */
[----:B------:R-:W-:-:S04]  /*4b00*/  IMAD.WIDE.U32 R2, R47, -0x36f0255e, R2 ;  /* 0xc90fdaa22f027825 */ /* 0x000fc800078e0002 */
[----:B------:R-:W-:-:S04]  /*4b10*/  IMAD.HI.U32 R41, R45, -0x36f0255e, RZ ;  /* 0xc90fdaa22d297827 */ /* 0x000fc800078e00ff */
[----:B------:R-:W-:Y:S01]  /*4b20*/  IMAD.WIDE.U32 R2, P2, R45, 0x2168c235, R2 ;  /* 0x2168c2352d027825 */ /* 0x000fe20007840002 */
[----:B------:R-:W-:-:S03]  /*4b30*/  IADD3 RZ, P0, R40, R40, RZ ;  /* 0x0000002828ff7210 */ /* 0x000fc60007f1e0ff */
[----:B------:R-:W-:Y:S01]  /*4b40*/  IMAD R45, R45, -0x36f0255e, RZ ;  /* 0xc90fdaa22d2d7824 */ /* 0x000fe200078e02ff */
[----:B------:R-:W-:-:S04]  /*4b50*/  IADD3.X R40, R41, RZ, RZ, P2, !PT ;  /* 0x000000ff29287210 */ /* 0x000fc800017fe4ff */
[----:B------:R-:W-:Y:S02]  /*4b60*/  IADD3 R3, P2, R45, R3, RZ ;  /* 0x000000032d037210 */ /* 0x000fe40007f5e0ff */
[----:B------:R-:W-:Y:S02]  /*4b70*/  IADD3.X RZ, P0, R2, R2, RZ, P0, !PT ;  /* 0x0000000202ff7210 */ /* 0x000fe4000071e4ff */
[C---:B------:R-:W-:Y:S01]  /*4b80*/  ISETP.GT.U32.AND P3, PT, R3.reuse, RZ, PT ;  /* 0x000000ff0300720c */ /* 0x040fe20003f64070 */
[----:B------:R-:W-:Y:S01]  /*4b90*/  IMAD.X R40, RZ, RZ, R40, P2 ;  /* 0x000000ffff287224 */ /* 0x000fe200010e0628 */
[----:B------:R-:W-:-:S04]  /*4ba0*/  IADD3.X R2, P2, R3, R3, RZ, P0, !PT ;  /* 0x0000000303027210 */ /* 0x000fc8000075e4ff */
[C---:B------:R-:W-:Y:S02]  /*4bb0*/  ISETP.GT.AND.EX P0, PT, R40.reuse, RZ, PT, P3 ;  /* 0x000000ff2800720c */ /* 0x040fe40003f04330 */
[-C--:B------:R-:W-:Y:S02]  /*4bc0*/  IADD3.X R41, R40, R40.reuse, RZ, P2, !PT ;  /* 0x0000002828297210 */ /* 0x080fe400017fe4ff */
[----:B------:R-:W-:Y:S02]  /*4bd0*/  SEL R3, R2, R3, P0 ;  /* 0x0000000302037207 */ /* 0x000fe40000000000 */
[----:B------:R-:W-:Y:S02]  /*4be0*/  SEL R40, R41, R40, P0 ;  /* 0x0000002829287207 */ /* 0x000fe40000000000 */
[----:B------:R-:W-:-:S05]  /*4bf0*/  IADD3 R3, P2, R3, 0x1, RZ ;  /* 0x0000000103037810 */ /* 0x000fca0007f5e0ff */
[----:B------:R-:W-:-:S05]  /*4c00*/  IMAD.X R40, RZ, RZ, R40, P2 ;  /* 0x000000ffff287224 */ /* 0x000fca00010e0628 */
[----:B------:R-:W-:Y:S02]  /*4c10*/  SHF.R.U64 R3, R3, 0xa, R40 ;  /* 0x0000000a03037819 */ /* 0x000fe40000001228 */
[----:B------:R-:W-:Y:S02]  /*4c20*/  SEL R41, RZ, 0x1, !P0 ;  /* 0x00000001ff297807 */ /* 0x000fe40004000000 */
[----:B------:R-:W-:Y:S02]  /*4c30*/  IADD3 R3, P2, R3, 0x1, RZ ;  /* 0x0000000103037810 */ /* 0x000fe40007f5e0ff */
[----:B------:R-:W-:Y:S02]  /*4c40*/  IADD3 R41, R41, R4, RZ ;  /* 0x0000000429297210 */ /* 0x000fe40007ffe0ff */
[----:B------:R-:W-:Y:S02]  /*4c50*/  LEA.HI.X R40, R40, RZ, RZ, 0x16, P2 ;  /* 0x000000ff28287211 */ /* 0x000fe400010fb4ff */
[----:B------:R-:W-:-:S02]  /*4c60*/  LOP3.LUT P0, R39, R39, 0x80000000, RZ, 0xc0, !PT ;  /* 0x8000000027277812 */ /* 0x000fc4000780c0ff */
[--C-:B------:R-:W-:Y:S01]  /*4c70*/  SHF.R.U64 R3, R3, 0x1, R40.reuse ;  /* 0x0000000103037819 */ /* 0x100fe20000001228 */
[----:B------:R-:W-:Y:S01]  /*4c80*/  IMAD.SHL.U32 R41, R41, 0x100000, RZ ;  /* 0x0010000029297824 */ /* 0x000fe200078e00ff */
[----:B------:R-:W-:Y:S02]  /*4c90*/  LOP3.LUT R2, R0, 0x1, RZ, 0xc0, !PT ;  /* 0x0000000100027812 */ /* 0x000fe400078ec0ff */
[----:B------:R-:W-:Y:S02]  /*4ca0*/  SHF.R.U32.HI R4, RZ, 0x1, R40 ;  /* 0x00000001ff047819 */ /* 0x000fe40000011628 */
[----:B------:R-:W-:Y:S02]  /*4cb0*/  IADD3 R0, P2, P3, R3, -UR34, RZ ;  /* 0x8000002203007c10 */ /* 0x000fe4000fb5e0ff */
[----:B------:R-:W-:Y:S02]  /*4cc0*/  LEA.HI R5, R5, R2, RZ, 0x2 ;  /* 0x0000000205057211 */ /* 0x000fe400078f10ff */
[----:B------:R-:W-:-:S02]  /*4cd0*/  @P1 LOP3.LUT R39, R39, 0x80000000, RZ, 0x3c, !PT ;  /* 0x8000000027271812 */ /* 0x000fc400078e3cff */
[----:B------:R-:W-:Y:S02]  /*4ce0*/  IADD3.X R2, R4, 0x3fe00000, ~R41, P2, P3 ;  /* 0x3fe0000004027810 */ /* 0x000fe400017e6c29 */
[----:B------:R-:W-:Y:S02]  /*4cf0*/  @P0 IADD3 R5, -R5, RZ, RZ ;  /* 0x000000ff05050210 */ /* 0x000fe40007ffe1ff */
[----:B------:R-:W-:-:S07]  /*4d00*/  LOP3.LUT R39, R2, R39, RZ, 0xfc, !PT ;  /* 0x0000002702277212 */ /* 0x000fce00078efcff */
.L_x_278:
[----:B------:R-:W-:Y:S01]  /*4d10*/  HFMA2.MMA R3, -RZ, RZ, 0, 0 ;  /* 0x00000000ff037435 */ /* 0x000fe200000001ff */
[----:B------:R-:W-:Y:S01]  /*4d20*/  IMAD.MOV.U32 R2, RZ, RZ, R6 ;  /* 0x000000ffff027224 */ /* 0x000fe200078e0006 */
[----:B------:R-:W-:Y:S01]  /*4d30*/  MOV R47, R39 ;  /* 0x00000027002f7202 */ /* 0x000fe20000000f00 */
[----:B------:R-:W-:-:S03]  /*4d40*/  IMAD.MOV.U32 R46, RZ, RZ, R0 ;  /* 0x000000ffff2e7224 */ /* 0x000fc600078e0000 */
[----:B------:R-:W-:Y:S05]  /*4d50*/  RET.REL.NODEC R2 `(_ZN2at6native60_GLOBAL__N__2075b504_27_DistributionCauchyKernel_cu_d62eea8743distribution_elementwise_grid_stride_kernelIdLi2EZNS0_9templates4cuda21uniform_and_transformIddPNS_17CUDAGeneratorImplEZZZNS4_13cauchy_kernelIS7_EEvRNS_18TensorIteratorBaseEddT_ENKUlvE_clEvENKUlvE_clEvEUldE_EEvSA_T1_T2_EUlP24curandStatePhilox4_32_10E_ZNS1_27distribution_nullary_kernelIdd7double2S7_SJ_SE_EEvSA_SG_RKT3_T4_EUlidE0_EEvlNS_15PhiloxCudaStateESF_SG_) ;  /* 0xffffffb002a87950 */ /* 0x000fea0003c3ffff */
.L_x_282:
        /* <DEDUP_REMOVED lines=10> */
.L_x_338:


//--------------------- .text._ZN2at6native60_GLOBAL__N__2075b504_27_DistributionCauchyKernel_cu_d62eea8743distribution_elementwise_grid_stride_kernelIdLi2EZNS0_9templates4cuda21uniform_and_transformIddPNS_17CUDAGeneratorImplEZZZNS4_13cauchy_kernelIS7_EEvRNS_18TensorIteratorBaseEddT_ENKUlvE_clEvENKUlvE_clEvEUldE_EEvSA_T1_T2_EUlP24curandStatePhilox4_32_10E_ZNS1_27distribution_nullary_kernelIdd7double2S7_SJ_SE_EEvSA_SG_RKT3_T4_EUlidE_EEvlNS_15PhiloxCudaStateESF_SG_ --------------------------
	.section	.text._ZN2at6native60_GLOBAL__N__2075b504_27_DistributionCauchyKernel_cu_d62eea8743distribution_elementwise_grid_stride_kernelIdLi2EZNS0_9templates4cuda21uniform_and_transformIddPNS_17CUDAGeneratorImplEZZZNS4_13cauchy_kernelIS7_EEvRNS_18TensorIteratorBaseEddT_ENKUlvE_clEvENKUlvE_clEvEUldE_EEvSA_T1_T2_EUlP24curandStatePhilox4_32_10E_ZNS1_27distribution_nullary_kernelIdd7double2S7_SJ_SE_EEvSA_SG_RKT3_T4_EUlidE_EEvlNS_15PhiloxCudaStateESF_SG_,"ax",@progbits
	.align	128
.text._ZN2at6native60_GLOBAL__N__2075b504_27_DistributionCauchyKernel_cu_d62eea8743distribution_elementwise_grid_stride_kernelIdLi2EZNS0_9templates4cuda21uniform_and_transformIddPNS_17CUDAGeneratorImplEZZZNS4_13cauchy_kernelIS7_EEvRNS_18TensorIteratorBaseEddT_ENKUlvE_clEvENKUlvE_clEvEUldE_EEvSA_T1_T2_EUlP24curandStatePhilox4_32_10E_ZNS1_27distribution_nullary_kernelIdd7double2S7_SJ_SE_EEvSA_SG_RKT3_T4_EUlidE_EEvlNS_15PhiloxCudaStateESF_SG_:
        .type           _ZN2at6native60_GLOBAL__N__2075b504_27_DistributionCauchyKernel_cu_d62eea8743distribution_elementwise_grid_stride_kernelIdLi2EZNS0_9templates4cuda21uniform_and_transformIddPNS_17CUDAGeneratorImplEZZZNS4_13cauchy_kernelIS7_EEvRNS_18TensorIteratorBaseEddT_ENKUlvE_clEvENKUlvE_clEvEUldE_EEvSA_T1_T2_EUlP24curandStatePhilox4_32_10E_ZNS1_27distribution_nullary_kernelIdd7double2S7_SJ_SE_EEvSA_SG_RKT3_T4_EUlidE_EEvlNS_15PhiloxCudaStateESF_SG_,@function
        .size           _ZN2at6native60_GLOBAL__N__2075b504_27_DistributionCauchyKernel_cu_d62eea8743distribution_elementwise_grid_stride_kernelIdLi2EZNS0_9templates4cuda21uniform_and_transformIddPNS_17CUDAGeneratorImplEZZZNS4_13cauchy_kernelIS7_EEvRNS_18TensorIteratorBaseEddT_ENKUlvE_clEvENKUlvE_clEvEUldE_EEvSA_T1_T2_EUlP24curandStatePhilox4_32_10E_ZNS1_27distribution_nullary_kernelIdd7double2S7_SJ_SE_EEvSA_SG_RKT3_T4_EUlidE_EEvlNS_15PhiloxCudaStateESF_SG_,(.L_x_341 - _ZN2at6native60_GLOBAL__N__2075b504_27_DistributionCauchyKernel_cu_d62eea8743distribution_elementwise_grid_stride_kernelIdLi2EZNS0_9templates4cuda21uniform_and_transformIddPNS_17CUDAGeneratorImplEZZZNS4_13cauchy_kernelIS7_EEvRNS_18TensorIteratorBaseEddT_ENKUlvE_clEvENKUlvE_clEvEUldE_EEvSA_T1_T2_EUlP24curandStatePhilox4_32_10E_ZNS1_27distribution_nullary_kernelIdd7double2S7_SJ_SE_EEvSA_SG_RKT3_T4_EUlidE_EEvlNS_15PhiloxCudaStateESF_SG_)
        .other          _ZN2at6native60_GLOBAL__N__2075b504_27_DistributionCauchyKernel_cu_d62eea8743distribution_elementwise_grid_stride_kernelIdLi2EZNS0_9templates4cuda21uniform_and_transformIddPNS_17CUDAGeneratorImplEZZZNS4_13cauchy_kernelIS7_EEvRNS_18TensorIteratorBaseEddT_ENKUlvE_clEvENKUlvE_clEvEUldE_EEvSA_T1_T2_EUlP24curandStatePhilox4_32_10E_ZNS1_27distribution_nullary_kernelIdd7double2S7_SJ_SE_EEvSA_SG_RKT3_T4_EUlidE_EEvlNS_15PhiloxCudaStateESF_SG_,@"STO_CUDA_ENTRY STV_DEFAULT"
_ZN2at6native60_GLOBAL__N__2075b504_27_DistributionCauchyKernel_cu_d62eea8743distribution_elementwise_grid_stride_kernelIdLi2EZNS0_9templates4cuda21uniform_and_transformIddPNS_17CUDAGeneratorImplEZZZNS4_13cauchy_kernelIS7_EEvRNS_18TensorIteratorBaseEddT_ENKUlvE_clEvENKUlvE_clEvEUldE_EEvSA_T1_T2_EUlP24curandStatePhilox4_32_10E_ZNS1_27distribution_nullary_kernelIdd7double2S7_SJ_SE_EEvSA_SG_RKT3_T4_EUlidE_EEvlNS_15PhiloxCudaStateESF_SG_:
[----:B------:R-:W0:Y:S08]  /*0000*/  LDC R1, c[0x0][0x28] ;  /* 0x00000a00ff017b82 */ /* 0x000e300000000800 */
[----:B------:R-:W1:Y:S01]  /*0010*/  LDC R12, c[0x0][0x220] ;  /* 0x00008800ff0c7b82 */ /* 0x000e620000000800 */
[----:B------:R-:W-:Y:S01]  /*0020*/  ULDC.U8 UR4, c[0x0][0x22c] ;  /* 0x00008b0000047ab9 */ /* 0x000fe20000000000 */
[----:B------:R-:W-:Y:S01]  /*0030*/  ULDC.64 UR8, c[0x0][0x208] ;  /* 0x0000820000087ab9 */ /* 0x000fe20000000a00 */
[----:B------:R-:W-:Y:S01]  /*0040*/  ISETP.NE.AND P0, PT, RZ, UR4, PT ;  /* 0x00000004ff007c0c */ /* 0x000fe2000bf05270 */
[----:B0-----:R-:W-:-:S04]  /*0050*/  VIADD R1, R1, 0xffffffd8 ;  /* 0xffffffd801017836 */ /* 0x001fc80000000000 */
[----:B------:R-:W1:Y:S01]  /*0060*/  LDC R13, c[0x0][0x224] ;  /* 0x00008900ff0d7b82 */ /* 0x000e620000000800 */
[----:B------:R-:W-:Y:S01]  /*0070*/  ULDC.64 UR4, c[0x0][0x218] ;  /* 0x0000860000047ab9 */ /* 0x000fe20000000a00 */
[----:B------:R-:W0:Y:S01]  /*0080*/  S2R R18, SR_TID.X ;  /* 0x0000000000127919 */ /* 0x000e220000002100 */
[----:B------:R-:W-:Y:S01]  /*0090*/  IMAD.U32 R30, RZ, RZ, UR4 ;  /* 0x00000004ff1e7e24 */ /* 0x000fe2000f8e00ff */
[----:B------:R-:W-:Y:S01]  /*00a0*/  ULDC.64 UR6, c[0x0][0x210] ;  /* 0x0000840000067ab9 */ /* 0x000fe20000000a00 */
[----:B------:R-:W-:-:S03]  /*00b0*/  IMAD.U32 R31, RZ, RZ, UR5 ;  /* 0x00000005ff1f7e24 */ /* 0x000fc6000f8e00ff */
[----:B------:R-:W2:Y:S03]  /*00c0*/  @P0 LDC R7, c[0x0][0x228] ;  /* 0x00008a00ff070b82 */ /* 0x000ea60000000800 */
[----:B------:R-:W3:Y:S04]  /*00d0*/  @P0 LDG.E.64 R30, desc[UR8][R30.64] ;  /* 0x000000081e1e0981 */ /* 0x000ee8000c1e1b00 */
[----:B-1----:R-:W2:Y:S01]  /*00e0*/  @P0 LDG.E.64 R2, desc[UR8][R12.64] ;  /* 0x000000080c020981 */ /* 0x002ea2000c1e1b00 */
[----:B------:R-:W0:Y:S08]  /*00f0*/  S2UR UR4, SR_CTAID.X ;  /* 0x00000000000479c3 */ /* 0x000e300000002500 */
[----:B------:R-:W0:Y:S01]  /*0100*/  LDC R5, c[0x0][RZ] ;  /* 0x00000000ff057b82 */ /* 0x000e220000000800 */
[----:B------:R-:W-:-:S02]  /*0110*/  IMAD.MOV.U32 R19, RZ, RZ, RZ ;  /* 0x000000ffff137224 */ /* 0x000fc400078e00ff */
[----:B0-----:R-:W-:-:S04]  /*0120*/  IMAD.WIDE.U32 R18, R5, UR4, R18 ;  /* 0x0000000405127c25 */ /* 0x001fc8000f8e0012 */
[----:B------:R-:W-:Y:S01]  /*0130*/  IMAD.WIDE.U32 R4, R18, -0x326172a9, RZ ;  /* 0xcd9e8d5712047825 */ /* 0x000fe200078e00ff */
[----:B------:R-:W-:-:S04]  /*0140*/  UIADD3 UR6, UP0, UR6, -0x1, URZ ;  /* 0xffffffff06067890 */ /* 0x000fc8000ff1e03f */
[----:B------:R-:W-:Y:S01]  /*0150*/  UIADD3.X UR7, UR7, -0x1, URZ, UP0, !UPT ;  /* 0xffffffff07077890 */ /* 0x000fe200087fe43f */
[----:B------:R-:W-:Y:S01]  /*0160*/  IMAD.MOV.U32 R22, RZ, RZ, R18 ;  /* 0x000000ffff167224 */ /* 0x000fe200078e0012 */
[----:B------:R-:W-:Y:S01]  /*0170*/  MOV R20, R18 ;  /* 0x0000001200147202 */ /* 0x000fe20000000f00 */
        /* <DEDUP_REMOVED lines=45> */
[----:B------:R-:W-:-:S03]  /*0450*/  ISETP.NE.U32.AND P0, PT, RZ, UR7, PT ;  /* 0x00000007ff007c0c */ /* 0x000fc6000bf05070 */
[----:B------:R-:W-:Y:S02]  /*0460*/  VIADD R34, R31, 0x1fd5c5a3 ;  /* 0x1fd5c5a31f227836 */ /* 0x000fe40000000000 */
        /* <DEDUP_REMOVED lines=12> */
[----:B------:R-:W-:Y:S01]  /*0530*/  ULDC UR5, c[0x0][0xc] ;  /* 0x0000030000057ab9 */ /* 0x000fe20000000800 */
[----:B------:R-:W-:Y:S01]  /*0540*/  MOV R4, 0x580 ;  /* 0x0000058000047802 */ /* 0x000fe20000000f00 */
[----:B------:R-:W-:-:S04]  /*0550*/  UIMAD UR4, UR4, UR5, URZ ;  /* 0x00000005040472a4 */ /* 0x000fc8000f8e023f */
[----:B------:R-:W-:-:S12]  /*0560*/  USHF.L.U32 UR4, UR4, 0x1, URZ ;  /* 0x0000000104047899 */ /* 0x000fd8000800063f */
[----:B------:R-:W-:Y:S05]  /*0570*/  CALL.REL.NOINC `($__internal_15_$__cuda_sm20_div_s64) ;  /* 0x0000001400ec7944 */ /* 0x000fea0003c00000 */
[----:B------:R-:W-:Y:S02]  /*0580*/  IMAD.MOV.U32 R4, RZ, RZ, R6 ;  /* 0x000000ffff047224 */ /* 0x000fe400078e0006 */
[----:B------:R-:W-:Y:S01]  /*0590*/  IMAD.MOV.U32 R5, RZ, RZ, R7 ;  /* 0x000000ffff057224 */ /* 0x000fe200078e0007 */
[----:B------:R-:W-:Y:S06]  /*05a0*/  BRA `(.L_x_284) ;  /* 0x00000000005c7947 */ /* 0x000fec0003800000 */
.L_x_283:
[----:B------:R-:W0:Y:S08]  /*05b0*/  LDC R4, c[0x0][RZ] ;  /* 0x00000000ff047b82 */ /* 0x000e300000000800 */
        /* <DEDUP_REMOVED lines=20> */
[----:B------:R-:W-:Y:S01]  /*0700*/  @P1 VIADD R4, R4, 0x1 ;  /* 0x0000000104041836 */ /* 0x000fe20000000000 */
[----:B------:R-:W-:-:S07]  /*0710*/  @!P2 LOP3.LUT R4, RZ, R6, RZ, 0x33, !PT ;  /* 0x00000006ff04a212 */ /* 0x000fce00078e33ff */
.L_x_284:
[----:B------:R-:W-:Y:S01]  /*0720*/  ULDC UR4, c[0x0][0x0] ;  /* 0x0000000000047ab9 */ /* 0x000fe20000000800 */
[----:B------:R-:W-:Y:S01]  /*0730*/  ULDC UR5, c[0x0][0xc] ;  /* 0x0000030000057ab9 */ /* 0x000fe20000000800 */
[----:B------:R-:W-:Y:S01]  /*0740*/  IADD3 R4, P0, R4, 0x1, RZ ;  /* 0x0000000104047810 */ /* 0x000fe20007f1e0ff */
[----:B------:R-:W-:-:S04]  /*0750*/  UIMAD.WIDE.U32 UR4, UR4, UR5, URZ ;  /* 0x00000005040472a5 */ /* 0x000fc8000f8e003f */
[----:B------:R-:W-:Y:S02]  /*0760*/  IMAD.X R6, RZ, RZ, R5, P0 ;  /* 0x000000ffff067224 */ /* 0x000fe400000e0605 */
[C---:B------:R-:W-:Y:S02]  /*0770*/  IMAD R7, R4.reuse, UR5, RZ ;  /* 0x0000000504077c24 */ /* 0x040fe4000f8e02ff */
[----:B------:R-:W-:-:S04]  /*0780*/  IMAD.WIDE.U32 R4, R4, UR4, RZ ;  /* 0x0000000404047c25 */ /* 0x000fc8000f8e00ff */
[----:B------:R-:W-:Y:S02]  /*0790*/  IMAD R7, R6, UR4, R7 ;  /* 0x0000000406077c24 */ /* 0x000fe4000f8e0207 */
        /* <DEDUP_REMOVED lines=8> */
[----:B------:R-:W-:Y:S01]  /*0820*/  IADD3 R15, R31, -0x695add53, RZ ;  /* 0x96a522ad1f0f7810 */ /* 0x000fe20007ffe0ff */
[----:B------:R-:W-:Y:S01]  /*0830*/  VIADD R0, R30, 0x8ff34781 ;  /* 0x8ff347811e007836 */ /* 0x000fe20000000000 */
[--C-:B------:R-:W-:Y:S01]  /*0840*/  SHF.R.U32.HI R14, RZ, 0x2, R13.reuse ;  /* 0x00000002ff0e7819 */ /* 0x100fe2000001160d */
[----:B------:R-:W-:Y:S01]  /*0850*/  IMAD R2, R2, -0x2daee0ad, RZ ;  /* 0xd2511f5302027824 */ /* 0x000fe200078e02ff */
[----:B------:R-:W-:Y:S01]  /*0860*/  SHF.R.U64 R13, R12, 0x2, R13 ;  /* 0x000000020c0d7819 */ /* 0x000fe2000000120d */
[----:B------:R-:W-:Y:S01]  /*0870*/  IMAD.WIDE.U32 R24, R3, -0x326172a9, RZ ;  /* 0xcd9e8d5703187825 */ /* 0x000fe200078e00ff */
[----:B------:R-:W-:Y:S01]  /*0880*/  LOP3.LUT R5, R5, R0, RZ, 0x3c, !PT ;  /* 0x0000000005057212 */ /* 0x000fe200078e3cff */
[----:B------:R-:W-:Y:S01]  /*0890*/  ULDC UR5, c[0x0][0x240] ;  /* 0x0000900000057ab9 */ /* 0x000fe20000000800 */
[----:B------:R-:W-:Y:S01]  /*08a0*/  LOP3.LUT R2, R2, R15, RZ, 0x3c, !PT ;  /* 0x0000000f02027212 */ /* 0x000fe200078e3cff */
[----:B------:R-:W-:Y:S01]  /*08b0*/  IMAD.HI.U32 R3, R18, -0x2daee0ad, RZ ;  /* 0xd2511f5312037827 */ /* 0x000fe200078e00ff */
[----:B------:R-:W-:Y:S01]  /*08c0*/  LOP3.LUT R0, R5, R25, RZ, 0x3c, !PT ;  /* 0x0000001905007212 */ /* 0x000fe200078e3cff */
[----:B------:R-:W-:Y:S01]  /*08d0*/  ULDC.64 UR6, c[0x0][0x250] ;  /* 0x0000940000067ab9 */ /* 0x000fe20000000a00 */
[----:B------:R-:W-:Y:S01]  /*08e0*/  LOP3.LUT R12, R12, 0x3, RZ, 0xc0, !PT ;  /* 0x000000030c0c7812 */ /* 0x000fe200078ec0ff */
[----:B------:R-:W-:Y:S01]  /*08f0*/  ULDC.64 UR10, c[0x0][0x210] ;  /* 0x00008400000a7ab9 */ /* 0x000fe20000000a00 */
[----:B------:R-:W-:Y:S01]  /*0900*/  LOP3.LUT R25, R2, R3, RZ, 0x3c, !PT ;  /* 0x0000000302197212 */ /* 0x000fe200078e3cff */
[----:B------:R-:W-:-:S06]  /*0910*/  ULDC.64 UR12, c[0x0][0x238] ;  /* 0x00008e00000c7ab9 */ /* 0x000fcc0000000a00 */
.L_x_302:
[----:B------:R-:W-:Y:S01]  /*0920*/  VIADD R13, R13, 0x1 ;  /* 0x000000010d0d7836 */ /* 0x000fe20000000000 */
[----:B------:R-:W-:Y:S03]  /*0930*/  BSSY B0, `(.L_x_285) ;  /* 0x000000c000007945 */ /* 0x000fe60003800000 */
[C---:B------:R-:W-:Y:S01]  /*0940*/  IMAD.HI.U32 R2, R13.reuse, -0x2daee0ad, RZ ;  /* 0xd2511f530d027827 */ /* 0x040fe200078e00ff */
[----:B------:R-:W-:-:S13]  /*0950*/  ISETP.NE.AND P0, PT, R13, RZ, PT ;  /* 0x000000ff0d00720c */ /* 0x000fda0003f05270 */
[----:B-12---:R-:W-:Y:S05]  /*0960*/  @P0 BRA `(.L_x_286) ;  /* 0x0000000000200947 */ /* 0x006fea0003800000 */
[----:B------:R-:W-:-:S05]  /*0970*/  VIADD R14, R14, 0x1 ;  /* 0x000000010e0e7836 */ /* 0x000fca0000000000 */
[----:B------:R-:W-:-:S13]  /*0980*/  ISETP.NE.AND P0, PT, R14, RZ, PT ;  /* 0x000000ff0e00720c */ /* 0x000fda0003f05270 */
[----:B------:R-:W-:Y:S02]  /*0990*/  @!P0 VIADD R20, R20, 0x1 ;  /* 0x0000000114148836 */ /* 0x000fe40000000000 */
[----:B------:R-:W-:Y:S02]  /*09a0*/  @!P0 VIADD R3, R19, 0x1 ;  /* 0x0000000113038836 */ /* 0x000fe40000000000 */
[----:B------:R-:W-:Y:S01]  /*09b0*/  @!P0 IMAD.MOV.U32 R14, RZ, RZ, RZ ;  /* 0x000000ffff0e8224 */ /* 0x000fe200078e00ff */
[----:B------:R-:W-:-:S13]  /*09c0*/  ISETP.NE.AND P1, PT, R20, RZ, !P0 ;  /* 0x000000ff1400720c */ /* 0x000fda0004725270 */
[----:B------:R-:W-:-:S04]  /*09d0*/  @P1 IMAD.MOV R3, RZ, RZ, R19 ;  /* 0x000000ffff031224 */ /* 0x000fc800078e0213 */
[----:B------:R-:W-:-:S07]  /*09e0*/  @!P0 IMAD.MOV.U32 R19, RZ, RZ, R3 ;  /* 0x000000ffff138224 */ /* 0x000fce00078e0003 */
.L_x_286:
[----:B------:R-:W-:Y:S05]  /*09f0*/  BSYNC B0 ;  /* 0x0000000000007941 */ /* 0x000fea0003800000 */
.L_x_285:
        /* <DEDUP_REMOVED lines=16> */
[----:B------:R-:W-:-:S04]  /*0b00*/  IMAD.WIDE.U32 R4, R5, -0x326172a9, RZ ;  /* 0xcd9e8d5705047825 */ /* 0x000fc800078e00ff */
[----:B------:R-:W-:Y:S02]  /*0b10*/  VIADD R3, R30, 0xdaa66d2b ;  /* 0xdaa66d2b1e037836 */ /* 0x000fe40000000000 */
[----:B------:R-:W-:-:S03]  /*0b20*/  IMAD.WIDE.U32 R6, R6, -0x2daee0ad, RZ ;  /* 0xd2511f5306067825 */ /* 0x000fc600078e00ff */
[----:B------:R-:W-:Y:S02]  /*0b30*/  LOP3.LUT R2, R5, R2, R3, 0x96, !PT ;  /* 0x0000000205027212 */ /* 0x000fe400078e9603 */
[----:B------:R-:W-:Y:S01]  /*0b40*/  LOP3.LUT R8, R7, R8, R38, 0x96, !PT ;  /* 0x0000000807087212 */ /* 0x000fe200078e9626 */
[----:B------:R-:W-:Y:S02]  /*0b50*/  VIADD R7, R30, 0x78dde6e4 ;  /* 0x78dde6e41e077836 */ /* 0x000fe40000000000 */
        /* <DEDUP_REMOVED lines=23> */
[----:B------:R-:W-:Y:S01]  /*0cd0*/  IADD3 R11, R30, -0x700cb87f, RZ ;  /* 0x8ff347811e0b7810 */ /* 0x000fe20007ffe0ff */
[----:B------:R-:W-:Y:S01]  /*0ce0*/  IMAD R8, R18, -0x2daee0ad, RZ ;  /* 0xd2511f5312087824 */ /* 0x000fe200078e02ff */
[----:B------:R-:W-:Y:S01]  /*0cf0*/  LOP3.LUT R18, R3, R4, R5, 0x96, !PT ;  /* 0x0000000403127212 */ /* 0x000fe200078e9605 */
[----:B------:R-:W-:-:S04]  /*0d00*/  IMAD.WIDE.U32 R26, R26, -0x326172a9, RZ ;  /* 0xcd9e8d571a1a7825 */ /* 0x000fc800078e00ff */
[----:B------:R-:W-:Y:S01]  /*0d10*/  IMAD.HI.U32 R3, R18, -0x2daee0ad, RZ ;  /* 0xd2511f5312037827 */ /* 0x000fe200078e00ff */
[----:B------:R-:W-:-:S03]  /*0d20*/  LOP3.LUT R11, R27, R2, R11, 0x96, !PT ;  /* 0x000000021b0b7212 */ /* 0x000fc600078e960b */
[----:B------:R-:W-:Y:S01]  /*0d30*/  IMAD.MOV.U32 R7, RZ, RZ, R24 ;  /* 0x000000ffff077224 */ /* 0x000fe200078e0018 */
[----:B------:R-:W-:Y:S01]  /*0d40*/  LOP3.LUT R10, R3, R10, R15, 0x96, !PT ;  /* 0x0000000a030a7212 */ /* 0x000fe200078e960f */
[----:B------:R-:W-:Y:S02]  /*0d50*/  IMAD.MOV.U32 R6, RZ, RZ, R25 ;  /* 0x000000ffff067224 */ /* 0x000fe400078e0019 */
[----:B------:R-:W-:Y:S02]  /*0d60*/  IMAD.MOV.U32 R5, RZ, RZ, R8 ;  /* 0x000000ffff057224 */ /* 0x000fe400078e0008 */
[----:B------:R-:W-:Y:S01]  /*0d70*/  IMAD.MOV.U32 R2, RZ, RZ, R11 ;  /* 0x000000ffff027224 */ /* 0x000fe200078e000b */
        /* <DEDUP_REMOVED lines=9> */
[----:B------:R-:W-:Y:S02]  /*0e10*/  IMAD.MOV.U32 R7, RZ, RZ, R0 ;  /* 0x000000ffff077224 */ /* 0x000fe400078e0000 */
[----:B------:R-:W-:Y:S02]  /*0e20*/  IMAD.MOV.U32 R6, RZ, RZ, R24 ;  /* 0x000000ffff067224 */ /* 0x000fe400078e0018 */
[----:B------:R-:W-:Y:S02]  /*0e30*/  IMAD.MOV.U32 R5, RZ, RZ, R25 ;  /* 0x000000ffff057224 */ /* 0x000fe400078e0019 */
[----:B------:R-:W-:Y:S01]  /*0e40*/  IMAD.MOV.U32 R2, RZ, RZ, R8 ;  /* 0x000000ffff027224 */ /* 0x000fe200078e0008 */
[----:B------:R-:W-:Y:S06]  /*0e50*/  BRA `(.L_x_287) ;  /* 0x0000000000107947 */ /* 0x000fec0003800000 */
.L_x_288:
[----:B------:R-:W-:Y:S01]  /*0e60*/  IMAD.MOV.U32 R7, RZ, RZ, R25 ;  /* 0x000000ffff077224 */ /* 0x000fe200078e0019 */
[----:B------:R-:W-:Y:S01]  /*0e70*/  MOV R5, R11 ;  /* 0x0000000b00057202 */ /* 0x000fe20000000f00 */
[----:B------:R-:W-:Y:S02]  /*0e80*/  IMAD.MOV.U32 R6, RZ, RZ, R8 ;  /* 0x000000ffff067224 */ /* 0x000fe400078e0008 */
[----:B------:R-:W-:-:S07]  /*0e90*/  IMAD.MOV.U32 R2, RZ, RZ, R26 ;  /* 0x000000ffff027224 */ /* 0x000fce00078e001a */
.L_x_287:
[----:B------:R-:W-:Y:S01]  /*0ea0*/  IMAD.WIDE.U32 R2, R2, 0x200000, RZ ;  /* 0x0020000002027825 */ /* 0x000fe200078e00ff */
[----:B------:R-:W-:Y:S01]  /*0eb0*/  ISETP.GE.U32.AND P0, PT, R22, UR10, PT ;  /* 0x0000000a16007c0c */ /* 0x000fe2000bf06070 */
[----:B------:R-:W-:Y:S02]  /*0ec0*/  BSSY B0, `(.L_x_289) ;  /* 0x0000070000007945 */ /* 0x000fe40003800000 */
[----:B------:R-:W-:Y:S01]  /*0ed0*/  IMAD.MOV.U32 R4, RZ, RZ, 0x0 ;  /* 0x00000000ff047424 */ /* 0x000fe200078e00ff */
[----:B------:R-:W-:Y:S01]  /*0ee0*/  LOP3.LUT R2, R2, R5, RZ, 0x3c, !PT ;  /* 0x0000000502027212 */ /* 0x000fe200078e3cff */
[----:B------:R-:W-:Y:S01]  /*0ef0*/  IMAD.MOV.U32 R5, RZ, RZ, 0x3ca00000 ;  /* 0x3ca00000ff057424 */ /* 0x000fe200078e00ff */
[----:B------:R-:W-:Y:S02]  /*0f00*/  ISETP.GE.AND.EX P0, PT, R23, UR11, PT, P0 ;  /* 0x0000000b17007c0c */ /* 0x000fe4000bf06300 */
[----:B------:R-:W1:Y:S03]  /*0f10*/  I2F.F64.U64 R24, R2 ;  /* 0x0000000200187312 */ /* 0x000e660000301800 */
[----:B-1----:R-:W-:-:S08]  /*0f20*/  DFMA R24, R24, R4, 5.5511151231257827021e-17 ;  /* 0x3c9000001818742b */ /* 0x002fd00000000004 */
[----:B------:R-:W-:Y:S05]  /*0f30*/  @P0 BRA `(.L_x_290) ;  /* 0x0000000400a00947 */ /* 0x000fea0003800000 */
[----:B------:R-:W-:Y:S01]  /*0f40*/  IMAD.WIDE.U32 R2, R6, 0x200000, RZ ;  /* 0x0020000006027825 */ /* 0x000fe200078e00ff */
[----:B------:R-:W-:Y:S01]  /*0f50*/  UMOV UR14, 0x54442d18 ;  /* 0x54442d18000e7882 */ /* 0x000fe20000000000 */
[----:B------:R-:W-:Y:S01]  /*0f60*/  UMOV UR15, 0x400921fb ;  /* 0x400921fb000f7882 */ /* 0x000fe20000000000 */
[----:B------:R-:W-:Y:S01]  /*0f70*/  BSSY B1, `(.L_x_291) ;  /* 0x0000021000017945 */ /* 0x000fe20003800000 */
[----:B------:R-:W-:-:S06]  /*0f80*/  LOP3.LUT R2, R2, R7, RZ, 0x3c, !PT ;  /* 0x0000000702027212 */ /* 0x000fcc00078e3cff */
[----:B------:R-:W1:Y:S02]  /*0f90*/  I2F.F64.U64 R2, R2 ;  /* 0x0000000200027312 */ /* 0x000e640000301800 */
[----:B-1----:R-:W-:-:S08]  /*0fa0*/  DFMA R4, R2, R4, 5.5511151231257827021e-17 ;  /* 0x3c9000000204742b */ /* 0x002fd00000000004 */
[----:B------:R-:W-:-:S08]  /*0fb0*/  DADD R4, R4, -0.5 ;  /* 0xbfe0000004047429 */ /* 0x000fd00000000000 */
        /* <DEDUP_REMOVED lines=21> */
[----:B0-----:R-:W-:Y:S05]  /*1110*/  CALL.REL.NOINC `($_ZN2at6native60_GLOBAL__N__2075b504_27_DistributionCauchyKernel_cu_d62eea8743distribution_elementwise_grid_stride_kernelIdLi2EZNS0_9templates4cuda21uniform_and_transformIddPNS_17CUDAGeneratorImplEZZZNS4_13cauchy_kernelIS7_EEvRNS_18TensorIteratorBaseEddT_ENKUlvE_clEvENKUlvE_clEvEUldE_EEvSA_T1_T2_EUlP24curandStatePhilox4_32_10E_ZNS1_27distribution_nullary_kernelIdd7double2S7_SJ_SE_EEvSA_SG_RKT3_T4_EUlidE_EEvlNS_15PhiloxCudaStateESF_SG_$__internal_trig_reduction_slowpathd) ;  /* 0x00000010002c7944 */ /* 0x001fea0003c00000 */
[----:B------:R-:W-:Y:S01]  /*1120*/  IMAD.MOV.U32 R0, RZ, RZ, R5 ;  /* 0x000000ffff007224 */ /* 0x000fe200078e0005 */
[----:B------:R-:W-:Y:S01]  /*1130*/  MOV R45, R3 ;  /* 0x00000003002d7202 */ /* 0x000fe20000000f00 */
[----:B------:R-:W-:Y:S01]  /*1140*/  IMAD.MOV.U32 R44, RZ, RZ, R2 ;  /* 0x000000ffff2c7224 */ /* 0x000fe200078e0002 */
[----:B------:R-:W-:Y:S06]  /*1150*/  BRA `(.L_x_293) ;  /* 0x0000000000087947 */ /* 0x000fec0003800000 */
.L_x_292:
[----:B------:R-:W-:Y:S01]  /*1160*/  DMUL R44, RZ, R8 ;  /* 0x00000008ff2c7228 */ /* 0x000fe20000000000 */
[----:B------:R-:W-:-:S10]  /*1170*/  IMAD.MOV.U32 R0, RZ, RZ, RZ ;  /* 0x000000ffff007224 */ /* 0x000fd400078e00ff */
.L_x_293:
[----:B------:R-:W-:Y:S05]  /*1180*/  BSYNC B1 ;  /* 0x0000000000017941 */ /* 0x000fea0003800000 */
.L_x_291:
        /* <DEDUP_REMOVED lines=63> */
.L_x_295:
[----:B------:R-:W-:Y:S05]  /*1580*/  BSYNC B1 ;  /* 0x0000000000017941 */ /* 0x000fea0003800000 */
.L_x_294:
[----:B0-----:R-:W-:Y:S01]  /*1590*/  DFMA R42, R42, UR6, R28 ;  /* 0x000000062a2a7c2b */ /* 0x001fe2000800001c */
[----:B------:R-:W-:-:S06]  /*15a0*/  LEA.HI.X.SX32 R5, R0, UR13, 0x1, P1 ;  /* 0x0000000d00057c11 */ /* 0x000fcc00088f0eff */
[----:B------:R1:W-:Y:S04]  /*15b0*/  STG.E.64 desc[UR8][R4.64], R42 ;  /* 0x0000002a04007986 */ /* 0x0003e8000c101b08 */
.L_x_290:
[----:B------:R-:W-:Y:S05]  /*15c0*/  BSYNC B0 ;  /* 0x0000000000007941 */ /* 0x000fea0003800000 */
.L_x_289:
        /* <DEDUP_REMOVED lines=8> */
[----:B-1----:R-:W-:Y:S01]  /*1650*/  DADD R4, R24, -0.5 ;  /* 0xbfe0000018047429 */ /* 0x002fe20000000000 */
[----:B------:R-:W-:Y:S01]  /*1660*/  UMOV UR14, 0x54442d18 ;  /* 0x54442d18000e7882 */ /* 0x000fe20000000000 */
[----:B------:R-:W-:Y:S01]  /*1670*/  UMOV UR15, 0x400921fb ;  /* 0x400921fb000f7882 */ /* 0x000fe20000000000 */
[----:B------:R-:W-:Y:S05]  /*1680*/  BSSY B0, `(.L_x_297) ;  /* 0x000001c000007945 */ /* 0x000fea0003800000 */
        /* <DEDUP_REMOVED lines=22> */
[----:B0-----:R-:W-:Y:S05]  /*17f0*/  CALL.REL.NOINC `($_ZN2at6native60_GLOBAL__N__2075b504_27_DistributionCauchyKernel_cu_d62eea8743distribution_elementwise_grid_stride_kernelIdLi2EZNS0_9templates4cuda21uniform_and_transformIddPNS_17CUDAGeneratorImplEZZZNS4_13cauchy_kernelIS7_EEvRNS_18TensorIteratorBaseEddT_ENKUlvE_clEvENKUlvE_clEvEUldE_EEvSA_T1_T2_EUlP24curandStatePhilox4_32_10E_ZNS1_27distribution_nullary_kernelIdd7double2S7_SJ_SE_EEvSA_SG_RKT3_T4_EUlidE_EEvlNS_15PhiloxCudaStateESF_SG_$__internal_trig_reduction_slowpathd) ;  /* 0x0000000800747944 */ /* 0x001fea0003c00000 */
[----:B------:R-:W-:Y:S01]  /*1800*/  IMAD.MOV.U32 R0, RZ, RZ, R5 ;  /* 0x000000ffff007224 */ /* 0x000fe200078e0005 */
[----:B------:R-:W-:Y:S06]  /*1810*/  BRA `(.L_x_299) ;  /* 0x0000000000087947 */ /* 0x000fec0003800000 */
.L_x_298:
[----:B------:R-:W-:Y:S01]  /*1820*/  DMUL R2, RZ, R4 ;  /* 0x00000004ff027228 */ /* 0x000fe20000000000 */
[----:B------:R-:W-:-:S10]  /*1830*/  IMAD.MOV.U32 R0, RZ, RZ, RZ ;  /* 0x000000ffff007224 */ /* 0x000fd400078e00ff */
.L_x_299:
[----:B------:R-:W-:Y:S05]  /*1840*/  BSYNC B0 ;  /* 0x0000000000007941 */ /* 0x000fea0003800000 */
.L_x_297:
        /* <DEDUP_REMOVED lines=11> */
[----:B------:R-:W-:-:S02]  /*1900*/  ISETP.NE.U32.AND P0, PT, R7, 0x1, PT ;  /* 0x000000010700780c */ /* 0x000fc40003f05070 */
[----:B------:R-:W-:-:S03]  /*1910*/  IADD3 R6, P1, R0, UR12, RZ ;  /* 0x0000000c00067c10 */ /* 0x000fc6000ff3e0ff */
        /* <DEDUP_REMOVED lines=50> */
.L_x_301:
[----:B------:R-:W-:Y:S05]  /*1c40*/  BSYNC B0 ;  /* 0x0000000000007941 */ /* 0x000fea0003800000 */
.L_x_300:
[----:B0-----:R-:W-:Y:S01]  /*1c50*/  DFMA R44, R44, UR6, R28 ;  /* 0x000000062c2c7c2b */ /* 0x001fe2000800001c */
[----:B------:R-:W-:-:S06]  /*1c60*/  LEA.HI.X.SX32 R7, R0, UR13, 0x1, P1 ;  /* 0x0000000d00077c11 */ /* 0x000fcc00088f0eff */
[----:B------:R2:W-:Y:S04]  /*1c70*/  STG.E.64 desc[UR8][R6.64], R44 ;  /* 0x0000002c06007986 */ /* 0x0005e8000c101b08 */
.L_x_296:
        /* <DEDUP_REMOVED lines=11> */
        .weak           $__internal_15_$__cuda_sm20_div_s64
        .type           $__internal_15_$__cuda_sm20_div_s64,@function
        .size           $__internal_15_$__cuda_sm20_div_s64,($_ZN2at6native60_GLOBAL__N__2075b504_27_DistributionCauchyKernel_cu_d62eea8743distribution_elementwise_grid_stride_kernelIdLi2EZNS0_9templates4cuda21uniform_and_transformIddPNS_17CUDAGeneratorImplEZZZNS4_13cauchy_kernelIS7_EEvRNS_18TensorIteratorBaseEddT_ENKUlvE_clEvENKUlvE_clEvEUldE_EEvSA_T1_T2_EUlP24curandStatePhilox4_32_10E_ZNS1_27distribution_nullary_kernelIdd7double2S7_SJ_SE_EEvSA_SG_RKT3_T4_EUlidE_EEvlNS_15PhiloxCudaStateESF_SG_$__internal_trig_reduction_slowpathd - $__internal_15_$__cuda_sm20_div_s64)
$__internal_15_$__cuda_sm20_div_s64:
[----:B------:R-:W-:Y:S01]  /*1d30*/  UMOV UR5, URZ ;  /* 0x0000003f00057c82 */ /* 0x000fe20008000000 */
[----:B------:R-:W-:Y:S01]  /*1d40*/  IADD3 R10, P4, RZ, -UR6, RZ ;  /* 0x80000006ff0a7c10 */ /* 0x000fe2000ff9e0ff */
[----:B------:R-:W0:Y:S04]  /*1d50*/  I2F.U64.RP R5, UR4 ;  /* 0x0000000400057d12 */ /* 0x000e280008309000 */
[----:B------:R-:W-:-:S04]  /*1d60*/  IMAD.X R14, RZ, RZ, ~UR7, P4 ;  /* 0x80000007ff0e7e24 */ /* 0x000fc8000a0e06ff */
[----:B0-----:R-:W0:Y:S02]  /*1d70*/  MUFU.RCP R5, R5 ;  /* 0x0000000500057308 */ /* 0x001e240000001000 */
[----:B0-----:R-:W-:-:S06]  /*1d80*/  VIADD R6, R5, 0x1ffffffe ;  /* 0x1ffffffe05067836 */ /* 0x001fcc0000000000 */
[----:B------:R-:W0:Y:S02]  /*1d90*/  F2I.U64.TRUNC R6, R6 ;  /* 0x0000000600067311 */ /* 0x000e24000020d800 */
[----:B0-----:R-:W-:-:S04]  /*1da0*/  IMAD.WIDE.U32 R8, R6, UR4, RZ ;  /* 0x0000000406087c25 */ /* 0x001fc8000f8e00ff */
[----:B------:R-:W-:Y:S01]  /*1db0*/  IMAD R9, R7, UR4, R9 ;  /* 0x0000000407097c24 */ /* 0x000fe2000f8e0209 */
[----:B------:R-:W-:-:S05]  /*1dc0*/  IADD3 R11, P0, RZ, -R8, RZ ;  /* 0x80000008ff0b7210 */ /* 0x000fca0007f1e0ff */
[----:B------:R-:W-:-:S04]  /*1dd0*/  IMAD.HI.U32 R8, R6, R11, RZ ;  /* 0x0000000b06087227 */ /* 0x000fc800078e00ff */
[----:B------:R-:W-:Y:S02]  /*1de0*/  IMAD.X R15, RZ, RZ, ~R9, P0 ;  /* 0x000000ffff0f7224 */ /* 0x000fe400000e0e09 */
[----:B------:R-:W-:Y:S02]  /*1df0*/  IMAD.MOV.U32 R9, RZ, RZ, R6 ;  /* 0x000000ffff097224 */ /* 0x000fe400078e0006 */
[-C--:B------:R-:W-:Y:S02]  /*1e00*/  IMAD R17, R7, R15.reuse, RZ ;  /* 0x0000000f07117224 */ /* 0x080fe400078e02ff */
[----:B------:R-:W-:-:S04]  /*1e10*/  IMAD.WIDE.U32 R8, P0, R6, R15, R8 ;  /* 0x0000000f06087225 */ /* 0x000fc80007800008 */
[----:B------:R-:W-:-:S04]  /*1e20*/  IMAD.HI.U32 R5, R7, R15, RZ ;  /* 0x0000000f07057227 */ /* 0x000fc800078e00ff */
[----:B------:R-:W-:-:S04]  /*1e30*/  IMAD.HI.U32 R8, P1, R7, R11, R8 ;  /* 0x0000000b07087227 */ /* 0x000fc80007820008 */
[----:B------:R-:W-:Y:S01]  /*1e40*/  IMAD.X R5, R5, 0x1, R7, P0 ;  /* 0x0000000105057824 */ /* 0x000fe200000e0607 */
[----:B------:R-:W-:-:S04]  /*1e50*/  IADD3 R9, P2, R17, R8, RZ ;  /* 0x0000000811097210 */ /* 0x000fc80007f5e0ff */
[----:B------:R-:W-:Y:S01]  /*1e60*/  IADD3.X R5, RZ, RZ, R5, P2, P1 ;  /* 0x000000ffff057210 */ /* 0x000fe200017e2405 */
[----:B------:R-:W-:Y:S01]  /*1e70*/  IMAD.WIDE.U32 R6, R9, UR4, RZ ;  /* 0x0000000409067c25 */ /* 0x000fe2000f8e00ff */
[----:B------:R-:W-:Y:S02]  /*1e80*/  ISETP.LE.AND P1, PT, RZ, UR7, PT ;  /* 0x00000007ff007c0c */ /* 0x000fe4000bf23270 */
[----:B------:R-:W-:Y:S01]  /*1e90*/  IADD3 R11, P0, RZ, -R6, RZ ;  /* 0x80000006ff0b7210 */ /* 0x000fe20007f1e0ff */
[----:B------:R-:W-:Y:S01]  /*1ea0*/  IMAD R6, R5, UR4, R7 ;  /* 0x0000000405067c24 */ /* 0x000fe2000f8e0207 */
        /* <DEDUP_REMOVED lines=19> */
[C---:B------:R-:W-:Y:S01]  /*1fe0*/  IADD3 R9, P3, R8.reuse, 0x1, RZ ;  /* 0x0000000108097810 */ /* 0x040fe20007f7e0ff */
[----:B------:R-:W-:-:S04]  /*1ff0*/  IMAD.WIDE.U32 R6, R8, UR4, RZ ;  /* 0x0000000408067c25 */ /* 0x000fc8000f8e00ff */
[----:B------:R-:W-:Y:S01]  /*2000*/  IMAD.X R5, RZ, RZ, R5, P2 ;  /* 0x000000ffff057224 */ /* 0x000fe200010e0605 */
[----:B------:R-:W-:-:S03]  /*2010*/  IADD3 R6, P0, -R6, R10, RZ ;  /* 0x0000000a06067210 */ /* 0x000fc60007f1e1ff */
[----:B------:R-:W-:-:S04]  /*2020*/  IMAD R7, R5, UR4, R7 ;  /* 0x0000000405077c24 */ /* 0x000fc8000f8e0207 */
[----:B------:R-:W-:Y:S01]  /*2030*/  IMAD.X R11, R14, 0x1, ~R7, P0 ;  /* 0x000000010e0b7824 */ /* 0x000fe200000e0e07 */
[C---:B------:R-:W-:Y:S02]  /*2040*/  ISETP.GE.U32.AND P0, PT, R6.reuse, UR4, PT ;  /* 0x0000000406007c0c */ /* 0x040fe4000bf06070 */
[----:B------:R-:W-:Y:S02]  /*2050*/  IADD3 R7, P2, R6, -UR4, RZ ;  /* 0x8000000406077c10 */ /* 0x000fe4000ff5e0ff */
[C---:B------:R-:W-:Y:S02]  /*2060*/  ISETP.GE.U32.AND.EX P0, PT, R11.reuse, RZ, PT, P0 ;  /* 0x000000ff0b00720c */ /* 0x040fe40003f06100 */
[----:B------:R-:W-:Y:S02]  /*2070*/  IADD3.X R10, R11, -0x1, RZ, P2, !PT ;  /* 0xffffffff0b0a7810 */ /* 0x000fe400017fe4ff */
[----:B------:R-:W-:Y:S02]  /*2080*/  SEL R7, R7, R6, P0 ;  /* 0x0000000607077207 */ /* 0x000fe40000000000 */
[----:B------:R-:W-:-:S02]  /*2090*/  IADD3.X R6, RZ, R5, RZ, P3, !PT ;  /* 0x00000005ff067210 */ /* 0x000fc40001ffe4ff */
[----:B------:R-:W-:Y:S02]  /*20a0*/  SEL R9, R9, R8, P0 ;  /* 0x0000000809097207 */ /* 0x000fe40000000000 */
[----:B------:R-:W-:Y:S02]  /*20b0*/  SEL R10, R10, R11, P0 ;  /* 0x0000000b0a0a7207 */ /* 0x000fe40000000000 */
[----:B------:R-:W-:Y:S02]  /*20c0*/  ISETP.GE.U32.AND P2, PT, R7, UR4, PT ;  /* 0x0000000407007c0c */ /* 0x000fe4000bf46070 */
[----:B------:R-:W-:Y:S02]  /*20d0*/  SEL R8, R6, R5, P0 ;  /* 0x0000000506087207 */ /* 0x000fe40000000000 */
[----:B------:R-:W-:Y:S02]  /*20e0*/  IADD3 R6, P3, R9, 0x1, RZ ;  /* 0x0000000109067810 */ /* 0x000fe40007f7e0ff */
[----:B------:R-:W-:-:S03]  /*20f0*/  ISETP.GE.U32.AND.EX P0, PT, R10, RZ, PT, P2 ;  /* 0x000000ff0a00720c */ /* 0x000fc60003f06120 */
[----:B------:R-:W-:Y:S01]  /*2100*/  IMAD.X R7, RZ, RZ, R8, P3 ;  /* 0x000000ffff077224 */ /* 0x000fe200018e0608 */
[----:B------:R-:W-:-:S04]  /*2110*/  SEL R6, R6, R9, P0 ;  /* 0x0000000906067207 */ /* 0x000fc80000000000 */
[----:B------:R-:W-:Y:S02]  /*2120*/  SEL R7, R7, R8, P0 ;  /* 0x0000000807077207 */ /* 0x000fe40000000000 */
[-C--:B------:R-:W-:Y:S02]  /*2130*/  IADD3 R5, P2, RZ, -R6.reuse, RZ ;  /* 0x80000006ff057210 */ /* 0x080fe40007f5e0ff */
[----:B------:R-:W-:Y:S02]  /*2140*/  ISETP.NE.U32.AND P0, PT, RZ, UR4, PT ;  /* 0x00000004ff007c0c */ /* 0x000fe4000bf05070 */
[----:B------:R-:W-:Y:S01]  /*2150*/  SEL R6, R5, R6, !P1 ;  /* 0x0000000605067207 */ /* 0x000fe20004800000 */
[----:B------:R-:W-:Y:S01]  /*2160*/  IMAD.X R8, RZ, RZ, ~R7, P2 ;  /* 0x000000ffff087224 */ /* 0x000fe200010e0e07 */
[----:B------:R-:W-:Y:S01]  /*2170*/  ISETP.NE.AND.EX P0, PT, RZ, RZ, PT, P0 ;  /* 0x000000ffff00720c */ /* 0x000fe20003f05300 */
[----:B------:R-:W-:-:S03]  /*2180*/  IMAD.MOV.U32 R5, RZ, RZ, 0x0 ;  /* 0x00000000ff057424 */ /* 0x000fc600078e00ff */
[----:B------:R-:W-:Y:S02]  /*2190*/  SEL R7, R8, R7, !P1 ;  /* 0x0000000708077207 */ /* 0x000fe40004800000 */
[----:B------:R-:W-:Y:S02]  /*21a0*/  SEL R6, R6, 0xffffffff, P0 ;  /* 0xffffffff06067807 */ /* 0x000fe40000000000 */
[----:B------:R-:W-:Y:S01]  /*21b0*/  SEL R7, R7, 0xffffffff, P0 ;  /* 0xffffffff07077807 */ /* 0x000fe20000000000 */
[----:B------:R-:W-:Y:S06]  /*21c0*/  RET.REL.NODEC R4 `(_ZN2at6native60_GLOBAL__N__2075b504_27_DistributionCauchyKernel_cu_d62eea8743distribution_elementwise_grid_stride_kernelIdLi2EZNS0_9templates4cuda21uniform_and_transformIddPNS_17CUDAGeneratorImplEZZZNS4_13cauchy_kernelIS7_EEvRNS_18TensorIteratorBaseEddT_ENKUlvE_clEvENKUlvE_clEvEUldE_EEvSA_T1_T2_EUlP24curandStatePhilox4_32_10E_ZNS1_27distribution_nullary_kernelIdd7double2S7_SJ_SE_EEvSA_SG_RKT3_T4_EUlidE_EEvlNS_15PhiloxCudaStateESF_SG_) ;  /* 0xffffffdc048c7950 */ /* 0x000fec0003c3ffff */
        .type           $_ZN2at6native60_GLOBAL__N__2075b504_27_DistributionCauchyKernel_cu_d62eea8743distribution_elementwise_grid_stride_kernelIdLi2EZNS0_9templates4cuda21uniform_and_transformIddPNS_17CUDAGeneratorImplEZZZNS4_13cauchy_kernelIS7_EEvRNS_18TensorIteratorBaseEddT_ENKUlvE_clEvENKUlvE_clEvEUldE_EEvSA_T1_T2_EUlP24curandStatePhilox4_32_10E_ZNS1_27distribution_nullary_kernelIdd7double2S7_SJ_SE_EEvSA_SG_RKT3_T4_EUlidE_EEvlNS_15PhiloxCudaStateESF_SG_$__internal_trig_reduction_slowpathd,@function
        .size           $_ZN2at6native60_GLOBAL__N__2075b504_27_DistributionCauchyKernel_cu_d62eea8743distribution_elementwise_grid_stride_kernelIdLi2EZNS0_9templates4cuda21uniform_and_transformIddPNS_17CUDAGeneratorImplEZZZNS4_13cauchy_kernelIS7_EEvRNS_18TensorIteratorBaseEddT_ENKUlvE_clEvENKUlvE_clEvEUldE_EEvSA_T1_T2_EUlP24curandStatePhilox4_32_10E_ZNS1_27distribution_nullary_kernelIdd7double2S7_SJ_SE_EEvSA_SG_RKT3_T4_EUlidE_EEvlNS_15PhiloxCudaStateESF_SG_$__internal_trig_reduction_slowpathd,(.L_x_341 - $_ZN2at6native60_GLOBAL__N__2075b504_27_DistributionCauchyKernel_cu_d62eea8743distribution_elementwise_grid_stride_kernelIdLi2EZNS0_9templates4cuda21uniform_and_transformIddPNS_17CUDAGeneratorImplEZZZNS4_13cauchy_kernelIS7_EEvRNS_18TensorIteratorBaseEddT_ENKUlvE_clEvENKUlvE_clEvEUldE_EEvSA_T1_T2_EUlP24curandStatePhilox4_32_10E_ZNS1_27distribution_nullary_kernelIdd7double2S7_SJ_SE_EEvSA_SG_RKT3_T4_EUlidE_EEvlNS_15PhiloxCudaStateESF_SG_$__internal_trig_reduction_slowpathd)
$_ZN2at6native60_GLOBAL__N__2075b504_27_DistributionCauchyKernel_cu_d62eea8743distribution_elementwise_grid_stride_kernelIdLi2EZNS0_9templates4cuda21uniform_and_transformIddPNS_17CUDAGeneratorImplEZZZNS4_13cauchy_kernelIS7_EEvRNS_18TensorIteratorBaseEddT_ENKUlvE_clEvENKUlvE_clEvEUldE_EEvSA_T1_T2_EUlP24curandStatePhilox4_32_10E_ZNS1_27distribution_nullary_kernelIdd7double2S7_SJ_SE_EEvSA_SG_RKT3_T4_EUlidE_EEvlNS_15PhiloxCudaStateESF_SG_$__internal_trig_reduction_slowpathd:
        /* <DEDUP_REMOVED lines=15> */
[----:B------:R-:W-:Y:S02]  /*22c0*/  SEL R41, R41, 0x12, !P0 ;  /* 0x0000001229297807 */ /* 0x000fe40004000000 */
[----:B------:R-:W-:Y:S02]  /*22d0*/  MOV R44, R43 ;  /* 0x0000002b002c7202 */ /* 0x000fe40000000f00 */
        /* <DEDUP_REMOVED lines=8> */
[----:B0-----:R-:W-:-:S04]  /*2360*/  IMAD.WIDE R46, R43, 0x8, R46 ;  /* 0x000000082b2e7825 */ /* 0x001fc800078e022e */
[----:B------:R-:W-:Y:S02]  /*2370*/  IMAD.MOV.U32 R49, RZ, RZ, R47 ;  /* 0x000000ffff317224 */ /* 0x000fe400078e002f */
[----:B------:R-:W-:Y:S02]  /*2380*/  IMAD.SHL.U32 R47, R0, 0x800, RZ ;  /* 0x00000800002f7824 */ /* 0x000fe400078e00ff */
[----:B-1----:R-:W-:-:S07]  /*2390*/  IMAD.MOV.U32 R0, RZ, RZ, R1 ;  /* 0x000000ffff007224 */ /* 0x002fce00078e0001 */
.L_x_306:
[----:B------:R-:W-:Y:S01]  /*23a0*/  R2UR UR14, R2 ;  /* 0x00000000020e72ca */ /* 0x000fe200000e0000 */
        /* <DEDUP_REMOVED lines=10> */
[C---:B------:R-:W-:Y:S01]  /*2450*/  IMAD.HI.U32 R4, R5.reuse, R45, RZ ;  /* 0x0000002d05047227 */ /* 0x040fe200078e00ff */
[----:B------:R-:W-:Y:S02]  /*2460*/  IADD3 R33, P1, R48, R33, RZ ;  /* 0x0000002130217210 */ /* 0x000fe40007f3e0ff */
[----:B------:R-:W-:Y:S01]  /*2470*/  IADD3.X R51, R50, RZ, RZ, P3, !PT ;  /* 0x000000ff32337210 */ /* 0x000fe20001ffe4ff */
[C---:B------:R-:W-:Y:S01]  /*2480*/  IMAD.HI.U32 R48, R5.reuse, R47, RZ ;  /* 0x0000002f05307227 */ /* 0x040fe200078e00ff */
[----:B------:R-:W-:Y:S01]  /*2490*/  ISETP.GE.AND P3, PT, R44, R41, PT ;  /* 0x000000292c00720c */ /* 0x000fe20003f66270 */
[----:B------:R0:W-:Y:S02]  /*24a0*/  STL.64 [R0], R32 ;  /* 0x0000002000007387 */ /* 0x0001e40000100a00 */
[----:B------:R-:W-:Y:S01]  /*24b0*/  IMAD R5, R5, R45, RZ ;  /* 0x0000002d05057224 */ /* 0x000fe200078e02ff */
[----:B------:R-:W-:-:S04]  /*24c0*/  IADD3.X R48, P0, R48, R51, RZ, P0, !PT ;  /* 0x0000003330307210 */ /* 0x000fc8000071e4ff */
[----:B------:R-:W-:Y:S01]  /*24d0*/  IADD3.X R48, P1, R5, R48, RZ, P1, !PT ;  /* 0x0000003005307210 */ /* 0x000fe20000f3e4ff */
[----:B------:R-:W-:Y:S01]  /*24e0*/  IMAD.X R4, RZ, RZ, R4, P0 ;  /* 0x000000ffff047224 */ /* 0x000fe200000e0604 */
[----:B------:R-:W-:-:S03]  /*24f0*/  IADD3 R46, P0, R46, 0x8, RZ ;  /* 0x000000082e2e7810 */ /* 0x000fc60007f1e0ff */
[----:B------:R-:W-:Y:S02]  /*2500*/  IMAD.X R5, RZ, RZ, R4, P1 ;  /* 0x000000ffff057224 */ /* 0x000fe400008e0604 */
[----:B------:R-:W-:Y:S02]  /*2510*/  IMAD.X R49, RZ, RZ, R49, P0 ;  /* 0x000000ffff317224 */ /* 0x000fe400000e0631 */
[----:B0-----:R-:W-:Y:S01]  /*2520*/  VIADD R0, R0, 0x8 ;  /* 0x0000000800007836 */ /* 0x001fe20000000000 */
[----:B------:R-:W-:Y:S01]  /*2530*/  MOV R33, R5 ;  /* 0x0000000500217202 */ /* 0x000fe20000000f00 */
[----:B------:R-:W-:Y:S01]  /*2540*/  IMAD.MOV.U32 R32, RZ, RZ, R48 ;  /* 0x000000ffff207224 */ /* 0x000fe200078e0030 */
[----:B------:R-:W-:Y:S06]  /*2550*/  @!P3 BRA `(.L_x_306) ;  /* 0xfffffffc0090b947 */ /* 0x000fec000383ffff */
.L_x_305:
[----:B------:R-:W-:Y:S05]  /*2560*/  BSYNC B2 ;  /* 0x0000000000027941 */ /* 0x000fea0003800000 */
.L_x_304:
        /* <DEDUP_REMOVED lines=34> */
[----:B------:R-:W-:-:S04]  /*2790*/  LOP3.LUT P1, RZ, R0, 0x1, RZ, 0xc0, !PT ;  /* 0x0000000100ff7812 */ /* 0x000fc8000782c0ff */
[----:B------:R-:W-:Y:S02]  /*27a0*/  SEL R7, R44, R7, !P1 ;  /* 0x000000072c077207 */ /* 0x000fe40004800000 */
[----:B------:R-:W-:Y:S02]  /*27b0*/  SEL R41, R41, R4, !P1 ;  /* 0x0000000429297207 */ /* 0x000fe40004800000 */
[----:B------:R-:W-:Y:S02]  /*27c0*/  ISETP.NE.U32.AND P0, PT, R7, RZ, PT ;  /* 0x000000ff0700720c */ /* 0x000fe40003f05070 */
[----:B------:R-:W-:Y:S02]  /*27d0*/  SEL R32, R32, R3, !P1 ;  /* 0x0000000320207207 */ /* 0x000fe40004800000 */
[----:B------:R-:W-:Y:S02]  /*27e0*/  SEL R33, R41, R7, !P0 ;  /* 0x0000000729217207 */ /* 0x000fe40004000000 */
[----:B------:R-:W-:-:S04]  /*27f0*/  @P1 IADD3 R2, -R2, RZ, RZ ;  /* 0x000000ff02021210 */ /* 0x000fc80007ffe1ff */
[----:B------:R-:W0:Y:S02]  /*2800*/  FLO.U32 R33, R33 ;  /* 0x0000002100217300 */ /* 0x000e2400000e0000 */
[C---:B0-----:R-:W-:Y:S02]  /*2810*/  IADD3 R43, -R33.reuse, 0x1f, RZ ;  /* 0x0000001f212b7810 */ /* 0x041fe40007ffe1ff */
[----:B------:R-:W-:-:S03]  /*2820*/  IADD3 R4, -R33, 0x3f, RZ ;  /* 0x0000003f21047810 */ /* 0x000fc60007ffe1ff */
[----:B------:R-:W-:-:S05]  /*2830*/  @P0 IMAD.MOV R4, RZ, RZ, R43 ;  /* 0x000000ffff040224 */ /* 0x000fca00078e022b */
        /* <DEDUP_REMOVED lines=15> */
[C---:B------:R-:W-:Y:S02]  /*2930*/  IMAD R41, R7.reuse, -0x36f0255e, RZ ;  /* 0xc90fdaa207297824 */ /* 0x040fe400078e02ff */
[----:B------:R-:W-:-:S04]  /*2940*/  IMAD.WIDE.U32 R2, P2, R7, 0x2168c235, R2 ;  /* 0x2168c23507027825 */ /* 0x000fc80007840002 */
[----:B------:R-:W-:Y:S01]  /*2950*/  IMAD.X R7, RZ, RZ, R33, P2 ;  /* 0x000000ffff077224 */ /* 0x000fe200010e0621 */
[----:B------:R-:W-:Y:S02]  /*2960*/  IADD3 R3, P2, R41, R3, RZ ;  /* 0x0000000329037210 */ /* 0x000fe40007f5e0ff */
[----:B------:R-:W-:Y:S02]  /*2970*/  IADD3.X RZ, P0, R2, R2, RZ, P0, !PT ;  /* 0x0000000202ff7210 */ /* 0x000fe4000071e4ff */
        /* <DEDUP_REMOVED lines=12> */
[----:B------:R-:W-:Y:S02]  /*2a40*/  LOP3.LUT R2, R0, 0x1, RZ, 0xc0, !PT ;  /* 0x0000000100027812 */ /* 0x000fe400078ec0ff */
[----:B------:R-:W-:Y:S01]  /*2a50*/  SHF.R.U64 R3, R3, 0xa, R32 ;  /* 0x0000000a03037819 */ /* 0x000fe20000001220 */
[----:B------:R-:W-:Y:S01]  /*2a60*/  IMAD.SHL.U32 R7, R7, 0x100000, RZ ;  /* 0x0010000007077824 */ /* 0x000fe200078e00ff */
[----:B------:R-:W-:Y:S02]  /*2a70*/  LEA.HI R5, R5, R2, RZ, 0x2 ;  /* 0x0000000205057211 */ /* 0x000fe400078f10ff */
[----:B------:R-:W-:Y:S02]  /*2a80*/  IADD3 R3, P2, R3, 0x1, RZ ;  /* 0x0000000103037810 */ /* 0x000fe40007f5e0ff */
[----:B------:R-:W-:Y:S01]  /*2a90*/  @P1 LOP3.LUT R9, R9, 0x80000000, RZ, 0x3c, !PT ;  /* 0x8000000009091812 */ /* 0x000fe200078e3cff */
[----:B------:R-:W-:Y:S01]  /*2aa0*/  @P0 IMAD.MOV R5, RZ, RZ, -R5 ;  /* 0x000000ffff050224 */ /* 0x000fe200078e0a05 */
[----:B------:R-:W-:-:S04]  /*2ab0*/  LEA.HI.X R32, R32, RZ, RZ, 0x16, P2 ;  /* 0x000000ff20207211 */ /* 0x000fc800010fb4ff */
[--C-:B------:R-:W-:Y:S02]  /*2ac0*/  SHF.R.U64 R3, R3, 0x1, R32.reuse ;  /* 0x0000000103037819 */ /* 0x100fe40000001220 */
[----:B------:R-:W-:Y:S02]  /*2ad0*/  SHF.R.U32.HI R4, RZ, 0x1, R32 ;  /* 0x00000001ff047819 */ /* 0x000fe40000011620 */
[----:B------:R-:W-:-:S04]  /*2ae0*/  IADD3 R0, P2, P3, R3, -UR4, RZ ;  /* 0x8000000403007c10 */ /* 0x000fc8000fb5e0ff */
[----:B------:R-:W-:-:S04]  /*2af0*/  IADD3.X R2, R4, 0x3fe00000, ~R7, P2, P3 ;  /* 0x3fe0000004027810 */ /* 0x000fc800017e6c07 */
[----:B------:R-:W-:-:S07]  /*2b00*/  LOP3.LUT R9, R2, R9, RZ, 0xfc, !PT ;  /* 0x0000000902097212 */ /* 0x000fce00078efcff */
.L_x_303:
[----:B------:R-:W-:Y:S02]  /*2b10*/  IMAD.MOV.U32 R43, RZ, RZ, 0x0 ;  /* 0x00000000ff2b7424 */ /* 0x000fe400078e00ff */
[----:B------:R-:W-:Y:S02]  /*2b20*/  IMAD.MOV.U32 R2, RZ, RZ, R0 ;  /* 0x000000ffff027224 */ /* 0x000fe400078e0000 */
[----:B------:R-:W-:Y:S01]  /*2b30*/  IMAD.MOV.U32 R3, RZ, RZ, R9 ;  /* 0x000000ffff037224 */ /* 0x000fe200078e0009 */
[----:B------:R-:W-:Y:S06]  /*2b40*/  RET.REL.NODEC R42 `(_ZN2at6native60_GLOBAL__N__2075b504_27_DistributionCauchyKernel_cu_d62eea8743distribution_elementwise_grid_stride_kernelIdLi2EZNS0_9templates4cuda21uniform_and_transformIddPNS_17CUDAGeneratorImplEZZZNS4_13cauchy_kernelIS7_EEvRNS_18TensorIteratorBaseEddT_ENKUlvE_clEvENKUlvE_clEvEUldE_EEvSA_T1_T2_EUlP24curandStatePhilox4_32_10E_ZNS1_27distribution_nullary_kernelIdd7double2S7_SJ_SE_EEvSA_SG_RKT3_T4_EUlidE_EEvlNS_15PhiloxCudaStateESF_SG_) ;  /* 0xffffffd42a2c7950 */ /* 0x000fec0003c3ffff */
.L_x_307:
        /* <DEDUP_REMOVED lines=11> */
.L_x_341:


//--------------------- .nv.global.init           --------------------------
	.section	.nv.global.init,"aw",@progbits
	.align	8
.nv.global.init:
	.type		__cudart_i2opi_d,@object
	.size		__cudart_i2opi_d,(mrg32k3aM1SubSeq - __cudart_i2opi_d)
__cudart_i2opi_d:
        /*0000*/ 	.byte	0x08, 0x5d, 0x8d, 0x1f, 0xb1, 0x5f, 0xfb, 0x6b, 0xea, 0x92, 0x52, 0x8a, 0xf7, 0x39, 0x07, 0x3d
        /* <DEDUP_REMOVED lines=8> */
	.type		mrg32k3aM1SubSeq,@object
	.size		mrg32k3aM1SubSeq,(mrg32k3aM2SubSeq - mrg32k3aM1SubSeq)
mrg32k3aM1SubSeq:
        /* <DEDUP_REMOVED lines=126> */
	.type		mrg32k3aM2SubSeq,@object
	.size		mrg32k3aM2SubSeq,(mrg32k3aM1 - mrg32k3aM2SubSeq)
mrg32k3aM2SubSeq:
        /* <DEDUP_REMOVED lines=126> */
	.type		mrg32k3aM1,@object
	.size		mrg32k3aM1,(mrg32k3aM1Seq - mrg32k3aM1)
mrg32k3aM1:
        /* <DEDUP_REMOVED lines=144> */
	.type		mrg32k3aM1Seq,@object
	.size		mrg32k3aM1Seq,(mrg32k3aM2 - mrg32k3aM1Seq)
mrg32k3aM1Seq:
        /* <DEDUP_REMOVED lines=144> */
	.type		mrg32k3aM2,@object
	.size		mrg32k3aM2,(mrg32k3aM2Seq - mrg32k3aM2)
mrg32k3aM2:
        /* <DEDUP_REMOVED lines=144> */
	.type		mrg32k3aM2Seq,@object
	.size		mrg32k3aM2Seq,(precalc_xorwow_matrix - mrg32k3aM2Seq)
mrg32k3aM2Seq:
        /* <DEDUP_REMOVED lines=144> */
	.type		precalc_xorwow_matrix,@object
	.size		precalc_xorwow_matrix,(precalc_xorwow_offset_matrix - precalc_xorwow_matrix)
precalc_xorwow_matrix:
        /* <DEDUP_REMOVED lines=6400> */
	.type		precalc_xorwow_offset_matrix,@object
	.size		precalc_xorwow_offset_matrix,(.L_1 - precalc_xorwow_offset_matrix)
precalc_xorwow_offset_matrix:
        /* <DEDUP_REMOVED lines=6400> */
.L_1:


//--------------------- .nv.shared.reserved.0     --------------------------
	.section	.nv.shared.reserved.0,"aw",@nobits
	.weak		__nv_reservedSMEM_offset_0_alias
	.size		__nv_reservedSMEM_offset_0_alias, 0, 0
	.other		__nv_reservedSMEM_offset_0_alias,@"STO_CUDA_RESERVED_SHARED STV_DEFAULT"
__nv_reservedSMEM_offset_0_alias:
	.zero		0


//--------------------- .nv.global                --------------------------
	.section	.nv.global,"aw",@nobits
.nv.global:
	.type		_ZN58_INTERNAL_2075b504_27_DistributionCauchyKernel_cu_d62eea874cuda3std3__48in_placeE,@object
	.size		_ZN58_INTERNAL_2075b504_27_DistributionCauchyKernel_cu_d62eea874cuda3std3__48in_placeE,(_ZN58_INTERNAL_2075b504_27_DistributionCauchyKernel_cu_d62eea874cuda3std6ranges3__45__cpo8distanceE - _ZN58_INTERNAL_2075b504_27_DistributionCauchyKernel_cu_d62eea874cuda3std3__48in_placeE)
_ZN58_INTERNAL_2075b504_27_DistributionCauchyKernel_cu_d62eea874cuda3std3__48in_placeE:
	.zero		1
	.type		_ZN58_INTERNAL_2075b504_27_DistributionCauchyKernel_cu_d62eea874cuda3std6ranges3__45__cpo8distanceE,@object
	.size		_ZN58_INTERNAL_2075b504_27_DistributionCauchyKernel_cu_d62eea874cuda3std6ranges3__45__cpo8distanceE,(_ZN58_INTERNAL_2075b504_27_DistributionCauchyKernel_cu_d62eea874cuda3std3__45__cpo6cbeginE - _ZN58_INTERNAL_2075b504_27_DistributionCauchyKernel_cu_d62eea874cuda3std6ranges3__45__cpo8distanceE)
_ZN58_INTERNAL_2075b504_27_DistributionCauchyKernel_cu_d62eea874cuda3std6ranges3__45__cpo8distanceE:
	.zero		1
	.type		_ZN58_INTERNAL_2075b504_27_DistributionCauchyKernel_cu_d62eea874cuda3std3__45__cpo6cbeginE,@object
	.size		_ZN58_INTERNAL_2075b504_27_DistributionCauchyKernel_cu_d62eea874cuda3std3__45__cpo6cbeginE,(_ZN58_INTERNAL_2075b504_27_DistributionCauchyKernel_cu_d62eea874cuda3std6ranges3__45__cpo7advanceE - _ZN58_INTERNAL_2075b504_27_DistributionCauchyKernel_cu_d62eea874cuda3std3__45__cpo6cbeginE)
_ZN58_INTERNAL_2075b504_27_DistributionCauchyKernel_cu_d62eea874cuda3std3__45__cpo6cbeginE:
	.zero		1
	.type		_ZN58_INTERNAL_2075b504_27_DistributionCauchyKernel_cu_d62eea874cuda3std6ranges3__45__cpo7advanceE,@object
	.size		_ZN58_INTERNAL_2075b504_27_DistributionCauchyKernel_cu_d62eea874cuda3std6ranges3__45__cpo7advanceE,(_ZN58_INTERNAL_2075b504_27_DistributionCauchyKernel_cu_d62eea874cuda3std3__45__cpo7crbeginE - _ZN58_INTERNAL_2075b504_27_DistributionCauchyKernel_cu_d62eea874cuda3std6ranges3__45__cpo7advanceE)
_ZN58_INTERNAL_2075b504_27_DistributionCauchyKernel_cu_d62eea874cuda3std6ranges3__45__cpo7advanceE:
	.zero		1
	.type		_ZN58_INTERNAL_2075b504_27_DistributionCauchyKernel_cu_d62eea874cuda3std3__45__cpo7crbeginE,@object
	.size		_ZN58_INTERNAL_2075b504_27_DistributionCauchyKernel_cu_d62eea874cuda3std3__45__cpo7crbeginE,(_ZN58_INTERNAL_2075b504_27_DistributionCauchyKernel_cu_d62eea874cuda3std6ranges3__45__cpo4dataE - _ZN58_INTERNAL_2075b504_27_DistributionCauchyKernel_cu_d62eea874cuda3std3__45__cpo7crbeginE)
_ZN58_INTERNAL_2075b504_27_DistributionCauchyKernel_cu_d62eea874cuda3std3__45__cpo7crbeginE:
	.zero		1
	.type		_ZN58_INTERNAL_2075b504_27_DistributionCauchyKernel_cu_d62eea874cuda3std6ranges3__45__cpo4dataE,@object
	.size		_ZN58_INTERNAL_2075b504_27_DistributionCauchyKernel_cu_d62eea874cuda3std6ranges3__45__cpo4dataE,(_ZN58_INTERNAL_2075b504_27_DistributionCauchyKernel_cu_d62eea874cuda3std6ranges3__45__cpo5beginE - _ZN58_INTERNAL_2075b504_27_DistributionCauchyKernel_cu_d62eea874cuda3std6ranges3__45__cpo4dataE)
_ZN58_INTERNAL_2075b504_27_DistributionCauchyKernel_cu_d62eea874cuda3std6ranges3__45__cpo4dataE:
	.zero		1
	.type		_ZN58_INTERNAL_2075b504_27_DistributionCauchyKernel_cu_d62eea874cuda3std6ranges3__45__cpo5beginE,@object
	.size		_ZN58_INTERNAL_2075b504_27_DistributionCauchyKernel_cu_d62eea874cuda3std6ranges3__45__cpo5beginE,(_ZN58_INTERNAL_2075b504_27_DistributionCauchyKernel_cu_d62eea874cuda3std3__460_GLOBAL__N__2075b504_27_DistributionCauchyKernel_cu_d62eea876ignoreE - _ZN58_INTERNAL_2075b504_27_DistributionCauchyKernel_cu_d62eea874cuda3std6ranges3__45__cpo5beginE)
_ZN58_INTERNAL_2075b504_27_DistributionCauchyKernel_cu_d62eea874cuda3std6ranges3__45__cpo5beginE:
	.zero		1
	.type		_ZN58_INTERNAL_2075b504_27_DistributionCauchyKernel_cu_d62eea874cuda3std3__460_GLOBAL__N__2075b504_27_DistributionCauchyKernel_cu_d62eea876ignoreE,@object
	.size		_ZN58_INTERNAL_2075b504_27_DistributionCauchyKernel_cu_d62eea874cuda3std3__460_GLOBAL__N__2075b504_27_DistributionCauchyKernel_cu_d62eea876ignoreE,(_ZN58_INTERNAL_2075b504_27_DistributionCauchyKernel_cu_d62eea874cuda3std6ranges3__45__cpo4sizeE - _ZN58_INTERNAL_2075b504_27_DistributionCauchyKernel_cu_d62eea874cuda3std3__460_GLOBAL__N__2075b504_27_DistributionCauchyKernel_cu_d62eea876ignoreE)
_ZN58_INTERNAL_2075b504_27_DistributionCauchyKernel_cu_d62eea874cuda3std3__460_GLOBAL__N__2075b504_27_DistributionCauchyKernel_cu_d62eea876ignoreE:
	.zero		1
	.type		_ZN58_INTERNAL_2075b504_27_DistributionCauchyKernel_cu_d62eea874cuda3std6ranges3__45__cpo4sizeE,@object
	.size		_ZN58_INTERNAL_2075b504_27_DistributionCauchyKernel_cu_d62eea874cuda3std6ranges3__45__cpo4sizeE,(_ZN58_INTERNAL_2075b504_27_DistributionCauchyKernel_cu_d62eea874cuda3std3__45__cpo5beginE - _ZN58_INTERNAL_2075b504_27_DistributionCauchyKernel_cu_d62eea874cuda3std6ranges3__45__cpo4sizeE)
_ZN58_INTERNAL_2075b504_27_DistributionCauchyKernel_cu_d62eea874cuda3std6ranges3__45__cpo4sizeE:
	.zero		1
	.type		_ZN58_INTERNAL_2075b504_27_DistributionCauchyKernel_cu_d62eea874cuda3std3__45__cpo5beginE,@object
	.size		_ZN58_INTERNAL_2075b504_27_DistributionCauchyKernel_cu_d62eea874cuda3std3__45__cpo5beginE,(_ZN58_INTERNAL_2075b504_27_DistributionCauchyKernel_cu_d62eea874cuda3std6ranges3__45__cpo6cbeginE - _ZN58_INTERNAL_2075b504_27_DistributionCauchyKernel_cu_d62eea874cuda3std3__45__cpo5beginE)
_ZN58_INTERNAL_2075b504_27_DistributionCauchyKernel_cu_d62eea874cuda3std3__45__cpo5beginE:
	.zero		1
	.type		_ZN58_INTERNAL_2075b504_27_DistributionCauchyKernel_cu_d62eea874cuda3std6ranges3__45__cpo6cbeginE,@object
	.size		_ZN58_INTERNAL_2075b504_27_DistributionCauchyKernel_cu_d62eea874cuda3std6ranges3__45__cpo6cbeginE,(_ZN58_INTERNAL_2075b504_27_DistributionCauchyKernel_cu_d62eea874cuda3std3__45__cpo6rbeginE - _ZN58_INTERNAL_2075b504_27_DistributionCauchyKernel_cu_d62eea874cuda3std6ranges3__45__cpo6cbeginE)
_ZN58_INTERNAL_2075b504_27_DistributionCauchyKernel_cu_d62eea874cuda3std6ranges3__45__cpo6cbeginE:
	.zero		1
	.type		_ZN58_INTERNAL_2075b504_27_DistributionCauchyKernel_cu_d62eea874cuda3std3__45__cpo6rbeginE,@object
	.size		_ZN58_INTERNAL_2075b504_27_DistributionCauchyKernel_cu_d62eea874cuda3std3__45__cpo6rbeginE,(_ZN58_INTERNAL_2075b504_27_DistributionCauchyKernel_cu_d62eea874cuda3std6ranges3__45__cpo4nextE - _ZN58_INTERNAL_2075b504_27_DistributionCauchyKernel_cu_d62eea874cuda3std3__45__cpo6rbeginE)
_ZN58_INTERNAL_2075b504_27_DistributionCauchyKernel_cu_d62eea874cuda3std3__45__cpo6rbeginE:
	.zero		1
	.type		_ZN58_INTERNAL_2075b504_27_DistributionCauchyKernel_cu_d62eea874cuda3std6ranges3__45__cpo4nextE,@object
	.size		_ZN58_INTERNAL_2075b504_27_DistributionCauchyKernel_cu_d62eea874cuda3std6ranges3__45__cpo4nextE,(_ZN58_INTERNAL_2075b504_27_DistributionCauchyKernel_cu_d62eea874cuda3std6ranges3__45__cpo4swapE - _ZN58_INTERNAL_2075b504_27_DistributionCauchyKernel_cu_d62eea874cuda3std6ranges3__45__cpo4nextE)
_ZN58_INTERNAL_2075b504_27_DistributionCauchyKernel_cu_d62eea874cuda3std6ranges3__45__cpo4nextE:
	.zero		1
	.type		_ZN58_INTERNAL_2075b504_27_DistributionCauchyKernel_cu_d62eea874cuda3std6ranges3__45__cpo4swapE,@object
	.size		_ZN58_INTERNAL_2075b504_27_DistributionCauchyKernel_cu_d62eea874cuda3std6ranges3__45__cpo4swapE,(_ZN58_INTERNAL_2075b504_27_DistributionCauchyKernel_cu_d62eea874cuda3std3__420unreachable_sentinelE - _ZN58_INTERNAL_2075b504_27_DistributionCauchyKernel_cu_d62eea874cuda3std6ranges3__45__cpo4swapE)
_ZN58_INTERNAL_2075b504_27_DistributionCauchyKernel_cu_d62eea874cuda3std6ranges3__45__cpo4swapE:
	.zero		1
	.type		_ZN58_INTERNAL_2075b504_27_DistributionCauchyKernel_cu_d62eea874cuda3std3__420unreachable_sentinelE,@object
	.size		_ZN58_INTERNAL_2075b504_27_DistributionCauchyKernel_cu_d62eea874cuda3std3__420unreachable_sentinelE,(_ZN58_INTERNAL_2075b504_27_DistributionCauchyKernel_cu_d62eea876thrust23THRUST_300001_SM_900_NS6system6detail10sequential3seqE - _ZN58_INTERNAL_2075b504_27_DistributionCauchyKernel_cu_d62eea874cuda3std3__420unreachable_sentinelE)
_ZN58_INTERNAL_2075b504_27_DistributionCauchyKernel_cu_d62eea874cuda3std3__420unreachable_sentinelE:
	.zero		1
	.type		_ZN58_INTERNAL_2075b504_27_DistributionCauchyKernel_cu_d62eea876thrust23THRUST_300001_SM_900_NS6system6detail10sequential3seqE,@object
	.size		_ZN58_INTERNAL_2075b504_27_DistributionCauchyKernel_cu_d62eea876thrust23THRUST_300001_SM_900_NS6system6detail10sequential3seqE,(_ZN58_INTERNAL_2075b504_27_DistributionCauchyKernel_cu_d62eea874cuda3std3__45__cpo4cendE - _ZN58_INTERNAL_2075b504_27_DistributionCauchyKernel_cu_d62eea876thrust23THRUST_300001_SM_900_NS6system6detail10sequential3seqE)
_ZN58_INTERNAL_2075b504_27_DistributionCauchyKernel_cu_d62eea876thrust23THRUST_300001_SM_900_NS6system6detail10sequential3seqE:
	.zero		1
	.type		_ZN58_INTERNAL_2075b504_27_DistributionCauchyKernel_cu_d62eea874cuda3std3__45__cpo4cendE,@object
	.size		_ZN58_INTERNAL_2075b504_27_DistributionCauchyKernel_cu_d62eea874cuda3std3__45__cpo4cendE,(_ZN58_INTERNAL_2075b504_27_DistributionCauchyKernel_cu_d62eea874cuda3std6ranges3__45__cpo9iter_swapE - _ZN58_INTERNAL_2075b504_27_DistributionCauchyKernel_cu_d62eea874cuda3std3__45__cpo4cendE)
_ZN58_INTERNAL_2075b504_27_DistributionCauchyKernel_cu_d62eea874cuda3std3__45__cpo4cendE:
	.zero		1
	.type		_ZN58_INTERNAL_2075b504_27_DistributionCauchyKernel_cu_d62eea874cuda3std6ranges3__45__cpo9iter_swapE,@object
	.size		_ZN58_INTERNAL_2075b504_27_DistributionCauchyKernel_cu_d62eea874cuda3std6ranges3__45__cpo9iter_swapE,(_ZN58_INTERNAL_2075b504_27_DistributionCauchyKernel_cu_d62eea874cuda3std3__45__cpo5crendE - _ZN58_INTERNAL_2075b504_27_DistributionCauchyKernel_cu_d62eea874cuda3std6ranges3__45__cpo9iter_swapE)
_ZN58_INTERNAL_2075b504_27_DistributionCauchyKernel_cu_d62eea874cuda3std6ranges3__45__cpo9iter_swapE:
	.zero		1
	.type		_ZN58_INTERNAL_2075b504_27_DistributionCauchyKernel_cu_d62eea874cuda3std3__45__cpo5crendE,@object
	.size		_ZN58_INTERNAL_2075b504_27_DistributionCauchyKernel_cu_d62eea874cuda3std3__45__cpo5crendE,(_ZN58_INTERNAL_2075b504_27_DistributionCauchyKernel_cu_d62eea874cuda3std6ranges3__45__cpo5cdataE - _ZN58_INTERNAL_2075b504_27_DistributionCauchyKernel_cu_d62eea874cuda3std3__45__cpo5crendE)
_ZN58_INTERNAL_2075b504_27_DistributionCauchyKernel_cu_d62eea874cuda3std3__45__cpo5crendE:
	.zero		1
	.type		_ZN58_INTERNAL_2075b504_27_DistributionCauchyKernel_cu_d62eea874cuda3std6ranges3__45__cpo5cdataE,@object
	.size		_ZN58_INTERNAL_2075b504_27_DistributionCauchyKernel_cu_d62eea874cuda3std6ranges3__45__cpo5cdataE,(_ZN58_INTERNAL_2075b504_27_DistributionCauchyKernel_cu_d62eea874cuda3std6ranges3__45__cpo3endE - _ZN58_INTERNAL_2075b504_27_DistributionCauchyKernel_cu_d62eea874cuda3std6ranges3__45__cpo5cdataE)
_ZN58_INTERNAL_2075b504_27_DistributionCauchyKernel_cu_d62eea874cuda3std6ranges3__45__cpo5cdataE:
	.zero		1
	.type		_ZN58_INTERNAL_2075b504_27_DistributionCauchyKernel_cu_d62eea874cuda3std6ranges3__45__cpo3endE,@object
	.size		_ZN58_INTERNAL_2075b504_27_DistributionCauchyKernel_cu_d62eea874cuda3std6ranges3__45__cpo3endE,(_ZN58_INTERNAL_2075b504_27_DistributionCauchyKernel_cu_d62eea874cuda3std3__419piecewise_constructE - _ZN58_INTERNAL_2075b504_27_DistributionCauchyKernel_cu_d62eea874cuda3std6ranges3__45__cpo3endE)
_ZN58_INTERNAL_2075b504_27_DistributionCauchyKernel_cu_d62eea874cuda3std6ranges3__45__cpo3endE:
	.zero		1
	.type		_ZN58_INTERNAL_2075b504_27_DistributionCauchyKernel_cu_d62eea874cuda3std3__419piecewise_constructE,@object
	.size		_ZN58_INTERNAL_2075b504_27_DistributionCauchyKernel_cu_d62eea874cuda3std3__419piecewise_constructE,(_ZN58_INTERNAL_2075b504_27_DistributionCauchyKernel_cu_d62eea874cuda3std6ranges3__45__cpo5ssizeE - _ZN58_INTERNAL_2075b504_27_DistributionCauchyKernel_cu_d62eea874cuda3std3__419piecewise_constructE)
_ZN58_INTERNAL_2075b504_27_DistributionCauchyKernel_cu_d62eea874cuda3std3__419piecewise_constructE:
	.zero		1
	.type		_ZN58_INTERNAL_2075b504_27_DistributionCauchyKernel_cu_d62eea874cuda3std6ranges3__45__cpo5ssizeE,@object
	.size		_ZN58_INTERNAL_2075b504_27_DistributionCauchyKernel_cu_d62eea874cuda3std6ranges3__45__cpo5ssizeE,(_ZN58_INTERNAL_2075b504_27_DistributionCauchyKernel_cu_d62eea874cuda3std3__45__cpo3endE - _ZN58_INTERNAL_2075b504_27_DistributionCauchyKernel_cu_d62eea874cuda3std6ranges3__45__cpo5ssizeE)
_ZN58_INTERNAL_2075b504_27_DistributionCauchyKernel_cu_d62eea874cuda3std6ranges3__45__cpo5ssizeE:
	.zero		1
	.type		_ZN58_INTERNAL_2075b504_27_DistributionCauchyKernel_cu_d62eea874cuda3std3__45__cpo3endE,@object
	.size		_ZN58_INTERNAL_2075b504_27_DistributionCauchyKernel_cu_d62eea874cuda3std3__45__cpo3endE,(_ZN58_INTERNAL_2075b504_27_DistributionCauchyKernel_cu_d62eea874cuda3std6ranges3__45__cpo4cendE - _ZN58_INTERNAL_2075b504_27_DistributionCauchyKernel_cu_d62eea874cuda3std3__45__cpo3endE)
_ZN58_INTERNAL_2075b504_27_DistributionCauchyKernel_cu_d62eea874cuda3std3__45__cpo3endE:
	.zero		1
	.type		_ZN58_INTERNAL_2075b504_27_DistributionCauchyKernel_cu_d62eea874cuda3std6ranges3__45__cpo4cendE,@object
	.size		_ZN58_INTERNAL_2075b504_27_DistributionCauchyKernel_cu_d62eea874cuda3std6ranges3__45__cpo4cendE,(_ZN58_INTERNAL_2075b504_27_DistributionCauchyKernel_cu_d62eea874cuda3std3__45__cpo4rendE - _ZN58_INTERNAL_2075b504_27_DistributionCauchyKernel_cu_d62eea874cuda3std6ranges3__45__cpo4cendE)
_ZN58_INTERNAL_2075b504_27_DistributionCauchyKernel_cu_d62eea874cuda3std6ranges3__45__cpo4cendE:
	.zero		1
	.type		_ZN58_INTERNAL_2075b504_27_DistributionCauchyKernel_cu_d62eea874cuda3std3__45__cpo4rendE,@object
	.size		_ZN58_INTERNAL_2075b504_27_DistributionCauchyKernel_cu_d62eea874cuda3std3__45__cpo4rendE,(_ZN58_INTERNAL_2075b504_27_DistributionCauchyKernel_cu_d62eea874cuda3std6ranges3__45__cpo4prevE - _ZN58_INTERNAL_2075b504_27_DistributionCauchyKernel_cu_d62eea874cuda3std3__45__cpo4rendE)
_ZN58_INTERNAL_2075b504_27_DistributionCauchyKernel_cu_d62eea874cuda3std3__45__cpo4rendE:
	.zero		1
	.type		_ZN58_INTERNAL_2075b504_27_DistributionCauchyKernel_cu_d62eea874cuda3std6ranges3__45__cpo4prevE,@object
	.size		_ZN58_INTERNAL_2075b504_27_DistributionCauchyKernel_cu_d62eea874cuda3std6ranges3__45__cpo4prevE,(_ZN58_INTERNAL_2075b504_27_DistributionCauchyKernel_cu_d62eea874cuda3std6ranges3__45__cpo9iter_moveE - _ZN58_INTERNAL_2075b504_27_DistributionCauchyKernel_cu_d62eea874cuda3std6ranges3__45__cpo4prevE)
_ZN58_INTERNAL_2075b504_27_DistributionCauchyKernel_cu_d62eea874cuda3std6ranges3__45__cpo4prevE:
	.zero		1
	.type		_ZN58_INTERNAL_2075b504_27_DistributionCauchyKernel_cu_d62eea874cuda3std6ranges3__45__cpo9iter_moveE,@object
	.size		_ZN58_INTERNAL_2075b504_27_DistributionCauchyKernel_cu_d62eea874cuda3std6ranges3__45__cpo9iter_moveE,(.L_22 - _ZN58_INTERNAL_2075b504_27_DistributionCauchyKernel_cu_d62eea874cuda3std6ranges3__45__cpo9iter_moveE)
_ZN58_INTERNAL_2075b504_27_DistributionCauchyKernel_cu_d62eea874cuda3std6ranges3__45__cpo9iter_moveE:
	.zero		1
.L_22:


//--------------------- .nv.constant0._ZN2at6native60_GLOBAL__N__2075b504_27_DistributionCauchyKernel_cu_d62eea8743distribution_elementwise_grid_stride_kernelIfLi4EZNS0_9templates4cuda21uniform_and_transformIN3c108BFloat16EfPNS_17CUDAGeneratorImplEZZZNS4_13cauchy_kernelIS9_EEvRNS_18TensorIteratorBaseEddT_ENKUlvE_clEvENKUlvE2_clEvEUlfE_EEvSC_T1_T2_EUlP24curandStatePhilox4_32_10E0_ZNS1_27distribution_nullary_kernelIS7_f6float4S9_SL_SG_EEvSC_SI_RKT3_T4_EUlifE0_EEvlNS_15PhiloxCudaStateESH_SI_ --------------------------
	.section	.nv.constant0._ZN2at6native60_GLOBAL__N__2075b504_27_DistributionCauchyKernel_cu_d62eea8743distribution_elementwise_grid_stride_kernelIfLi4EZNS0_9templates4cuda21uniform_and_transformIN3c108BFloat16EfPNS_17CUDAGeneratorImplEZZZNS4_13cauchy_kernelIS9_EEvRNS_18TensorIteratorBaseEddT_ENKUlvE_clEvENKUlvE2_clEvEUlfE_EEvSC_T1_T2_EUlP24curandStatePhilox4_32_10E0_ZNS1_27distribution_nullary_kernelIS7_f6float4S9_SL_SG_EEvSC_SI_RKT3_T4_EUlifE0_EEvlNS_15PhiloxCudaStateESH_SI_,"a",@progbits
	.sectionflags	@""
	.align	4
.nv.constant0._ZN2at6native60_GLOBAL__N__2075b504_27_DistributionCauchyKernel_cu_d62eea8743distribution_elementwise_grid_stride_kernelIfLi4EZNS0_9templates4cuda21uniform_and_transformIN3c108BFloat16EfPNS_17CUDAGeneratorImplEZZZNS4_13cauchy_kernelIS9_EEvRNS_18TensorIteratorBaseEddT_ENKUlvE_clEvENKUlvE2_clEvEUlfE_EEvSC_T1_T2_EUlP24curandStatePhilox4_32_10E0_ZNS1_27distribution_nullary_kernelIS7_f6float4S9_SL_SG_EEvSC_SI_RKT3_T4_EUlifE0_EEvlNS_15PhiloxCudaStateESH_SI_:
	.zero		992


//--------------------- .nv.constant0._ZN2at6native60_GLOBAL__N__2075b504_27_DistributionCauchyKernel_cu_d62eea8743distribution_elementwise_grid_stride_kernelIfLi4EZNS0_9templates4cuda21uniform_and_transformIN3c108BFloat16EfPNS_17CUDAGeneratorImplEZZZNS4_13cauchy_kernelIS9_EEvRNS_18TensorIteratorBaseEddT_ENKUlvE_clEvENKUlvE2_clEvEUlfE_EEvSC_T1_T2_EUlP24curandStatePhilox4_32_10E0_ZNS1_27distribution_nullary_kernelIS7_f6float4S9_SL_SG_EEvSC_SI_RKT3_T4_EUlifE_EEvlNS_15PhiloxCudaStateESH_SI_ --------------------------
	.section	.nv.constant0._ZN2at6native60_GLOBAL__N__2075b504_27_DistributionCauchyKernel_cu_d62eea8743distribution_elementwise_grid_stride_kernelIfLi4EZNS0_9templates4cuda21uniform_and_transformIN3c108BFloat16EfPNS_17CUDAGeneratorImplEZZZNS4_13cauchy_kernelIS9_EEvRNS_18TensorIteratorBaseEddT_ENKUlvE_clEvENKUlvE2_clEvEUlfE_EEvSC_T1_T2_EUlP24curandStatePhilox4_32_10E0_ZNS1_27distribution_nullary_kernelIS7_f6float4S9_SL_SG_EEvSC_SI_RKT3_T4_EUlifE_EEvlNS_15PhiloxCudaStateESH_SI_,"a",@progbits
	.sectionflags	@""
	.align	4
.nv.constant0._ZN2at6native60_GLOBAL__N__2075b504_27_DistributionCauchyKernel_cu_d62eea8743distribution_elementwise_grid_stride_kernelIfLi4EZNS0_9templates4cuda21uniform_and_transformIN3c108BFloat16EfPNS_17CUDAGeneratorImplEZZZNS4_13cauchy_kernelIS9_EEvRNS_18TensorIteratorBaseEddT_ENKUlvE_clEvENKUlvE2_clEvEUlfE_EEvSC_T1_T2_EUlP24curandStatePhilox4_32_10E0_ZNS1_27distribution_nullary_kernelIS7_f6float4S9_SL_SG_EEvSC_SI_RKT3_T4_EUlifE_EEvlNS_15PhiloxCudaStateESH_SI_:
	.zero		592


//--------------------- .nv.constant0._ZN2at6native60_GLOBAL__N__2075b504_27_DistributionCauchyKernel_cu_d62eea8743distribution_elementwise_grid_stride_kernelIfLi4EZNS0_9templates4cuda21uniform_and_transformIN3c108BFloat16EfPNS_17CUDAGeneratorImplEZZZNS4_13cauchy_kernelIS9_EEvRNS_18TensorIteratorBaseEddT_ENKUlvE_clEvENKUlvE2_clEvEUlfE_EEvSC_T1_T2_EUlP24curandStatePhilox4_32_10E_ZNS1_27distribution_nullary_kernelIS7_f7double2S9_SL_SG_EEvSC_SI_RKT3_T4_EUlifE0_EEvlNS_15PhiloxCudaStateESH_SI_ --------------------------
	.section	.nv.constant0._ZN2at6native60_GLOBAL__N__2075b504_27_DistributionCauchyKernel_cu_d62eea8743distribution_elementwise_grid_stride_kernelIfLi4EZNS0_9templates4cuda21uniform_and_transformIN3c108BFloat16EfPNS_17CUDAGeneratorImplEZZZNS4_13cauchy_kernelIS9_EEvRNS_18TensorIteratorBaseEddT_ENKUlvE_clEvENKUlvE2_clEvEUlfE_EEvSC_T1_T2_EUlP24curandStatePhilox4_32_10E_ZNS1_27distribution_nullary_kernelIS7_f7double2S9_SL_SG_EEvSC_SI_RKT3_T4_EUlifE0_EEvlNS_15PhiloxCudaStateESH_SI_,"a",@progbits
	.sectionflags	@""
	.align	4
.nv.constant0._ZN2at6native60_GLOBAL__N__2075b504_27_DistributionCauchyKernel_cu_d62eea8743distribution_elementwise_grid_stride_kernelIfLi4EZNS0_9templates4cuda21uniform_and_transformIN3c108BFloat16EfPNS_17CUDAGeneratorImplEZZZNS4_13cauchy_kernelIS9_EEvRNS_18TensorIteratorBaseEddT_ENKUlvE_clEvENKUlvE2_clEvEUlfE_EEvSC_T1_T2_EUlP24curandStatePhilox4_32_10E_ZNS1_27distribution_nullary_kernelIS7_f7double2S9_SL_SG_EEvSC_SI_RKT3_T4_EUlifE0_EEvlNS_15PhiloxCudaStateESH_SI_:
	.zero		992


//--------------------- .nv.constant0._ZN2at6native60_GLOBAL__N__2075b504_27_DistributionCauchyKernel_cu_d62eea8743distribution_elementwise_grid_stride_kernelIfLi4EZNS0_9templates4cuda21uniform_and_transformIN3c108BFloat16EfPNS_17CUDAGeneratorImplEZZZNS4_13cauchy_kernelIS9_EEvRNS_18TensorIteratorBaseEddT_ENKUlvE_clEvENKUlvE2_clEvEUlfE_EEvSC_T1_T2_EUlP24curandStatePhilox4_32_10E_ZNS1_27distribution_nullary_kernelIS7_f7double2S9_SL_SG_EEvSC_SI_RKT3_T4_EUlifE_EEvlNS_15PhiloxCudaStateESH_SI_ --------------------------
	.section	.nv.constant0._ZN2at6native60_GLOBAL__N__2075b504_27_DistributionCauchyKernel_cu_d62eea8743distribution_elementwise_grid_stride_kernelIfLi4EZNS0_9templates4cuda21uniform_and_transformIN3c108BFloat16EfPNS_17CUDAGeneratorImplEZZZNS4_13cauchy_kernelIS9_EEvRNS_18TensorIteratorBaseEddT_ENKUlvE_clEvENKUlvE2_clEvEUlfE_EEvSC_T1_T2_EUlP24curandStatePhilox4_32_10E_ZNS1_27distribution_nullary_kernelIS7_f7double2S9_SL_SG_EEvSC_SI_RKT3_T4_EUlifE_EEvlNS_15PhiloxCudaStateESH_SI_,"a",@progbits
	.sectionflags	@""
	.align	4
.nv.constant0._ZN2at6native60_GLOBAL__N__2075b504_27_DistributionCauchyKernel_cu_d62eea8743distribution_elementwise_grid_stride_kernelIfLi4EZNS0_9templates4cuda21uniform_and_transformIN3c108BFloat16EfPNS_17CUDAGeneratorImplEZZZNS4_13cauchy_kernelIS9_EEvRNS_18TensorIteratorBaseEddT_ENKUlvE_clEvENKUlvE2_clEvEUlfE_EEvSC_T1_T2_EUlP24curandStatePhilox4_32_10E_ZNS1_27distribution_nullary_kernelIS7_f7double2S9_SL_SG_EEvSC_SI_RKT3_T4_EUlifE_EEvlNS_15PhiloxCudaStateESH_SI_:
	.zero		592


//--------------------- .nv.constant0._ZN2at6native60_GLOBAL__N__2075b504_27_DistributionCauchyKernel_cu_d62eea8743distribution_elementwise_grid_stride_kernelIfLi4EZNS0_9templates4cuda21uniform_and_transformIN3c104HalfEfPNS_17CUDAGeneratorImplEZZZNS4_13cauchy_kernelIS9_EEvRNS_18TensorIteratorBaseEddT_ENKUlvE_clEvENKUlvE1_clEvEUlfE_EEvSC_T1_T2_EUlP24curandStatePhilox4_32_10E0_ZNS1_27distribution_nullary_kernelIS7_f6float4S9_SL_SG_EEvSC_SI_RKT3_T4_EUlifE0_EEvlNS_15PhiloxCudaStateESH_SI_ --------------------------
	.section	.nv.constant0._ZN2at6native60_GLOBAL__N__2075b504_27_DistributionCauchyKernel_cu_d62eea8743distribution_elementwise_grid_stride_kernelIfLi4EZNS0_9templates4cuda21uniform_and_transformIN3c104HalfEfPNS_17CUDAGeneratorImplEZZZNS4_13cauchy_kernelIS9_EEvRNS_18TensorIteratorBaseEddT_ENKUlvE_clEvENKUlvE1_clEvEUlfE_EEvSC_T1_T2_EUlP24curandStatePhilox4_32_10E0_ZNS1_27distribution_nullary_kernelIS7_f6float4S9_SL_SG_EEvSC_SI_RKT3_T4_EUlifE0_EEvlNS_15PhiloxCudaStateESH_SI_,"a",@progbits
	.sectionflags	@""
	.align	4
.nv.constant0._ZN2at6native60_GLOBAL__N__2075b504_27_DistributionCauchyKernel_cu_d62eea8743distribution_elementwise_grid_stride_kernelIfLi4EZNS0_9templates4cuda21uniform_and_transformIN3c104HalfEfPNS_17CUDAGeneratorImplEZZZNS4_13cauchy_kernelIS9_EEvRNS_18TensorIteratorBaseEddT_ENKUlvE_clEvENKUlvE1_clEvEUlfE_EEvSC_T1_T2_EUlP24curandStatePhilox4_32_10E0_ZNS1_27distribution_nullary_kernelIS7_f6float4S9_SL_SG_EEvSC_SI_RKT3_T4_EUlifE0_EEvlNS_15PhiloxCudaStateESH_SI_:
	.zero		992


//--------------------- .nv.constant0._ZN2at6native60_GLOBAL__N__2075b504_27_DistributionCauchyKernel_cu_d62eea8743distribution_elementwise_grid_stride_kernelIfLi4EZNS0_9templates4cuda21uniform_and_transformIN3c104HalfEfPNS_17CUDAGeneratorImplEZZZNS4_13cauchy_kernelIS9_EEvRNS_18TensorIteratorBaseEddT_ENKUlvE_clEvENKUlvE1_clEvEUlfE_EEvSC_T1_T2_EUlP24curandStatePhilox4_32_10E0_ZNS1_27distribution_nullary_kernelIS7_f6float4S9_SL_SG_EEvSC_SI_RKT3_T4_EUlifE_EEvlNS_15PhiloxCudaStateESH_SI_ --------------------------
	.section	.nv.constant0._ZN2at6native60_GLOBAL__N__2075b504_27_DistributionCauchyKernel_cu_d62eea8743distribution_elementwise_grid_stride_kernelIfLi4EZNS0_9templates4cuda21uniform_and_transformIN3c104HalfEfPNS_17CUDAGeneratorImplEZZZNS4_13cauchy_kernelIS9_EEvRNS_18TensorIteratorBaseEddT_ENKUlvE_clEvENKUlvE1_clEvEUlfE_EEvSC_T1_T2_EUlP24curandStatePhilox4_32_10E0_ZNS1_27distribution_nullary_kernelIS7_f6float4S9_SL_SG_EEvSC_SI_RKT3_T4_EUlifE_EEvlNS_15PhiloxCudaStateESH_SI_,"a",@progbits
	.sectionflags	@""
	.align	4
.nv.constant0._ZN2at6native60_GLOBAL__N__2075b504_27_DistributionCauchyKernel_cu_d62eea8743distribution_elementwise_grid_stride_kernelIfLi4EZNS0_9templates4cuda21uniform_and_transformIN3c104HalfEfPNS_17CUDAGeneratorImplEZZZNS4_13cauchy_kernelIS9_EEvRNS_18TensorIteratorBaseEddT_ENKUlvE_clEvENKUlvE1_clEvEUlfE_EEvSC_T1_T2_EUlP24curandStatePhilox4_32_10E0_ZNS1_27distribution_nullary_kernelIS7_f6float4S9_SL_SG_EEvSC_SI_RKT3_T4_EUlifE_EEvlNS_15PhiloxCudaStateESH_SI_:
	.zero		592


//--------------------- .nv.constant0._ZN2at6native60_GLOBAL__N__2075b504_27_DistributionCauchyKernel_cu_d62eea8743distribution_elementwise_grid_stride_kernelIfLi4EZNS0_9templates4cuda21uniform_and_transformIN3c104HalfEfPNS_17CUDAGeneratorImplEZZZNS4_13cauchy_kernelIS9_EEvRNS_18TensorIteratorBaseEddT_ENKUlvE_clEvENKUlvE1_clEvEUlfE_EEvSC_T1_T2_EUlP24curandStatePhilox4_32_10E_ZNS1_27distribution_nullary_kernelIS7_f7double2S9_SL_SG_EEvSC_SI_RKT3_T4_EUlifE0_EEvlNS_15PhiloxCudaStateESH_SI_ --------------------------
	.section	.nv.constant0._ZN2at6native60_GLOBAL__N__2075b504_27_DistributionCauchyKernel_cu_d62eea8743distribution_elementwise_grid_stride_kernelIfLi4EZNS0_9templates4cuda21uniform_and_transformIN3c104HalfEfPNS_17CUDAGeneratorImplEZZZNS4_13cauchy_kernelIS9_EEvRNS_18TensorIteratorBaseEddT_ENKUlvE_clEvENKUlvE1_clEvEUlfE_EEvSC_T1_T2_EUlP24curandStatePhilox4_32_10E_ZNS1_27distribution_nullary_kernelIS7_f7double2S9_SL_SG_EEvSC_SI_RKT3_T4_EUlifE0_EEvlNS_15PhiloxCudaStateESH_SI_,"a",@progbits
	.sectionflags	@""
	.align	4
.nv.constant0._ZN2at6native60_GLOBAL__N__2075b504_27_DistributionCauchyKernel_cu_d62eea8743distribution_elementwise_grid_stride_kernelIfLi4EZNS0_9templates4cuda21uniform_and_transformIN3c104HalfEfPNS_17CUDAGeneratorImplEZZZNS4_13cauchy_kernelIS9_EEvRNS_18TensorIteratorBaseEddT_ENKUlvE_clEvENKUlvE1_clEvEUlfE_EEvSC_T1_T2_EUlP24curandStatePhilox4_32_10E_ZNS1_27distribution_nullary_kernelIS7_f7double2S9_SL_SG_EEvSC_SI_RKT3_T4_EUlifE0_EEvlNS_15PhiloxCudaStateESH_SI_:
	.zero		992


//--------------------- .nv.constant0._ZN2at6native60_GLOBAL__N__2075b504_27_DistributionCauchyKernel_cu_d62eea8743distribution_elementwise_grid_stride_kernelIfLi4EZNS0_9templates4cuda21uniform_and_transformIN3c104HalfEfPNS_17CUDAGeneratorImplEZZZNS4_13cauchy_kernelIS9_EEvRNS_18TensorIteratorBaseEddT_ENKUlvE_clEvENKUlvE1_clEvEUlfE_EEvSC_T1_T2_EUlP24curandStatePhilox4_32_10E_ZNS1_27distribution_nullary_kernelIS7_f7double2S9_SL_SG_EEvSC_SI_RKT3_T4_EUlifE_EEvlNS_15PhiloxCudaStateESH_SI_ --------------------------
	.section	.nv.constant0._ZN2at6native60_GLOBAL__N__2075b504_27_DistributionCauchyKernel_cu_d62eea8743distribution_elementwise_grid_stride_kernelIfLi4EZNS0_9templates4cuda21uniform_and_transformIN3c104HalfEfPNS_17CUDAGeneratorImplEZZZNS4_13cauchy_kernelIS9_EEvRNS_18TensorIteratorBaseEddT_ENKUlvE_clEvENKUlvE1_clEvEUlfE_EEvSC_T1_T2_EUlP24curandStatePhilox4_32_10E_ZNS1_27distribution_nullary_kernelIS7_f7double2S9_SL_SG_EEvSC_SI_RKT3_T4_EUlifE_EEvlNS_15PhiloxCudaStateESH_SI_,"a",@progbits
	.sectionflags	@""
	.align	4
.nv.constant0._ZN2at6native60_GLOBAL__N__2075b504_27_DistributionCauchyKernel_cu_d62eea8743distribution_elementwise_grid_stride_kernelIfLi4EZNS0_9templates4cuda21uniform_and_transformIN3c104HalfEfPNS_17CUDAGeneratorImplEZZZNS4_13cauchy_kernelIS9_EEvRNS_18TensorIteratorBaseEddT_ENKUlvE_clEvENKUlvE1_clEvEUlfE_EEvSC_T1_T2_EUlP24curandStatePhilox4_32_10E_ZNS1_27distribution_nullary_kernelIS7_f7double2S9_SL_SG_EEvSC_SI_RKT3_T4_EUlifE_EEvlNS_15PhiloxCudaStateESH_SI_:
	.zero		592


//--------------------- .nv.constant0._ZN2at6native60_GLOBAL__N__2075b504_27_DistributionCauchyKernel_cu_d62eea8743distribution_elementwise_grid_stride_kernelIfLi4EZNS0_9templates4cuda21uniform_and_transformIffPNS_17CUDAGeneratorImplEZZZNS4_13cauchy_kernelIS7_EEvRNS_18TensorIteratorBaseEddT_ENKUlvE_clEvENKUlvE0_clEvEUlfE_EEvSA_T1_T2_EUlP24curandStatePhilox4_32_10E0_ZNS1_27distribution_nullary_kernelIff6float4S7_SJ_SE_EEvSA_SG_RKT3_T4_EUlifE0_EEvlNS_15PhiloxCudaStateESF_SG_ --------------------------
	.section	.nv.constant0._ZN2at6native60_GLOBAL__N__2075b504_27_DistributionCauchyKernel_cu_d62eea8743distribution_elementwise_grid_stride_kernelIfLi4EZNS0_9templates4cuda21uniform_and_transformIffPNS_17CUDAGeneratorImplEZZZNS4_13cauchy_kernelIS7_EEvRNS_18TensorIteratorBaseEddT_ENKUlvE_clEvENKUlvE0_clEvEUlfE_EEvSA_T1_T2_EUlP24curandStatePhilox4_32_10E0_ZNS1_27distribution_nullary_kernelIff6float4S7_SJ_SE_EEvSA_SG_RKT3_T4_EUlifE0_EEvlNS_15PhiloxCudaStateESF_SG_,"a",@progbits
	.sectionflags	@""
	.align	4
.nv.constant0._ZN2at6native60_GLOBAL__N__2075b504_27_DistributionCauchyKernel_cu_d62eea8743distribution_elementwise_grid_stride_kernelIfLi4EZNS0_9templates4cuda21uniform_and_transformIffPNS_17CUDAGeneratorImplEZZZNS4_13cauchy_kernelIS7_EEvRNS_18TensorIteratorBaseEddT_ENKUlvE_clEvENKUlvE0_clEvEUlfE_EEvSA_T1_T2_EUlP24curandStatePhilox4_32_10E0_ZNS1_27distribution_nullary_kernelIff6float4S7_SJ_SE_EEvSA_SG_RKT3_T4_EUlifE0_EEvlNS_15PhiloxCudaStateESF_SG_:
	.zero		992


//--------------------- .nv.constant0._ZN2at6native60_GLOBAL__N__2075b504_27_DistributionCauchyKernel_cu_d62eea8743distribution_elementwise_grid_stride_kernelIfLi4EZNS0_9templates4cuda21uniform_and_transformIffPNS_17CUDAGeneratorImplEZZZNS4_13cauchy_kernelIS7_EEvRNS_18TensorIteratorBaseEddT_ENKUlvE_clEvENKUlvE0_clEvEUlfE_EEvSA_T1_T2_EUlP24curandStatePhilox4_32_10E0_ZNS1_27distribution_nullary_kernelIff6float4S7_SJ_SE_EEvSA_SG_RKT3_T4_EUlifE_EEvlNS_15PhiloxCudaStateESF_SG_ --------------------------
	.section	.nv.constant0._ZN2at6native60_GLOBAL__N__2075b504_27_DistributionCauchyKernel_cu_d62eea8743distribution_elementwise_grid_stride_kernelIfLi4EZNS0_9templates4cuda21uniform_and_transformIffPNS_17CUDAGeneratorImplEZZZNS4_13cauchy_kernelIS7_EEvRNS_18TensorIteratorBaseEddT_ENKUlvE_clEvENKUlvE0_clEvEUlfE_EEvSA_T1_T2_EUlP24curandStatePhilox4_32_10E0_ZNS1_27distribution_nullary_kernelIff6float4S7_SJ_SE_EEvSA_SG_RKT3_T4_EUlifE_EEvlNS_15PhiloxCudaStateESF_SG_,"a",@progbits
	.sectionflags	@""
	.align	4
.nv.constant0._ZN2at6native60_GLOBAL__N__2075b504_27_DistributionCauchyKernel_cu_d62eea8743distribution_elementwise_grid_stride_kernelIfLi4EZNS0_9templates4cuda21uniform_and_transformIffPNS_17CUDAGeneratorImplEZZZNS4_13cauchy_kernelIS7_EEvRNS_18TensorIteratorBaseEddT_ENKUlvE_clEvENKUlvE0_clEvEUlfE_EEvSA_T1_T2_EUlP24curandStatePhilox4_32_10E0_ZNS1_27distribution_nullary_kernelIff6float4S7_SJ_SE_EEvSA_SG_RKT3_T4_EUlifE_EEvlNS_15PhiloxCudaStateESF_SG_:
	.zero		592


//--------------------- .nv.constant0._ZN2at6native60_GLOBAL__N__2075b504_27_DistributionCauchyKernel_cu_d62eea8743distribution_elementwise_grid_stride_kernelIfLi4EZNS0_9templates4cuda21uniform_and_transformIffPNS_17CUDAGeneratorImplEZZZNS4_13cauchy_kernelIS7_EEvRNS_18TensorIteratorBaseEddT_ENKUlvE_clEvENKUlvE0_clEvEUlfE_EEvSA_T1_T2_EUlP24curandStatePhilox4_32_10E_ZNS1_27distribution_nullary_kernelIff7double2S7_SJ_SE_EEvSA_SG_RKT3_T4_EUlifE0_EEvlNS_15PhiloxCudaStateESF_SG_ --------------------------
	.section	.nv.constant0._ZN2at6native60_GLOBAL__N__2075b504_27_DistributionCauchyKernel_cu_d62eea8743distribution_elementwise_grid_stride_kernelIfLi4EZNS0_9templates4cuda21uniform_and_transformIffPNS_17CUDAGeneratorImplEZZZNS4_13cauchy_kernelIS7_EEvRNS_18TensorIteratorBaseEddT_ENKUlvE_clEvENKUlvE0_clEvEUlfE_EEvSA_T1_T2_EUlP24curandStatePhilox4_32_10E_ZNS1_27distribution_nullary_kernelIff7double2S7_SJ_SE_EEvSA_SG_RKT3_T4_EUlifE0_EEvlNS_15PhiloxCudaStateESF_SG_,"a",@progbits
	.sectionflags	@""
	.align	4
.nv.constant0._ZN2at6native60_GLOBAL__N__2075b504_27_DistributionCauchyKernel_cu_d62eea8743distribution_elementwise_grid_stride_kernelIfLi4EZNS0_9templates4cuda21uniform_and_transformIffPNS_17CUDAGeneratorImplEZZZNS4_13cauchy_kernelIS7_EEvRNS_18TensorIteratorBaseEddT_ENKUlvE_clEvENKUlvE0_clEvEUlfE_EEvSA_T1_T2_EUlP24curandStatePhilox4_32_10E_ZNS1_27distribution_nullary_kernelIff7double2S7_SJ_SE_EEvSA_SG_RKT3_T4_EUlifE0_EEvlNS_15PhiloxCudaStateESF_SG_:
	.zero		992


//--------------------- .nv.constant0._ZN2at6native60_GLOBAL__N__2075b504_27_DistributionCauchyKernel_cu_d62eea8743distribution_elementwise_grid_stride_kernelIfLi4EZNS0_9templates4cuda21uniform_and_transformIffPNS_17CUDAGeneratorImplEZZZNS4_13cauchy_kernelIS7_EEvRNS_18TensorIteratorBaseEddT_ENKUlvE_clEvENKUlvE0_clEvEUlfE_EEvSA_T1_T2_EUlP24curandStatePhilox4_32_10E_ZNS1_27distribution_nullary_kernelIff7double2S7_SJ_SE_EEvSA_SG_RKT3_T4_EUlifE_EEvlNS_15PhiloxCudaStateESF_SG_ --------------------------
	.section	.nv.constant0._ZN2at6native60_GLOBAL__N__2075b504_27_DistributionCauchyKernel_cu_d62eea8743distribution_elementwise_grid_stride_kernelIfLi4EZNS0_9templates4cuda21uniform_and_transformIffPNS_17CUDAGeneratorImplEZZZNS4_13cauchy_kernelIS7_EEvRNS_18TensorIteratorBaseEddT_ENKUlvE_clEvENKUlvE0_clEvEUlfE_EEvSA_T1_T2_EUlP24curandStatePhilox4_32_10E_ZNS1_27distribution_nullary_kernelIff7double2S7_SJ_SE_EEvSA_SG_RKT3_T4_EUlifE_EEvlNS_15PhiloxCudaStateESF_SG_,"a",@progbits
	.sectionflags	@""
	.align	4
.nv.constant0._ZN2at6native60_GLOBAL__N__2075b504_27_DistributionCauchyKernel_cu_d62eea8743distribution_elementwise_grid_stride_kernelIfLi4EZNS0_9templates4cuda21uniform_and_transformIffPNS_17CUDAGeneratorImplEZZZNS4_13cauchy_kernelIS7_EEvRNS_18TensorIteratorBaseEddT_ENKUlvE_clEvENKUlvE0_clEvEUlfE_EEvSA_T1_T2_EUlP24curandStatePhilox4_32_10E_ZNS1_27distribution_nullary_kernelIff7double2S7_SJ_SE_EEvSA_SG_RKT3_T4_EUlifE_EEvlNS_15PhiloxCudaStateESF_SG_:
	.zero		592


//--------------------- .nv.constant0._ZN2at6native60_GLOBAL__N__2075b504_27_DistributionCauchyKernel_cu_d62eea8743distribution_elementwise_grid_stride_kernelIdLi2EZNS0_9templates4cuda21uniform_and_transformIddPNS_17CUDAGeneratorImplEZZZNS4_13cauchy_kernelIS7_EEvRNS_18TensorIteratorBaseEddT_ENKUlvE_clEvENKUlvE_clEvEUldE_EEvSA_T1_T2_EUlP24curandStatePhilox4_32_10E0_ZNS1_27distribution_nullary_kernelIdd6float4S7_SJ_SE_EEvSA_SG_RKT3_T4_EUlidE0_EEvlNS_15PhiloxCudaStateESF_SG_ --------------------------
	.section	.nv.constant0._ZN2at6native60_GLOBAL__N__2075b504_27_DistributionCauchyKernel_cu_d62eea8743distribution_elementwise_grid_stride_kernelIdLi2EZNS0_9templates4cuda21uniform_and_transformIddPNS_17CUDAGeneratorImplEZZZNS4_13cauchy_kernelIS7_EEvRNS_18TensorIteratorBaseEddT_ENKUlvE_clEvENKUlvE_clEvEUldE_EEvSA_T1_T2_EUlP24curandStatePhilox4_32_10E0_ZNS1_27distribution_nullary_kernelIdd6float4S7_SJ_SE_EEvSA_SG_RKT3_T4_EUlidE0_EEvlNS_15PhiloxCudaStateESF_SG_,"a",@progbits
	.sectionflags	@""
	.align	4
.nv.constant0._ZN2at6native60_GLOBAL__N__2075b504_27_DistributionCauchyKernel_cu_d62eea8743distribution_elementwise_grid_stride_kernelIdLi2EZNS0_9templates4cuda21uniform_and_transformIddPNS_17CUDAGeneratorImplEZZZNS4_13cauchy_kernelIS7_EEvRNS_18TensorIteratorBaseEddT_ENKUlvE_clEvENKUlvE_clEvEUldE_EEvSA_T1_T2_EUlP24curandStatePhilox4_32_10E0_ZNS1_27distribution_nullary_kernelIdd6float4S7_SJ_SE_EEvSA_SG_RKT3_T4_EUlidE0_EEvlNS_15PhiloxCudaStateESF_SG_:
	.zero		1000


//--------------------- .nv.constant0._ZN2at6native60_GLOBAL__N__2075b504_27_DistributionCauchyKernel_cu_d62eea8743distribution_elementwise_grid_stride_kernelIdLi2EZNS0_9templates4cuda21uniform_and_transformIddPNS_17CUDAGeneratorImplEZZZNS4_13cauchy_kernelIS7_EEvRNS_18TensorIteratorBaseEddT_ENKUlvE_clEvENKUlvE_clEvEUldE_EEvSA_T1_T2_EUlP24curandStatePhilox4_32_10E0_ZNS1_27distribution_nullary_kernelIdd6float4S7_SJ_SE_EEvSA_SG_RKT3_T4_EUlidE_EEvlNS_15PhiloxCudaStateESF_SG_ --------------------------
	.section	.nv.constant0._ZN2at6native60_GLOBAL__N__2075b504_27_DistributionCauchyKernel_cu_d62eea8743distribution_elementwise_grid_stride_kernelIdLi2EZNS0_9templates4cuda21uniform_and_transformIddPNS_17CUDAGeneratorImplEZZZNS4_13cauchy_kernelIS7_EEvRNS_18TensorIteratorBaseEddT_ENKUlvE_clEvENKUlvE_clEvEUldE_EEvSA_T1_T2_EUlP24curandStatePhilox4_32_10E0_ZNS1_27distribution_nullary_kernelIdd6float4S7_SJ_SE_EEvSA_SG_RKT3_T4_EUlidE_EEvlNS_15PhiloxCudaStateESF_SG_,"a",@progbits
	.sectionflags	@""
	.align	4
.nv.constant0._ZN2at6native60_GLOBAL__N__2075b504_27_DistributionCauchyKernel_cu_d62eea8743distribution_elementwise_grid_stride_kernelIdLi2EZNS0_9templates4cuda21uniform_and_transformIddPNS_17CUDAGeneratorImplEZZZNS4_13cauchy_kernelIS7_EEvRNS_18TensorIteratorBaseEddT_ENKUlvE_clEvENKUlvE_clEvEUldE_EEvSA_T1_T2_EUlP24curandStatePhilox4_32_10E0_ZNS1_27distribution_nullary_kernelIdd6float4S7_SJ_SE_EEvSA_SG_RKT3_T4_EUlidE_EEvlNS_15PhiloxCudaStateESF_SG_:
	.zero		600


//--------------------- .nv.constant0._ZN2at6native60_GLOBAL__N__2075b504_27_DistributionCauchyKernel_cu_d62eea8743distribution_elementwise_grid_stride_kernelIdLi2EZNS0_9templates4cuda21uniform_and_transformIddPNS_17CUDAGeneratorImplEZZZNS4_13cauchy_kernelIS7_EEvRNS_18TensorIteratorBaseEddT_ENKUlvE_clEvENKUlvE_clEvEUldE_EEvSA_T1_T2_EUlP24curandStatePhilox4_32_10E_ZNS1_27distribution_nullary_kernelIdd7double2S7_SJ_SE_EEvSA_SG_RKT3_T4_EUlidE0_EEvlNS_15PhiloxCudaStateESF_SG_ --------------------------
	.section	.nv.constant0._ZN2at6native60_GLOBAL__N__2075b504_27_DistributionCauchyKernel_cu_d62eea8743distribution_elementwise_grid_stride_kernelIdLi2EZNS0_9templates4cuda21uniform_and_transformIddPNS_17CUDAGeneratorImplEZZZNS4_13cauchy_kernelIS7_EEvRNS_18TensorIteratorBaseEddT_ENKUlvE_clEvENKUlvE_clEvEUldE_EEvSA_T1_T2_EUlP24curandStatePhilox4_32_10E_ZNS1_27distribution_nullary_kernelIdd7double2S7_SJ_SE_EEvSA_SG_RKT3_T4_EUlidE0_EEvlNS_15PhiloxCudaStateESF_SG_,"a",@progbits
	.sectionflags	@""
	.align	4
.nv.constant0._ZN2at6native60_GLOBAL__N__2075b504_27_DistributionCauchyKernel_cu_d62eea8743distribution_elementwise_grid_stride_kernelIdLi2EZNS0_9templates4cuda21uniform_and_transformIddPNS_17CUDAGeneratorImplEZZZNS4_13cauchy_kernelIS7_EEvRNS_18TensorIteratorBaseEddT_ENKUlvE_clEvENKUlvE_clEvEUldE_EEvSA_T1_T2_EUlP24curandStatePhilox4_32_10E_ZNS1_27distribution_nullary_kernelIdd7double2S7_SJ_SE_EEvSA_SG_RKT3_T4_EUlidE0_EEvlNS_15PhiloxCudaStateESF_SG_:
	.zero		1000


//--------------------- .nv.constant0._ZN2at6native60_GLOBAL__N__2075b504_27_DistributionCauchyKernel_cu_d62eea8743distribution_elementwise_grid_stride_kernelIdLi2EZNS0_9templates4cuda21uniform_and_transformIddPNS_17CUDAGeneratorImplEZZZNS4_13cauchy_kernelIS7_EEvRNS_18TensorIteratorBaseEddT_ENKUlvE_clEvENKUlvE_clEvEUldE_EEvSA_T1_T2_EUlP24curandStatePhilox4_32_10E_ZNS1_27distribution_nullary_kernelIdd7double2S7_SJ_SE_EEvSA_SG_RKT3_T4_EUlidE_EEvlNS_15PhiloxCudaStateESF_SG_ --------------------------
	.section	.nv.constant0._ZN2at6native60_GLOBAL__N__2075b504_27_DistributionCauchyKernel_cu_d62eea8743distribution_elementwise_grid_stride_kernelIdLi2EZNS0_9templates4cuda21uniform_and_transformIddPNS_17CUDAGeneratorImplEZZZNS4_13cauchy_kernelIS7_EEvRNS_18TensorIteratorBaseEddT_ENKUlvE_clEvENKUlvE_clEvEUldE_EEvSA_T1_T2_EUlP24curandStatePhilox4_32_10E_ZNS1_27distribution_nullary_kernelIdd7double2S7_SJ_SE_EEvSA_SG_RKT3_T4_EUlidE_EEvlNS_15PhiloxCudaStateESF_SG_,"a",@progbits
	.sectionflags	@""
	.align	4
.nv.constant0._ZN2at6native60_GLOBAL__N__2075b504_27_DistributionCauchyKernel_cu_d62eea8743distribution_elementwise_grid_stride_kernelIdLi2EZNS0_9templates4cuda21uniform_and_transformIddPNS_17CUDAGeneratorImplEZZZNS4_13cauchy_kernelIS7_EEvRNS_18TensorIteratorBaseEddT_ENKUlvE_clEvENKUlvE_clEvEUldE_EEvSA_T1_T2_EUlP24curandStatePhilox4_32_10E_ZNS1_27distribution_nullary_kernelIdd7double2S7_SJ_SE_EEvSA_SG_RKT3_T4_EUlidE_EEvlNS_15PhiloxCudaStateESF_SG_:
	.zero		600


//--------------------- SYMBOLS --------------------------

	.type		.nv.reservedSmem.offset0,@object
	.size		.nv.reservedSmem.offset0,0x4
